//
// Generated by NVIDIA NVVM Compiler
//
// Compiler Build ID: CL-36424714
// Cuda compilation tools, release 13.0, V13.0.88
// Based on NVVM 20.0.0
//

.version 9.0
.target sm_100
.address_size 64

	// .globl	_Z4convPfS_S_iiii
// _ZZ4convPfS_S_iiiiE8shared_1 has been demoted
// _ZZ4convPfS_S_iiiiE8shared_0 has been demoted

.visible .entry _Z4convPfS_S_iiii(
	.param .u64 .ptr .align 1 _Z4convPfS_S_iiii_param_0,
	.param .u64 .ptr .align 1 _Z4convPfS_S_iiii_param_1,
	.param .u64 .ptr .align 1 _Z4convPfS_S_iiii_param_2,
	.param .u32 _Z4convPfS_S_iiii_param_3,
	.param .u32 _Z4convPfS_S_iiii_param_4,
	.param .u32 _Z4convPfS_S_iiii_param_5,
	.param .u32 _Z4convPfS_S_iiii_param_6
)
{
	.reg .pred 	%p<65>;
	.reg .b32 	%r<228>;
	.reg .b32 	%f<9073>;
	.reg .b64 	%rd<257>;
	// demoted variable
	.shared .align 4 .b8 _ZZ4convPfS_S_iiiiE8shared_1[1088];
	// demoted variable
	.shared .align 4 .b8 _ZZ4convPfS_S_iiiiE8shared_0[1088];
	ld.param.u64 	%rd18, [_Z4convPfS_S_iiii_param_0];
	ld.param.u64 	%rd19, [_Z4convPfS_S_iiii_param_1];
	ld.param.u64 	%rd20, [_Z4convPfS_S_iiii_param_2];
	ld.param.u32 	%r22, [_Z4convPfS_S_iiii_param_6];
	cvta.to.global.u64 	%rd1, %rd20;
	cvta.to.global.u64 	%rd2, %rd19;
	cvta.to.global.u64 	%rd3, %rd18;
	setp.lt.s32 	%p1, %r22, 16;
	mov.f32 	%f9057, 0f00000000;
	mov.f32 	%f9058, %f9057;
	mov.f32 	%f9059, %f9057;
	mov.f32 	%f9060, %f9057;
	mov.f32 	%f9061, %f9057;
	mov.f32 	%f9062, %f9057;
	mov.f32 	%f9063, %f9057;
	mov.f32 	%f9064, %f9057;
	mov.f32 	%f9065, %f9057;
	mov.f32 	%f9066, %f9057;
	mov.f32 	%f9067, %f9057;
	mov.f32 	%f9068, %f9057;
	mov.f32 	%f9069, %f9057;
	mov.f32 	%f9070, %f9057;
	mov.f32 	%f9071, %f9057;
	mov.f32 	%f9072, %f9057;
	@%p1 bra 	$L__BB0_7;
	mov.u32 	%r1, %tid.x;
	mov.u32 	%r23, %ctaid.y;
	mov.u32 	%r24, %tid.y;
	add.s32 	%r25, %r23, %r24;
	mov.u32 	%r26, %ctaid.x;
	shl.b32 	%r27, %r26, 8;
	shl.b32 	%r28, %r1, 2;
	mov.u32 	%r29, _ZZ4convPfS_S_iiiiE8shared_0;
	add.s32 	%r2, %r29, %r28;
	mov.u32 	%r30, _ZZ4convPfS_S_iiiiE8shared_1;
	mad.lo.s32 	%r3, %r1, 68, %r30;
	mad.lo.s32 	%r31, %r25, 33024, %r1;
	mad.lo.s32 	%r32, %r22, 2064, %r31;
	add.s32 	%r33, %r32, %r27;
	add.s32 	%r227, %r33, 16;
	neg.s32 	%r226, %r22;
	add.s32 	%r225, %r1, 128;
	mov.f32 	%f9072, 0f00000000;
	mov.f32 	%f9071, %f9072;
	mov.f32 	%f9070, %f9072;
	mov.f32 	%f9069, %f9072;
	mov.f32 	%f9068, %f9072;
	mov.f32 	%f9067, %f9072;
	mov.f32 	%f9066, %f9072;
	mov.f32 	%f9065, %f9072;
	mov.f32 	%f9064, %f9072;
	mov.f32 	%f9063, %f9072;
	mov.f32 	%f9062, %f9072;
	mov.f32 	%f9061, %f9072;
	mov.f32 	%f9060, %f9072;
	mov.f32 	%f9059, %f9072;
	mov.f32 	%f9058, %f9072;
	mov.f32 	%f9057, %f9072;
$L__BB0_2:
	setp.gt.u32 	%p2, %r1, 15;
	@%p2 bra 	$L__BB0_4;
	add.s32 	%r34, %r227, -16;
	mul.wide.u32 	%rd21, %r34, 4;
	add.s64 	%rd22, %rd3, %rd21;
	ld.global.f32 	%f275, [%rd22];
	st.shared.f32 	[%r2], %f275;
$L__BB0_4:
	setp.gt.u32 	%p3, %r1, 15;
	mul.wide.u32 	%rd23, %r227, 4;
	add.s64 	%rd24, %rd3, %rd23;
	ld.global.f32 	%f276, [%rd24];
	st.shared.f32 	[%r2+64], %f276;
	bar.sync 	0;
	@%p3 bra 	$L__BB0_6;
	add.s32 	%r35, %r225, -128;
	mul.wide.u32 	%rd25, %r35, 4;
	add.s64 	%rd26, %rd2, %rd25;
	ld.global.f32 	%f277, [%rd26];
	st.shared.f32 	[%r3], %f277;
	add.s32 	%r36, %r225, -112;
	mul.wide.u32 	%rd27, %r36, 4;
	add.s64 	%rd28, %rd2, %rd27;
	ld.global.f32 	%f278, [%rd28];
	st.shared.f32 	[%r3+4], %f278;
	add.s32 	%r37, %r225, -96;
	mul.wide.u32 	%rd29, %r37, 4;
	add.s64 	%rd30, %rd2, %rd29;
	ld.global.f32 	%f279, [%rd30];
	st.shared.f32 	[%r3+8], %f279;
	add.s32 	%r38, %r225, -80;
	mul.wide.u32 	%rd31, %r38, 4;
	add.s64 	%rd32, %rd2, %rd31;
	ld.global.f32 	%f280, [%rd32];
	st.shared.f32 	[%r3+12], %f280;
	add.s32 	%r39, %r225, -64;
	mul.wide.u32 	%rd33, %r39, 4;
	add.s64 	%rd34, %rd2, %rd33;
	ld.global.f32 	%f281, [%rd34];
	st.shared.f32 	[%r3+16], %f281;
	add.s32 	%r40, %r225, -48;
	mul.wide.u32 	%rd35, %r40, 4;
	add.s64 	%rd36, %rd2, %rd35;
	ld.global.f32 	%f282, [%rd36];
	st.shared.f32 	[%r3+20], %f282;
	add.s32 	%r41, %r225, -32;
	mul.wide.u32 	%rd37, %r41, 4;
	add.s64 	%rd38, %rd2, %rd37;
	ld.global.f32 	%f283, [%rd38];
	st.shared.f32 	[%r3+24], %f283;
	add.s32 	%r42, %r225, -16;
	mul.wide.u32 	%rd39, %r42, 4;
	add.s64 	%rd40, %rd2, %rd39;
	ld.global.f32 	%f284, [%rd40];
	st.shared.f32 	[%r3+28], %f284;
	add.s32 	%r43, %r225, 112;
	mul.wide.u32 	%rd41, %r225, 4;
	add.s64 	%rd42, %rd2, %rd41;
	ld.global.f32 	%f285, [%rd42];
	st.shared.f32 	[%r3+32], %f285;
	add.s32 	%r44, %r225, 16;
	mul.wide.u32 	%rd43, %r44, 4;
	add.s64 	%rd44, %rd2, %rd43;
	ld.global.f32 	%f286, [%rd44];
	st.shared.f32 	[%r3+36], %f286;
	add.s32 	%r45, %r225, 32;
	mul.wide.u32 	%rd45, %r45, 4;
	add.s64 	%rd46, %rd2, %rd45;
	ld.global.f32 	%f287, [%rd46];
	st.shared.f32 	[%r3+40], %f287;
	add.s32 	%r46, %r225, 48;
	mul.wide.u32 	%rd47, %r46, 4;
	add.s64 	%rd48, %rd2, %rd47;
	ld.global.f32 	%f288, [%rd48];
	st.shared.f32 	[%r3+44], %f288;
	add.s32 	%r47, %r225, 64;
	mul.wide.u32 	%rd49, %r47, 4;
	add.s64 	%rd50, %rd2, %rd49;
	ld.global.f32 	%f289, [%rd50];
	st.shared.f32 	[%r3+48], %f289;
	add.s32 	%r48, %r225, 80;
	mul.wide.u32 	%rd51, %r48, 4;
	add.s64 	%rd52, %rd2, %rd51;
	ld.global.f32 	%f290, [%rd52];
	st.shared.f32 	[%r3+52], %f290;
	add.s32 	%r49, %r225, 96;
	mul.wide.u32 	%rd53, %r49, 4;
	add.s64 	%rd54, %rd2, %rd53;
	ld.global.f32 	%f291, [%rd54];
	st.shared.f32 	[%r3+56], %f291;
	mul.wide.u32 	%rd55, %r43, 4;
	add.s64 	%rd56, %rd2, %rd55;
	ld.global.f32 	%f292, [%rd56];
	st.shared.f32 	[%r3+60], %f292;
$L__BB0_6:
	bar.sync 	0;
	ld.shared.f32 	%f293, [%r2+64];
	ld.shared.f32 	%f294, [_ZZ4convPfS_S_iiiiE8shared_1];
	ld.shared.f32 	%f295, [_ZZ4convPfS_S_iiiiE8shared_1+4];
	ld.shared.f32 	%f296, [_ZZ4convPfS_S_iiiiE8shared_1+8];
	ld.shared.f32 	%f297, [_ZZ4convPfS_S_iiiiE8shared_1+12];
	ld.shared.f32 	%f298, [_ZZ4convPfS_S_iiiiE8shared_1+16];
	ld.shared.f32 	%f299, [_ZZ4convPfS_S_iiiiE8shared_1+20];
	ld.shared.f32 	%f300, [_ZZ4convPfS_S_iiiiE8shared_1+24];
	ld.shared.f32 	%f301, [_ZZ4convPfS_S_iiiiE8shared_1+28];
	ld.shared.f32 	%f302, [_ZZ4convPfS_S_iiiiE8shared_1+32];
	ld.shared.f32 	%f303, [_ZZ4convPfS_S_iiiiE8shared_1+36];
	ld.shared.f32 	%f304, [_ZZ4convPfS_S_iiiiE8shared_1+40];
	ld.shared.f32 	%f305, [_ZZ4convPfS_S_iiiiE8shared_1+44];
	ld.shared.f32 	%f306, [_ZZ4convPfS_S_iiiiE8shared_1+48];
	ld.shared.f32 	%f307, [_ZZ4convPfS_S_iiiiE8shared_1+52];
	ld.shared.f32 	%f308, [_ZZ4convPfS_S_iiiiE8shared_1+56];
	ld.shared.f32 	%f309, [_ZZ4convPfS_S_iiiiE8shared_1+60];
	fma.rn.f32 	%f310, %f293, %f294, %f9067;
	fma.rn.f32 	%f311, %f293, %f295, %f9066;
	fma.rn.f32 	%f312, %f293, %f296, %f9065;
	fma.rn.f32 	%f313, %f293, %f297, %f9064;
	fma.rn.f32 	%f314, %f293, %f298, %f9063;
	fma.rn.f32 	%f315, %f293, %f299, %f9062;
	fma.rn.f32 	%f316, %f293, %f300, %f9061;
	fma.rn.f32 	%f317, %f293, %f301, %f9060;
	fma.rn.f32 	%f318, %f293, %f302, %f9059;
	fma.rn.f32 	%f319, %f293, %f303, %f9058;
	fma.rn.f32 	%f320, %f293, %f304, %f9057;
	fma.rn.f32 	%f321, %f293, %f305, %f9068;
	fma.rn.f32 	%f322, %f293, %f306, %f9069;
	fma.rn.f32 	%f323, %f293, %f307, %f9070;
	fma.rn.f32 	%f324, %f293, %f308, %f9071;
	fma.rn.f32 	%f325, %f293, %f309, %f9072;
	ld.shared.f32 	%f326, [%r2+60];
	ld.shared.f32 	%f327, [_ZZ4convPfS_S_iiiiE8shared_1+68];
	ld.shared.f32 	%f328, [_ZZ4convPfS_S_iiiiE8shared_1+72];
	ld.shared.f32 	%f329, [_ZZ4convPfS_S_iiiiE8shared_1+76];
	ld.shared.f32 	%f330, [_ZZ4convPfS_S_iiiiE8shared_1+80];
	ld.shared.f32 	%f331, [_ZZ4convPfS_S_iiiiE8shared_1+84];
	ld.shared.f32 	%f332, [_ZZ4convPfS_S_iiiiE8shared_1+88];
	ld.shared.f32 	%f333, [_ZZ4convPfS_S_iiiiE8shared_1+92];
	ld.shared.f32 	%f334, [_ZZ4convPfS_S_iiiiE8shared_1+96];
	ld.shared.f32 	%f335, [_ZZ4convPfS_S_iiiiE8shared_1+100];
	ld.shared.f32 	%f336, [_ZZ4convPfS_S_iiiiE8shared_1+104];
	ld.shared.f32 	%f337, [_ZZ4convPfS_S_iiiiE8shared_1+108];
	ld.shared.f32 	%f338, [_ZZ4convPfS_S_iiiiE8shared_1+112];
	ld.shared.f32 	%f339, [_ZZ4convPfS_S_iiiiE8shared_1+116];
	ld.shared.f32 	%f340, [_ZZ4convPfS_S_iiiiE8shared_1+120];
	ld.shared.f32 	%f341, [_ZZ4convPfS_S_iiiiE8shared_1+124];
	ld.shared.f32 	%f342, [_ZZ4convPfS_S_iiiiE8shared_1+128];
	fma.rn.f32 	%f343, %f326, %f327, %f310;
	fma.rn.f32 	%f344, %f326, %f328, %f311;
	fma.rn.f32 	%f345, %f326, %f329, %f312;
	fma.rn.f32 	%f346, %f326, %f330, %f313;
	fma.rn.f32 	%f347, %f326, %f331, %f314;
	fma.rn.f32 	%f348, %f326, %f332, %f315;
	fma.rn.f32 	%f349, %f326, %f333, %f316;
	fma.rn.f32 	%f350, %f326, %f334, %f317;
	fma.rn.f32 	%f351, %f326, %f335, %f318;
	fma.rn.f32 	%f352, %f326, %f336, %f319;
	fma.rn.f32 	%f353, %f326, %f337, %f320;
	fma.rn.f32 	%f354, %f326, %f338, %f321;
	fma.rn.f32 	%f355, %f326, %f339, %f322;
	fma.rn.f32 	%f356, %f326, %f340, %f323;
	fma.rn.f32 	%f357, %f326, %f341, %f324;
	fma.rn.f32 	%f358, %f326, %f342, %f325;
	ld.shared.f32 	%f359, [%r2+56];
	ld.shared.f32 	%f360, [_ZZ4convPfS_S_iiiiE8shared_1+136];
	ld.shared.f32 	%f361, [_ZZ4convPfS_S_iiiiE8shared_1+140];
	ld.shared.f32 	%f362, [_ZZ4convPfS_S_iiiiE8shared_1+144];
	ld.shared.f32 	%f363, [_ZZ4convPfS_S_iiiiE8shared_1+148];
	ld.shared.f32 	%f364, [_ZZ4convPfS_S_iiiiE8shared_1+152];
	ld.shared.f32 	%f365, [_ZZ4convPfS_S_iiiiE8shared_1+156];
	ld.shared.f32 	%f366, [_ZZ4convPfS_S_iiiiE8shared_1+160];
	ld.shared.f32 	%f367, [_ZZ4convPfS_S_iiiiE8shared_1+164];
	ld.shared.f32 	%f368, [_ZZ4convPfS_S_iiiiE8shared_1+168];
	ld.shared.f32 	%f369, [_ZZ4convPfS_S_iiiiE8shared_1+172];
	ld.shared.f32 	%f370, [_ZZ4convPfS_S_iiiiE8shared_1+176];
	ld.shared.f32 	%f371, [_ZZ4convPfS_S_iiiiE8shared_1+180];
	ld.shared.f32 	%f372, [_ZZ4convPfS_S_iiiiE8shared_1+184];
	ld.shared.f32 	%f373, [_ZZ4convPfS_S_iiiiE8shared_1+188];
	ld.shared.f32 	%f374, [_ZZ4convPfS_S_iiiiE8shared_1+192];
	ld.shared.f32 	%f375, [_ZZ4convPfS_S_iiiiE8shared_1+196];
	fma.rn.f32 	%f376, %f359, %f360, %f343;
	fma.rn.f32 	%f377, %f359, %f361, %f344;
	fma.rn.f32 	%f378, %f359, %f362, %f345;
	fma.rn.f32 	%f379, %f359, %f363, %f346;
	fma.rn.f32 	%f380, %f359, %f364, %f347;
	fma.rn.f32 	%f381, %f359, %f365, %f348;
	fma.rn.f32 	%f382, %f359, %f366, %f349;
	fma.rn.f32 	%f383, %f359, %f367, %f350;
	fma.rn.f32 	%f384, %f359, %f368, %f351;
	fma.rn.f32 	%f385, %f359, %f369, %f352;
	fma.rn.f32 	%f386, %f359, %f370, %f353;
	fma.rn.f32 	%f387, %f359, %f371, %f354;
	fma.rn.f32 	%f388, %f359, %f372, %f355;
	fma.rn.f32 	%f389, %f359, %f373, %f356;
	fma.rn.f32 	%f390, %f359, %f374, %f357;
	fma.rn.f32 	%f391, %f359, %f375, %f358;
	ld.shared.f32 	%f392, [%r2+52];
	ld.shared.f32 	%f393, [_ZZ4convPfS_S_iiiiE8shared_1+204];
	ld.shared.f32 	%f394, [_ZZ4convPfS_S_iiiiE8shared_1+208];
	ld.shared.f32 	%f395, [_ZZ4convPfS_S_iiiiE8shared_1+212];
	ld.shared.f32 	%f396, [_ZZ4convPfS_S_iiiiE8shared_1+216];
	ld.shared.f32 	%f397, [_ZZ4convPfS_S_iiiiE8shared_1+220];
	ld.shared.f32 	%f398, [_ZZ4convPfS_S_iiiiE8shared_1+224];
	ld.shared.f32 	%f399, [_ZZ4convPfS_S_iiiiE8shared_1+228];
	ld.shared.f32 	%f400, [_ZZ4convPfS_S_iiiiE8shared_1+232];
	ld.shared.f32 	%f401, [_ZZ4convPfS_S_iiiiE8shared_1+236];
	ld.shared.f32 	%f402, [_ZZ4convPfS_S_iiiiE8shared_1+240];
	ld.shared.f32 	%f403, [_ZZ4convPfS_S_iiiiE8shared_1+244];
	ld.shared.f32 	%f404, [_ZZ4convPfS_S_iiiiE8shared_1+248];
	ld.shared.f32 	%f405, [_ZZ4convPfS_S_iiiiE8shared_1+252];
	ld.shared.f32 	%f406, [_ZZ4convPfS_S_iiiiE8shared_1+256];
	ld.shared.f32 	%f407, [_ZZ4convPfS_S_iiiiE8shared_1+260];
	ld.shared.f32 	%f408, [_ZZ4convPfS_S_iiiiE8shared_1+264];
	fma.rn.f32 	%f409, %f392, %f393, %f376;
	fma.rn.f32 	%f410, %f392, %f394, %f377;
	fma.rn.f32 	%f411, %f392, %f395, %f378;
	fma.rn.f32 	%f412, %f392, %f396, %f379;
	fma.rn.f32 	%f413, %f392, %f397, %f380;
	fma.rn.f32 	%f414, %f392, %f398, %f381;
	fma.rn.f32 	%f415, %f392, %f399, %f382;
	fma.rn.f32 	%f416, %f392, %f400, %f383;
	fma.rn.f32 	%f417, %f392, %f401, %f384;
	fma.rn.f32 	%f418, %f392, %f402, %f385;
	fma.rn.f32 	%f419, %f392, %f403, %f386;
	fma.rn.f32 	%f420, %f392, %f404, %f387;
	fma.rn.f32 	%f421, %f392, %f405, %f388;
	fma.rn.f32 	%f422, %f392, %f406, %f389;
	fma.rn.f32 	%f423, %f392, %f407, %f390;
	fma.rn.f32 	%f424, %f392, %f408, %f391;
	ld.shared.f32 	%f425, [%r2+48];
	ld.shared.f32 	%f426, [_ZZ4convPfS_S_iiiiE8shared_1+272];
	ld.shared.f32 	%f427, [_ZZ4convPfS_S_iiiiE8shared_1+276];
	ld.shared.f32 	%f428, [_ZZ4convPfS_S_iiiiE8shared_1+280];
	ld.shared.f32 	%f429, [_ZZ4convPfS_S_iiiiE8shared_1+284];
	ld.shared.f32 	%f430, [_ZZ4convPfS_S_iiiiE8shared_1+288];
	ld.shared.f32 	%f431, [_ZZ4convPfS_S_iiiiE8shared_1+292];
	ld.shared.f32 	%f432, [_ZZ4convPfS_S_iiiiE8shared_1+296];
	ld.shared.f32 	%f433, [_ZZ4convPfS_S_iiiiE8shared_1+300];
	ld.shared.f32 	%f434, [_ZZ4convPfS_S_iiiiE8shared_1+304];
	ld.shared.f32 	%f435, [_ZZ4convPfS_S_iiiiE8shared_1+308];
	ld.shared.f32 	%f436, [_ZZ4convPfS_S_iiiiE8shared_1+312];
	ld.shared.f32 	%f437, [_ZZ4convPfS_S_iiiiE8shared_1+316];
	ld.shared.f32 	%f438, [_ZZ4convPfS_S_iiiiE8shared_1+320];
	ld.shared.f32 	%f439, [_ZZ4convPfS_S_iiiiE8shared_1+324];
	ld.shared.f32 	%f440, [_ZZ4convPfS_S_iiiiE8shared_1+328];
	ld.shared.f32 	%f441, [_ZZ4convPfS_S_iiiiE8shared_1+332];
	fma.rn.f32 	%f442, %f425, %f426, %f409;
	fma.rn.f32 	%f443, %f425, %f427, %f410;
	fma.rn.f32 	%f444, %f425, %f428, %f411;
	fma.rn.f32 	%f445, %f425, %f429, %f412;
	fma.rn.f32 	%f446, %f425, %f430, %f413;
	fma.rn.f32 	%f447, %f425, %f431, %f414;
	fma.rn.f32 	%f448, %f425, %f432, %f415;
	fma.rn.f32 	%f449, %f425, %f433, %f416;
	fma.rn.f32 	%f450, %f425, %f434, %f417;
	fma.rn.f32 	%f451, %f425, %f435, %f418;
	fma.rn.f32 	%f452, %f425, %f436, %f419;
	fma.rn.f32 	%f453, %f425, %f437, %f420;
	fma.rn.f32 	%f454, %f425, %f438, %f421;
	fma.rn.f32 	%f455, %f425, %f439, %f422;
	fma.rn.f32 	%f456, %f425, %f440, %f423;
	fma.rn.f32 	%f457, %f425, %f441, %f424;
	ld.shared.f32 	%f458, [%r2+44];
	ld.shared.f32 	%f459, [_ZZ4convPfS_S_iiiiE8shared_1+340];
	ld.shared.f32 	%f460, [_ZZ4convPfS_S_iiiiE8shared_1+344];
	ld.shared.f32 	%f461, [_ZZ4convPfS_S_iiiiE8shared_1+348];
	ld.shared.f32 	%f462, [_ZZ4convPfS_S_iiiiE8shared_1+352];
	ld.shared.f32 	%f463, [_ZZ4convPfS_S_iiiiE8shared_1+356];
	ld.shared.f32 	%f464, [_ZZ4convPfS_S_iiiiE8shared_1+360];
	ld.shared.f32 	%f465, [_ZZ4convPfS_S_iiiiE8shared_1+364];
	ld.shared.f32 	%f466, [_ZZ4convPfS_S_iiiiE8shared_1+368];
	ld.shared.f32 	%f467, [_ZZ4convPfS_S_iiiiE8shared_1+372];
	ld.shared.f32 	%f468, [_ZZ4convPfS_S_iiiiE8shared_1+376];
	ld.shared.f32 	%f469, [_ZZ4convPfS_S_iiiiE8shared_1+380];
	ld.shared.f32 	%f470, [_ZZ4convPfS_S_iiiiE8shared_1+384];
	ld.shared.f32 	%f471, [_ZZ4convPfS_S_iiiiE8shared_1+388];
	ld.shared.f32 	%f472, [_ZZ4convPfS_S_iiiiE8shared_1+392];
	ld.shared.f32 	%f473, [_ZZ4convPfS_S_iiiiE8shared_1+396];
	ld.shared.f32 	%f474, [_ZZ4convPfS_S_iiiiE8shared_1+400];
	fma.rn.f32 	%f475, %f458, %f459, %f442;
	fma.rn.f32 	%f476, %f458, %f460, %f443;
	fma.rn.f32 	%f477, %f458, %f461, %f444;
	fma.rn.f32 	%f478, %f458, %f462, %f445;
	fma.rn.f32 	%f479, %f458, %f463, %f446;
	fma.rn.f32 	%f480, %f458, %f464, %f447;
	fma.rn.f32 	%f481, %f458, %f465, %f448;
	fma.rn.f32 	%f482, %f458, %f466, %f449;
	fma.rn.f32 	%f483, %f458, %f467, %f450;
	fma.rn.f32 	%f484, %f458, %f468, %f451;
	fma.rn.f32 	%f485, %f458, %f469, %f452;
	fma.rn.f32 	%f486, %f458, %f470, %f453;
	fma.rn.f32 	%f487, %f458, %f471, %f454;
	fma.rn.f32 	%f488, %f458, %f472, %f455;
	fma.rn.f32 	%f489, %f458, %f473, %f456;
	fma.rn.f32 	%f490, %f458, %f474, %f457;
	ld.shared.f32 	%f491, [%r2+40];
	ld.shared.f32 	%f492, [_ZZ4convPfS_S_iiiiE8shared_1+408];
	ld.shared.f32 	%f493, [_ZZ4convPfS_S_iiiiE8shared_1+412];
	ld.shared.f32 	%f494, [_ZZ4convPfS_S_iiiiE8shared_1+416];
	ld.shared.f32 	%f495, [_ZZ4convPfS_S_iiiiE8shared_1+420];
	ld.shared.f32 	%f496, [_ZZ4convPfS_S_iiiiE8shared_1+424];
	ld.shared.f32 	%f497, [_ZZ4convPfS_S_iiiiE8shared_1+428];
	ld.shared.f32 	%f498, [_ZZ4convPfS_S_iiiiE8shared_1+432];
	ld.shared.f32 	%f499, [_ZZ4convPfS_S_iiiiE8shared_1+436];
	ld.shared.f32 	%f500, [_ZZ4convPfS_S_iiiiE8shared_1+440];
	ld.shared.f32 	%f501, [_ZZ4convPfS_S_iiiiE8shared_1+444];
	ld.shared.f32 	%f502, [_ZZ4convPfS_S_iiiiE8shared_1+448];
	ld.shared.f32 	%f503, [_ZZ4convPfS_S_iiiiE8shared_1+452];
	ld.shared.f32 	%f504, [_ZZ4convPfS_S_iiiiE8shared_1+456];
	ld.shared.f32 	%f505, [_ZZ4convPfS_S_iiiiE8shared_1+460];
	ld.shared.f32 	%f506, [_ZZ4convPfS_S_iiiiE8shared_1+464];
	ld.shared.f32 	%f507, [_ZZ4convPfS_S_iiiiE8shared_1+468];
	fma.rn.f32 	%f508, %f491, %f492, %f475;
	fma.rn.f32 	%f509, %f491, %f493, %f476;
	fma.rn.f32 	%f510, %f491, %f494, %f477;
	fma.rn.f32 	%f511, %f491, %f495, %f478;
	fma.rn.f32 	%f512, %f491, %f496, %f479;
	fma.rn.f32 	%f513, %f491, %f497, %f480;
	fma.rn.f32 	%f514, %f491, %f498, %f481;
	fma.rn.f32 	%f515, %f491, %f499, %f482;
	fma.rn.f32 	%f516, %f491, %f500, %f483;
	fma.rn.f32 	%f517, %f491, %f501, %f484;
	fma.rn.f32 	%f518, %f491, %f502, %f485;
	fma.rn.f32 	%f519, %f491, %f503, %f486;
	fma.rn.f32 	%f520, %f491, %f504, %f487;
	fma.rn.f32 	%f521, %f491, %f505, %f488;
	fma.rn.f32 	%f522, %f491, %f506, %f489;
	fma.rn.f32 	%f523, %f491, %f507, %f490;
	ld.shared.f32 	%f524, [%r2+36];
	ld.shared.f32 	%f525, [_ZZ4convPfS_S_iiiiE8shared_1+476];
	ld.shared.f32 	%f526, [_ZZ4convPfS_S_iiiiE8shared_1+480];
	ld.shared.f32 	%f527, [_ZZ4convPfS_S_iiiiE8shared_1+484];
	ld.shared.f32 	%f528, [_ZZ4convPfS_S_iiiiE8shared_1+488];
	ld.shared.f32 	%f529, [_ZZ4convPfS_S_iiiiE8shared_1+492];
	ld.shared.f32 	%f530, [_ZZ4convPfS_S_iiiiE8shared_1+496];
	ld.shared.f32 	%f531, [_ZZ4convPfS_S_iiiiE8shared_1+500];
	ld.shared.f32 	%f532, [_ZZ4convPfS_S_iiiiE8shared_1+504];
	ld.shared.f32 	%f533, [_ZZ4convPfS_S_iiiiE8shared_1+508];
	ld.shared.f32 	%f534, [_ZZ4convPfS_S_iiiiE8shared_1+512];
	ld.shared.f32 	%f535, [_ZZ4convPfS_S_iiiiE8shared_1+516];
	ld.shared.f32 	%f536, [_ZZ4convPfS_S_iiiiE8shared_1+520];
	ld.shared.f32 	%f537, [_ZZ4convPfS_S_iiiiE8shared_1+524];
	ld.shared.f32 	%f538, [_ZZ4convPfS_S_iiiiE8shared_1+528];
	ld.shared.f32 	%f539, [_ZZ4convPfS_S_iiiiE8shared_1+532];
	ld.shared.f32 	%f540, [_ZZ4convPfS_S_iiiiE8shared_1+536];
	fma.rn.f32 	%f541, %f524, %f525, %f508;
	fma.rn.f32 	%f542, %f524, %f526, %f509;
	fma.rn.f32 	%f543, %f524, %f527, %f510;
	fma.rn.f32 	%f544, %f524, %f528, %f511;
	fma.rn.f32 	%f545, %f524, %f529, %f512;
	fma.rn.f32 	%f546, %f524, %f530, %f513;
	fma.rn.f32 	%f547, %f524, %f531, %f514;
	fma.rn.f32 	%f548, %f524, %f532, %f515;
	fma.rn.f32 	%f549, %f524, %f533, %f516;
	fma.rn.f32 	%f550, %f524, %f534, %f517;
	fma.rn.f32 	%f551, %f524, %f535, %f518;
	fma.rn.f32 	%f552, %f524, %f536, %f519;
	fma.rn.f32 	%f553, %f524, %f537, %f520;
	fma.rn.f32 	%f554, %f524, %f538, %f521;
	fma.rn.f32 	%f555, %f524, %f539, %f522;
	fma.rn.f32 	%f556, %f524, %f540, %f523;
	ld.shared.f32 	%f557, [%r2+32];
	ld.shared.f32 	%f558, [_ZZ4convPfS_S_iiiiE8shared_1+544];
	ld.shared.f32 	%f559, [_ZZ4convPfS_S_iiiiE8shared_1+548];
	ld.shared.f32 	%f560, [_ZZ4convPfS_S_iiiiE8shared_1+552];
	ld.shared.f32 	%f561, [_ZZ4convPfS_S_iiiiE8shared_1+556];
	ld.shared.f32 	%f562, [_ZZ4convPfS_S_iiiiE8shared_1+560];
	ld.shared.f32 	%f563, [_ZZ4convPfS_S_iiiiE8shared_1+564];
	ld.shared.f32 	%f564, [_ZZ4convPfS_S_iiiiE8shared_1+568];
	ld.shared.f32 	%f565, [_ZZ4convPfS_S_iiiiE8shared_1+572];
	ld.shared.f32 	%f566, [_ZZ4convPfS_S_iiiiE8shared_1+576];
	ld.shared.f32 	%f567, [_ZZ4convPfS_S_iiiiE8shared_1+580];
	ld.shared.f32 	%f568, [_ZZ4convPfS_S_iiiiE8shared_1+584];
	ld.shared.f32 	%f569, [_ZZ4convPfS_S_iiiiE8shared_1+588];
	ld.shared.f32 	%f570, [_ZZ4convPfS_S_iiiiE8shared_1+592];
	ld.shared.f32 	%f571, [_ZZ4convPfS_S_iiiiE8shared_1+596];
	ld.shared.f32 	%f572, [_ZZ4convPfS_S_iiiiE8shared_1+600];
	ld.shared.f32 	%f573, [_ZZ4convPfS_S_iiiiE8shared_1+604];
	fma.rn.f32 	%f574, %f557, %f558, %f541;
	fma.rn.f32 	%f575, %f557, %f559, %f542;
	fma.rn.f32 	%f576, %f557, %f560, %f543;
	fma.rn.f32 	%f577, %f557, %f561, %f544;
	fma.rn.f32 	%f578, %f557, %f562, %f545;
	fma.rn.f32 	%f579, %f557, %f563, %f546;
	fma.rn.f32 	%f580, %f557, %f564, %f547;
	fma.rn.f32 	%f581, %f557, %f565, %f548;
	fma.rn.f32 	%f582, %f557, %f566, %f549;
	fma.rn.f32 	%f583, %f557, %f567, %f550;
	fma.rn.f32 	%f584, %f557, %f568, %f551;
	fma.rn.f32 	%f585, %f557, %f569, %f552;
	fma.rn.f32 	%f586, %f557, %f570, %f553;
	fma.rn.f32 	%f587, %f557, %f571, %f554;
	fma.rn.f32 	%f588, %f557, %f572, %f555;
	fma.rn.f32 	%f589, %f557, %f573, %f556;
	ld.shared.f32 	%f590, [%r2+28];
	ld.shared.f32 	%f591, [_ZZ4convPfS_S_iiiiE8shared_1+612];
	ld.shared.f32 	%f592, [_ZZ4convPfS_S_iiiiE8shared_1+616];
	ld.shared.f32 	%f593, [_ZZ4convPfS_S_iiiiE8shared_1+620];
	ld.shared.f32 	%f594, [_ZZ4convPfS_S_iiiiE8shared_1+624];
	ld.shared.f32 	%f595, [_ZZ4convPfS_S_iiiiE8shared_1+628];
	ld.shared.f32 	%f596, [_ZZ4convPfS_S_iiiiE8shared_1+632];
	ld.shared.f32 	%f597, [_ZZ4convPfS_S_iiiiE8shared_1+636];
	ld.shared.f32 	%f598, [_ZZ4convPfS_S_iiiiE8shared_1+640];
	ld.shared.f32 	%f599, [_ZZ4convPfS_S_iiiiE8shared_1+644];
	ld.shared.f32 	%f600, [_ZZ4convPfS_S_iiiiE8shared_1+648];
	ld.shared.f32 	%f601, [_ZZ4convPfS_S_iiiiE8shared_1+652];
	ld.shared.f32 	%f602, [_ZZ4convPfS_S_iiiiE8shared_1+656];
	ld.shared.f32 	%f603, [_ZZ4convPfS_S_iiiiE8shared_1+660];
	ld.shared.f32 	%f604, [_ZZ4convPfS_S_iiiiE8shared_1+664];
	ld.shared.f32 	%f605, [_ZZ4convPfS_S_iiiiE8shared_1+668];
	ld.shared.f32 	%f606, [_ZZ4convPfS_S_iiiiE8shared_1+672];
	fma.rn.f32 	%f607, %f590, %f591, %f574;
	fma.rn.f32 	%f608, %f590, %f592, %f575;
	fma.rn.f32 	%f609, %f590, %f593, %f576;
	fma.rn.f32 	%f610, %f590, %f594, %f577;
	fma.rn.f32 	%f611, %f590, %f595, %f578;
	fma.rn.f32 	%f612, %f590, %f596, %f579;
	fma.rn.f32 	%f613, %f590, %f597, %f580;
	fma.rn.f32 	%f614, %f590, %f598, %f581;
	fma.rn.f32 	%f615, %f590, %f599, %f582;
	fma.rn.f32 	%f616, %f590, %f600, %f583;
	fma.rn.f32 	%f617, %f590, %f601, %f584;
	fma.rn.f32 	%f618, %f590, %f602, %f585;
	fma.rn.f32 	%f619, %f590, %f603, %f586;
	fma.rn.f32 	%f620, %f590, %f604, %f587;
	fma.rn.f32 	%f621, %f590, %f605, %f588;
	fma.rn.f32 	%f622, %f590, %f606, %f589;
	ld.shared.f32 	%f623, [%r2+24];
	ld.shared.f32 	%f624, [_ZZ4convPfS_S_iiiiE8shared_1+680];
	ld.shared.f32 	%f625, [_ZZ4convPfS_S_iiiiE8shared_1+684];
	ld.shared.f32 	%f626, [_ZZ4convPfS_S_iiiiE8shared_1+688];
	ld.shared.f32 	%f627, [_ZZ4convPfS_S_iiiiE8shared_1+692];
	ld.shared.f32 	%f628, [_ZZ4convPfS_S_iiiiE8shared_1+696];
	ld.shared.f32 	%f629, [_ZZ4convPfS_S_iiiiE8shared_1+700];
	ld.shared.f32 	%f630, [_ZZ4convPfS_S_iiiiE8shared_1+704];
	ld.shared.f32 	%f631, [_ZZ4convPfS_S_iiiiE8shared_1+708];
	ld.shared.f32 	%f632, [_ZZ4convPfS_S_iiiiE8shared_1+712];
	ld.shared.f32 	%f633, [_ZZ4convPfS_S_iiiiE8shared_1+716];
	ld.shared.f32 	%f634, [_ZZ4convPfS_S_iiiiE8shared_1+720];
	ld.shared.f32 	%f635, [_ZZ4convPfS_S_iiiiE8shared_1+724];
	ld.shared.f32 	%f636, [_ZZ4convPfS_S_iiiiE8shared_1+728];
	ld.shared.f32 	%f637, [_ZZ4convPfS_S_iiiiE8shared_1+732];
	ld.shared.f32 	%f638, [_ZZ4convPfS_S_iiiiE8shared_1+736];
	ld.shared.f32 	%f639, [_ZZ4convPfS_S_iiiiE8shared_1+740];
	fma.rn.f32 	%f640, %f623, %f624, %f607;
	fma.rn.f32 	%f641, %f623, %f625, %f608;
	fma.rn.f32 	%f642, %f623, %f626, %f609;
	fma.rn.f32 	%f643, %f623, %f627, %f610;
	fma.rn.f32 	%f644, %f623, %f628, %f611;
	fma.rn.f32 	%f645, %f623, %f629, %f612;
	fma.rn.f32 	%f646, %f623, %f630, %f613;
	fma.rn.f32 	%f647, %f623, %f631, %f614;
	fma.rn.f32 	%f648, %f623, %f632, %f615;
	fma.rn.f32 	%f649, %f623, %f633, %f616;
	fma.rn.f32 	%f650, %f623, %f634, %f617;
	fma.rn.f32 	%f651, %f623, %f635, %f618;
	fma.rn.f32 	%f652, %f623, %f636, %f619;
	fma.rn.f32 	%f653, %f623, %f637, %f620;
	fma.rn.f32 	%f654, %f623, %f638, %f621;
	fma.rn.f32 	%f655, %f623, %f639, %f622;
	ld.shared.f32 	%f656, [%r2+20];
	ld.shared.f32 	%f657, [_ZZ4convPfS_S_iiiiE8shared_1+748];
	ld.shared.f32 	%f658, [_ZZ4convPfS_S_iiiiE8shared_1+752];
	ld.shared.f32 	%f659, [_ZZ4convPfS_S_iiiiE8shared_1+756];
	ld.shared.f32 	%f660, [_ZZ4convPfS_S_iiiiE8shared_1+760];
	ld.shared.f32 	%f661, [_ZZ4convPfS_S_iiiiE8shared_1+764];
	ld.shared.f32 	%f662, [_ZZ4convPfS_S_iiiiE8shared_1+768];
	ld.shared.f32 	%f663, [_ZZ4convPfS_S_iiiiE8shared_1+772];
	ld.shared.f32 	%f664, [_ZZ4convPfS_S_iiiiE8shared_1+776];
	ld.shared.f32 	%f665, [_ZZ4convPfS_S_iiiiE8shared_1+780];
	ld.shared.f32 	%f666, [_ZZ4convPfS_S_iiiiE8shared_1+784];
	ld.shared.f32 	%f667, [_ZZ4convPfS_S_iiiiE8shared_1+788];
	ld.shared.f32 	%f668, [_ZZ4convPfS_S_iiiiE8shared_1+792];
	ld.shared.f32 	%f669, [_ZZ4convPfS_S_iiiiE8shared_1+796];
	ld.shared.f32 	%f670, [_ZZ4convPfS_S_iiiiE8shared_1+800];
	ld.shared.f32 	%f671, [_ZZ4convPfS_S_iiiiE8shared_1+804];
	ld.shared.f32 	%f672, [_ZZ4convPfS_S_iiiiE8shared_1+808];
	fma.rn.f32 	%f673, %f656, %f657, %f640;
	fma.rn.f32 	%f674, %f656, %f658, %f641;
	fma.rn.f32 	%f675, %f656, %f659, %f642;
	fma.rn.f32 	%f676, %f656, %f660, %f643;
	fma.rn.f32 	%f677, %f656, %f661, %f644;
	fma.rn.f32 	%f678, %f656, %f662, %f645;
	fma.rn.f32 	%f679, %f656, %f663, %f646;
	fma.rn.f32 	%f680, %f656, %f664, %f647;
	fma.rn.f32 	%f681, %f656, %f665, %f648;
	fma.rn.f32 	%f682, %f656, %f666, %f649;
	fma.rn.f32 	%f683, %f656, %f667, %f650;
	fma.rn.f32 	%f684, %f656, %f668, %f651;
	fma.rn.f32 	%f685, %f656, %f669, %f652;
	fma.rn.f32 	%f686, %f656, %f670, %f653;
	fma.rn.f32 	%f687, %f656, %f671, %f654;
	fma.rn.f32 	%f688, %f656, %f672, %f655;
	ld.shared.f32 	%f689, [%r2+16];
	ld.shared.f32 	%f690, [_ZZ4convPfS_S_iiiiE8shared_1+816];
	ld.shared.f32 	%f691, [_ZZ4convPfS_S_iiiiE8shared_1+820];
	ld.shared.f32 	%f692, [_ZZ4convPfS_S_iiiiE8shared_1+824];
	ld.shared.f32 	%f693, [_ZZ4convPfS_S_iiiiE8shared_1+828];
	ld.shared.f32 	%f694, [_ZZ4convPfS_S_iiiiE8shared_1+832];
	ld.shared.f32 	%f695, [_ZZ4convPfS_S_iiiiE8shared_1+836];
	ld.shared.f32 	%f696, [_ZZ4convPfS_S_iiiiE8shared_1+840];
	ld.shared.f32 	%f697, [_ZZ4convPfS_S_iiiiE8shared_1+844];
	ld.shared.f32 	%f698, [_ZZ4convPfS_S_iiiiE8shared_1+848];
	ld.shared.f32 	%f699, [_ZZ4convPfS_S_iiiiE8shared_1+852];
	ld.shared.f32 	%f700, [_ZZ4convPfS_S_iiiiE8shared_1+856];
	ld.shared.f32 	%f701, [_ZZ4convPfS_S_iiiiE8shared_1+860];
	ld.shared.f32 	%f702, [_ZZ4convPfS_S_iiiiE8shared_1+864];
	ld.shared.f32 	%f703, [_ZZ4convPfS_S_iiiiE8shared_1+868];
	ld.shared.f32 	%f704, [_ZZ4convPfS_S_iiiiE8shared_1+872];
	ld.shared.f32 	%f705, [_ZZ4convPfS_S_iiiiE8shared_1+876];
	fma.rn.f32 	%f706, %f689, %f690, %f673;
	fma.rn.f32 	%f707, %f689, %f691, %f674;
	fma.rn.f32 	%f708, %f689, %f692, %f675;
	fma.rn.f32 	%f709, %f689, %f693, %f676;
	fma.rn.f32 	%f710, %f689, %f694, %f677;
	fma.rn.f32 	%f711, %f689, %f695, %f678;
	fma.rn.f32 	%f712, %f689, %f696, %f679;
	fma.rn.f32 	%f713, %f689, %f697, %f680;
	fma.rn.f32 	%f714, %f689, %f698, %f681;
	fma.rn.f32 	%f715, %f689, %f699, %f682;
	fma.rn.f32 	%f716, %f689, %f700, %f683;
	fma.rn.f32 	%f717, %f689, %f701, %f684;
	fma.rn.f32 	%f718, %f689, %f702, %f685;
	fma.rn.f32 	%f719, %f689, %f703, %f686;
	fma.rn.f32 	%f720, %f689, %f704, %f687;
	fma.rn.f32 	%f721, %f689, %f705, %f688;
	ld.shared.f32 	%f722, [%r2+12];
	ld.shared.f32 	%f723, [_ZZ4convPfS_S_iiiiE8shared_1+884];
	ld.shared.f32 	%f724, [_ZZ4convPfS_S_iiiiE8shared_1+888];
	ld.shared.f32 	%f725, [_ZZ4convPfS_S_iiiiE8shared_1+892];
	ld.shared.f32 	%f726, [_ZZ4convPfS_S_iiiiE8shared_1+896];
	ld.shared.f32 	%f727, [_ZZ4convPfS_S_iiiiE8shared_1+900];
	ld.shared.f32 	%f728, [_ZZ4convPfS_S_iiiiE8shared_1+904];
	ld.shared.f32 	%f729, [_ZZ4convPfS_S_iiiiE8shared_1+908];
	ld.shared.f32 	%f730, [_ZZ4convPfS_S_iiiiE8shared_1+912];
	ld.shared.f32 	%f731, [_ZZ4convPfS_S_iiiiE8shared_1+916];
	ld.shared.f32 	%f732, [_ZZ4convPfS_S_iiiiE8shared_1+920];
	ld.shared.f32 	%f733, [_ZZ4convPfS_S_iiiiE8shared_1+924];
	ld.shared.f32 	%f734, [_ZZ4convPfS_S_iiiiE8shared_1+928];
	ld.shared.f32 	%f735, [_ZZ4convPfS_S_iiiiE8shared_1+932];
	ld.shared.f32 	%f736, [_ZZ4convPfS_S_iiiiE8shared_1+936];
	ld.shared.f32 	%f737, [_ZZ4convPfS_S_iiiiE8shared_1+940];
	ld.shared.f32 	%f738, [_ZZ4convPfS_S_iiiiE8shared_1+944];
	fma.rn.f32 	%f739, %f722, %f723, %f706;
	fma.rn.f32 	%f740, %f722, %f724, %f707;
	fma.rn.f32 	%f741, %f722, %f725, %f708;
	fma.rn.f32 	%f742, %f722, %f726, %f709;
	fma.rn.f32 	%f743, %f722, %f727, %f710;
	fma.rn.f32 	%f744, %f722, %f728, %f711;
	fma.rn.f32 	%f745, %f722, %f729, %f712;
	fma.rn.f32 	%f746, %f722, %f730, %f713;
	fma.rn.f32 	%f747, %f722, %f731, %f714;
	fma.rn.f32 	%f748, %f722, %f732, %f715;
	fma.rn.f32 	%f749, %f722, %f733, %f716;
	fma.rn.f32 	%f750, %f722, %f734, %f717;
	fma.rn.f32 	%f751, %f722, %f735, %f718;
	fma.rn.f32 	%f752, %f722, %f736, %f719;
	fma.rn.f32 	%f753, %f722, %f737, %f720;
	fma.rn.f32 	%f754, %f722, %f738, %f721;
	ld.shared.f32 	%f755, [%r2+8];
	ld.shared.f32 	%f756, [_ZZ4convPfS_S_iiiiE8shared_1+952];
	ld.shared.f32 	%f757, [_ZZ4convPfS_S_iiiiE8shared_1+956];
	ld.shared.f32 	%f758, [_ZZ4convPfS_S_iiiiE8shared_1+960];
	ld.shared.f32 	%f759, [_ZZ4convPfS_S_iiiiE8shared_1+964];
	ld.shared.f32 	%f760, [_ZZ4convPfS_S_iiiiE8shared_1+968];
	ld.shared.f32 	%f761, [_ZZ4convPfS_S_iiiiE8shared_1+972];
	ld.shared.f32 	%f762, [_ZZ4convPfS_S_iiiiE8shared_1+976];
	ld.shared.f32 	%f763, [_ZZ4convPfS_S_iiiiE8shared_1+980];
	ld.shared.f32 	%f764, [_ZZ4convPfS_S_iiiiE8shared_1+984];
	ld.shared.f32 	%f765, [_ZZ4convPfS_S_iiiiE8shared_1+988];
	ld.shared.f32 	%f766, [_ZZ4convPfS_S_iiiiE8shared_1+992];
	ld.shared.f32 	%f767, [_ZZ4convPfS_S_iiiiE8shared_1+996];
	ld.shared.f32 	%f768, [_ZZ4convPfS_S_iiiiE8shared_1+1000];
	ld.shared.f32 	%f769, [_ZZ4convPfS_S_iiiiE8shared_1+1004];
	ld.shared.f32 	%f770, [_ZZ4convPfS_S_iiiiE8shared_1+1008];
	ld.shared.f32 	%f771, [_ZZ4convPfS_S_iiiiE8shared_1+1012];
	fma.rn.f32 	%f772, %f755, %f756, %f739;
	fma.rn.f32 	%f773, %f755, %f757, %f740;
	fma.rn.f32 	%f774, %f755, %f758, %f741;
	fma.rn.f32 	%f775, %f755, %f759, %f742;
	fma.rn.f32 	%f776, %f755, %f760, %f743;
	fma.rn.f32 	%f777, %f755, %f761, %f744;
	fma.rn.f32 	%f778, %f755, %f762, %f745;
	fma.rn.f32 	%f779, %f755, %f763, %f746;
	fma.rn.f32 	%f780, %f755, %f764, %f747;
	fma.rn.f32 	%f781, %f755, %f765, %f748;
	fma.rn.f32 	%f782, %f755, %f766, %f749;
	fma.rn.f32 	%f783, %f755, %f767, %f750;
	fma.rn.f32 	%f784, %f755, %f768, %f751;
	fma.rn.f32 	%f785, %f755, %f769, %f752;
	fma.rn.f32 	%f786, %f755, %f770, %f753;
	fma.rn.f32 	%f787, %f755, %f771, %f754;
	ld.shared.f32 	%f788, [%r2+4];
	ld.shared.f32 	%f789, [_ZZ4convPfS_S_iiiiE8shared_1+1020];
	ld.shared.f32 	%f790, [_ZZ4convPfS_S_iiiiE8shared_1+1024];
	ld.shared.f32 	%f791, [_ZZ4convPfS_S_iiiiE8shared_1+1028];
	ld.shared.f32 	%f792, [_ZZ4convPfS_S_iiiiE8shared_1+1032];
	ld.shared.f32 	%f793, [_ZZ4convPfS_S_iiiiE8shared_1+1036];
	ld.shared.f32 	%f794, [_ZZ4convPfS_S_iiiiE8shared_1+1040];
	ld.shared.f32 	%f795, [_ZZ4convPfS_S_iiiiE8shared_1+1044];
	ld.shared.f32 	%f796, [_ZZ4convPfS_S_iiiiE8shared_1+1048];
	ld.shared.f32 	%f797, [_ZZ4convPfS_S_iiiiE8shared_1+1052];
	ld.shared.f32 	%f798, [_ZZ4convPfS_S_iiiiE8shared_1+1056];
	ld.shared.f32 	%f799, [_ZZ4convPfS_S_iiiiE8shared_1+1060];
	ld.shared.f32 	%f800, [_ZZ4convPfS_S_iiiiE8shared_1+1064];
	ld.shared.f32 	%f801, [_ZZ4convPfS_S_iiiiE8shared_1+1068];
	ld.shared.f32 	%f802, [_ZZ4convPfS_S_iiiiE8shared_1+1072];
	ld.shared.f32 	%f803, [_ZZ4convPfS_S_iiiiE8shared_1+1076];
	ld.shared.f32 	%f804, [_ZZ4convPfS_S_iiiiE8shared_1+1080];
	fma.rn.f32 	%f9067, %f788, %f789, %f772;
	fma.rn.f32 	%f9066, %f788, %f790, %f773;
	fma.rn.f32 	%f9065, %f788, %f791, %f774;
	fma.rn.f32 	%f9064, %f788, %f792, %f775;
	fma.rn.f32 	%f9063, %f788, %f793, %f776;
	fma.rn.f32 	%f9062, %f788, %f794, %f777;
	fma.rn.f32 	%f9061, %f788, %f795, %f778;
	fma.rn.f32 	%f9060, %f788, %f796, %f779;
	fma.rn.f32 	%f9059, %f788, %f797, %f780;
	fma.rn.f32 	%f9058, %f788, %f798, %f781;
	fma.rn.f32 	%f9057, %f788, %f799, %f782;
	fma.rn.f32 	%f9068, %f788, %f800, %f783;
	fma.rn.f32 	%f9069, %f788, %f801, %f784;
	fma.rn.f32 	%f9070, %f788, %f802, %f785;
	fma.rn.f32 	%f9071, %f788, %f803, %f786;
	fma.rn.f32 	%f9072, %f788, %f804, %f787;
	bar.sync 	0;
	bar.sync 	0;
	add.s32 	%r227, %r227, -2064;
	add.s32 	%r226, %r226, 1;
	add.s32 	%r225, %r225, 16;
	setp.ne.s32 	%p4, %r226, -15;
	@%p4 bra 	$L__BB0_2;
$L__BB0_7:
	mov.u32 	%r13, %tid.x;
	setp.gt.u32 	%p5, %r13, 15;
	shl.b32 	%r50, %r13, 2;
	mov.u32 	%r51, _ZZ4convPfS_S_iiiiE8shared_0;
	add.s32 	%r14, %r51, %r50;
	@%p5 bra 	$L__BB0_9;
	mov.u32 	%r52, %ctaid.y;
	mov.u32 	%r53, %tid.y;
	add.s32 	%r54, %r52, %r53;
	mov.u32 	%r55, %ctaid.x;
	shl.b32 	%r56, %r55, 8;
	add.s32 	%r57, %r13, %r56;
	mad.lo.s32 	%r58, %r54, 33024, %r57;
	add.s32 	%r59, %r58, 2064;
	mul.wide.u32 	%rd57, %r59, 4;
	add.s64 	%rd58, %rd3, %rd57;
	ld.global.f32 	%f805, [%rd58];
	st.shared.f32 	[%r14], %f805;
$L__BB0_9:
	setp.gt.u32 	%p6, %r13, 15;
	mov.u32 	%r60, %ctaid.y;
	mov.u32 	%r61, %tid.y;
	add.s32 	%r15, %r60, %r61;
	mov.u32 	%r62, %ctaid.x;
	shl.b32 	%r63, %r62, 8;
	add.s32 	%r16, %r63, %r13;
	mad.lo.s32 	%r17, %r15, 33024, %r16;
	add.s32 	%r64, %r17, 2080;
	mul.wide.u32 	%rd59, %r64, 4;
	add.s64 	%rd60, %rd3, %rd59;
	ld.global.f32 	%f806, [%rd60];
	st.shared.f32 	[%r14+64], %f806;
	bar.sync 	0;
	shl.b32 	%r65, %r22, 4;
	add.s32 	%r66, %r65, %r13;
	add.s32 	%r67, %r66, -16;
	mul.wide.u32 	%rd61, %r67, 4;
	add.s64 	%rd4, %rd2, %rd61;
	mov.u32 	%r68, _ZZ4convPfS_S_iiiiE8shared_1;
	mad.lo.s32 	%r18, %r13, 68, %r68;
	@%p6 bra 	$L__BB0_11;
	ld.global.f32 	%f807, [%rd4];
	st.shared.f32 	[%r18], %f807;
$L__BB0_11:
	setp.gt.u32 	%p7, %r13, 15;
	bar.sync 	0;
	ld.shared.f32 	%f808, [%r14+64];
	ld.shared.f32 	%f809, [_ZZ4convPfS_S_iiiiE8shared_1];
	fma.rn.f32 	%f810, %f808, %f809, %f9067;
	ld.shared.f32 	%f811, [%r14+60];
	ld.shared.f32 	%f812, [_ZZ4convPfS_S_iiiiE8shared_1+68];
	fma.rn.f32 	%f813, %f811, %f812, %f810;
	ld.shared.f32 	%f814, [%r14+56];
	ld.shared.f32 	%f815, [_ZZ4convPfS_S_iiiiE8shared_1+136];
	fma.rn.f32 	%f816, %f814, %f815, %f813;
	ld.shared.f32 	%f817, [%r14+52];
	ld.shared.f32 	%f818, [_ZZ4convPfS_S_iiiiE8shared_1+204];
	fma.rn.f32 	%f819, %f817, %f818, %f816;
	ld.shared.f32 	%f820, [%r14+48];
	ld.shared.f32 	%f821, [_ZZ4convPfS_S_iiiiE8shared_1+272];
	fma.rn.f32 	%f822, %f820, %f821, %f819;
	ld.shared.f32 	%f823, [%r14+44];
	ld.shared.f32 	%f824, [_ZZ4convPfS_S_iiiiE8shared_1+340];
	fma.rn.f32 	%f825, %f823, %f824, %f822;
	ld.shared.f32 	%f826, [%r14+40];
	ld.shared.f32 	%f827, [_ZZ4convPfS_S_iiiiE8shared_1+408];
	fma.rn.f32 	%f828, %f826, %f827, %f825;
	ld.shared.f32 	%f829, [%r14+36];
	ld.shared.f32 	%f830, [_ZZ4convPfS_S_iiiiE8shared_1+476];
	fma.rn.f32 	%f831, %f829, %f830, %f828;
	ld.shared.f32 	%f832, [%r14+32];
	ld.shared.f32 	%f833, [_ZZ4convPfS_S_iiiiE8shared_1+544];
	fma.rn.f32 	%f834, %f832, %f833, %f831;
	ld.shared.f32 	%f835, [%r14+28];
	ld.shared.f32 	%f836, [_ZZ4convPfS_S_iiiiE8shared_1+612];
	fma.rn.f32 	%f837, %f835, %f836, %f834;
	ld.shared.f32 	%f838, [%r14+24];
	ld.shared.f32 	%f839, [_ZZ4convPfS_S_iiiiE8shared_1+680];
	fma.rn.f32 	%f840, %f838, %f839, %f837;
	ld.shared.f32 	%f841, [%r14+20];
	ld.shared.f32 	%f842, [_ZZ4convPfS_S_iiiiE8shared_1+748];
	fma.rn.f32 	%f843, %f841, %f842, %f840;
	ld.shared.f32 	%f844, [%r14+16];
	ld.shared.f32 	%f845, [_ZZ4convPfS_S_iiiiE8shared_1+816];
	fma.rn.f32 	%f846, %f844, %f845, %f843;
	ld.shared.f32 	%f847, [%r14+12];
	ld.shared.f32 	%f848, [_ZZ4convPfS_S_iiiiE8shared_1+884];
	fma.rn.f32 	%f849, %f847, %f848, %f846;
	ld.shared.f32 	%f850, [%r14+8];
	ld.shared.f32 	%f851, [_ZZ4convPfS_S_iiiiE8shared_1+952];
	fma.rn.f32 	%f852, %f850, %f851, %f849;
	ld.shared.f32 	%f853, [%r14+4];
	ld.shared.f32 	%f854, [_ZZ4convPfS_S_iiiiE8shared_1+1020];
	fma.rn.f32 	%f49, %f853, %f854, %f852;
	bar.sync 	0;
	bar.sync 	0;
	@%p7 bra 	$L__BB0_13;
	add.s32 	%r69, %r17, 4128;
	mul.wide.u32 	%rd62, %r69, 4;
	add.s64 	%rd63, %rd3, %rd62;
	ld.global.f32 	%f855, [%rd63];
	st.shared.f32 	[%r14], %f855;
$L__BB0_13:
	setp.gt.u32 	%p8, %r13, 15;
	add.s32 	%r70, %r17, 4144;
	mul.wide.u32 	%rd64, %r70, 4;
	add.s64 	%rd65, %rd3, %rd64;
	ld.global.f32 	%f856, [%rd65];
	st.shared.f32 	[%r14+64], %f856;
	bar.sync 	0;
	add.s32 	%r73, %r66, -32;
	mul.wide.u32 	%rd66, %r73, 4;
	add.s64 	%rd5, %rd2, %rd66;
	@%p8 bra 	$L__BB0_15;
	ld.global.f32 	%f857, [%rd5];
	st.shared.f32 	[%r18], %f857;
	ld.global.f32 	%f858, [%rd4];
	st.shared.f32 	[%r18+4], %f858;
$L__BB0_15:
	setp.gt.u32 	%p9, %r13, 15;
	bar.sync 	0;
	ld.shared.f32 	%f859, [%r14+64];
	ld.shared.f32 	%f860, [_ZZ4convPfS_S_iiiiE8shared_1];
	ld.shared.f32 	%f861, [_ZZ4convPfS_S_iiiiE8shared_1+4];
	fma.rn.f32 	%f862, %f859, %f860, %f49;
	fma.rn.f32 	%f863, %f859, %f861, %f9066;
	ld.shared.f32 	%f864, [%r14+60];
	ld.shared.f32 	%f865, [_ZZ4convPfS_S_iiiiE8shared_1+68];
	ld.shared.f32 	%f866, [_ZZ4convPfS_S_iiiiE8shared_1+72];
	fma.rn.f32 	%f867, %f864, %f865, %f862;
	fma.rn.f32 	%f868, %f864, %f866, %f863;
	ld.shared.f32 	%f869, [%r14+56];
	ld.shared.f32 	%f870, [_ZZ4convPfS_S_iiiiE8shared_1+136];
	ld.shared.f32 	%f871, [_ZZ4convPfS_S_iiiiE8shared_1+140];
	fma.rn.f32 	%f872, %f869, %f870, %f867;
	fma.rn.f32 	%f873, %f869, %f871, %f868;
	ld.shared.f32 	%f874, [%r14+52];
	ld.shared.f32 	%f875, [_ZZ4convPfS_S_iiiiE8shared_1+204];
	ld.shared.f32 	%f876, [_ZZ4convPfS_S_iiiiE8shared_1+208];
	fma.rn.f32 	%f877, %f874, %f875, %f872;
	fma.rn.f32 	%f878, %f874, %f876, %f873;
	ld.shared.f32 	%f879, [%r14+48];
	ld.shared.f32 	%f880, [_ZZ4convPfS_S_iiiiE8shared_1+272];
	ld.shared.f32 	%f881, [_ZZ4convPfS_S_iiiiE8shared_1+276];
	fma.rn.f32 	%f882, %f879, %f880, %f877;
	fma.rn.f32 	%f883, %f879, %f881, %f878;
	ld.shared.f32 	%f884, [%r14+44];
	ld.shared.f32 	%f885, [_ZZ4convPfS_S_iiiiE8shared_1+340];
	ld.shared.f32 	%f886, [_ZZ4convPfS_S_iiiiE8shared_1+344];
	fma.rn.f32 	%f887, %f884, %f885, %f882;
	fma.rn.f32 	%f888, %f884, %f886, %f883;
	ld.shared.f32 	%f889, [%r14+40];
	ld.shared.f32 	%f890, [_ZZ4convPfS_S_iiiiE8shared_1+408];
	ld.shared.f32 	%f891, [_ZZ4convPfS_S_iiiiE8shared_1+412];
	fma.rn.f32 	%f892, %f889, %f890, %f887;
	fma.rn.f32 	%f893, %f889, %f891, %f888;
	ld.shared.f32 	%f894, [%r14+36];
	ld.shared.f32 	%f895, [_ZZ4convPfS_S_iiiiE8shared_1+476];
	ld.shared.f32 	%f896, [_ZZ4convPfS_S_iiiiE8shared_1+480];
	fma.rn.f32 	%f897, %f894, %f895, %f892;
	fma.rn.f32 	%f898, %f894, %f896, %f893;
	ld.shared.f32 	%f899, [%r14+32];
	ld.shared.f32 	%f900, [_ZZ4convPfS_S_iiiiE8shared_1+544];
	ld.shared.f32 	%f901, [_ZZ4convPfS_S_iiiiE8shared_1+548];
	fma.rn.f32 	%f902, %f899, %f900, %f897;
	fma.rn.f32 	%f903, %f899, %f901, %f898;
	ld.shared.f32 	%f904, [%r14+28];
	ld.shared.f32 	%f905, [_ZZ4convPfS_S_iiiiE8shared_1+612];
	ld.shared.f32 	%f906, [_ZZ4convPfS_S_iiiiE8shared_1+616];
	fma.rn.f32 	%f907, %f904, %f905, %f902;
	fma.rn.f32 	%f908, %f904, %f906, %f903;
	ld.shared.f32 	%f909, [%r14+24];
	ld.shared.f32 	%f910, [_ZZ4convPfS_S_iiiiE8shared_1+680];
	ld.shared.f32 	%f911, [_ZZ4convPfS_S_iiiiE8shared_1+684];
	fma.rn.f32 	%f912, %f909, %f910, %f907;
	fma.rn.f32 	%f913, %f909, %f911, %f908;
	ld.shared.f32 	%f914, [%r14+20];
	ld.shared.f32 	%f915, [_ZZ4convPfS_S_iiiiE8shared_1+748];
	ld.shared.f32 	%f916, [_ZZ4convPfS_S_iiiiE8shared_1+752];
	fma.rn.f32 	%f917, %f914, %f915, %f912;
	fma.rn.f32 	%f918, %f914, %f916, %f913;
	ld.shared.f32 	%f919, [%r14+16];
	ld.shared.f32 	%f920, [_ZZ4convPfS_S_iiiiE8shared_1+816];
	ld.shared.f32 	%f921, [_ZZ4convPfS_S_iiiiE8shared_1+820];
	fma.rn.f32 	%f922, %f919, %f920, %f917;
	fma.rn.f32 	%f923, %f919, %f921, %f918;
	ld.shared.f32 	%f924, [%r14+12];
	ld.shared.f32 	%f925, [_ZZ4convPfS_S_iiiiE8shared_1+884];
	ld.shared.f32 	%f926, [_ZZ4convPfS_S_iiiiE8shared_1+888];
	fma.rn.f32 	%f927, %f924, %f925, %f922;
	fma.rn.f32 	%f928, %f924, %f926, %f923;
	ld.shared.f32 	%f929, [%r14+8];
	ld.shared.f32 	%f930, [_ZZ4convPfS_S_iiiiE8shared_1+952];
	ld.shared.f32 	%f931, [_ZZ4convPfS_S_iiiiE8shared_1+956];
	fma.rn.f32 	%f932, %f929, %f930, %f927;
	fma.rn.f32 	%f933, %f929, %f931, %f928;
	ld.shared.f32 	%f934, [%r14+4];
	ld.shared.f32 	%f935, [_ZZ4convPfS_S_iiiiE8shared_1+1020];
	ld.shared.f32 	%f936, [_ZZ4convPfS_S_iiiiE8shared_1+1024];
	fma.rn.f32 	%f50, %f934, %f935, %f932;
	fma.rn.f32 	%f51, %f934, %f936, %f933;
	bar.sync 	0;
	bar.sync 	0;
	@%p9 bra 	$L__BB0_17;
	add.s32 	%r74, %r17, 6192;
	mul.wide.u32 	%rd67, %r74, 4;
	add.s64 	%rd68, %rd3, %rd67;
	ld.global.f32 	%f937, [%rd68];
	st.shared.f32 	[%r14], %f937;
$L__BB0_17:
	setp.gt.u32 	%p10, %r13, 15;
	add.s32 	%r75, %r17, 6208;
	mul.wide.u32 	%rd69, %r75, 4;
	add.s64 	%rd70, %rd3, %rd69;
	ld.global.f32 	%f938, [%rd70];
	st.shared.f32 	[%r14+64], %f938;
	bar.sync 	0;
	add.s32 	%r78, %r66, -48;
	mul.wide.u32 	%rd71, %r78, 4;
	add.s64 	%rd6, %rd2, %rd71;
	@%p10 bra 	$L__BB0_19;
	ld.global.f32 	%f939, [%rd6];
	st.shared.f32 	[%r18], %f939;
	ld.global.f32 	%f940, [%rd5];
	st.shared.f32 	[%r18+4], %f940;
	ld.global.f32 	%f941, [%rd4];
	st.shared.f32 	[%r18+8], %f941;
$L__BB0_19:
	setp.gt.u32 	%p11, %r13, 15;
	bar.sync 	0;
	ld.shared.f32 	%f942, [%r14+64];
	ld.shared.f32 	%f943, [_ZZ4convPfS_S_iiiiE8shared_1];
	ld.shared.f32 	%f944, [_ZZ4convPfS_S_iiiiE8shared_1+4];
	ld.shared.f32 	%f945, [_ZZ4convPfS_S_iiiiE8shared_1+8];
	fma.rn.f32 	%f946, %f942, %f943, %f50;
	fma.rn.f32 	%f947, %f942, %f944, %f51;
	fma.rn.f32 	%f948, %f942, %f945, %f9065;
	ld.shared.f32 	%f949, [%r14+60];
	ld.shared.f32 	%f950, [_ZZ4convPfS_S_iiiiE8shared_1+68];
	ld.shared.f32 	%f951, [_ZZ4convPfS_S_iiiiE8shared_1+72];
	ld.shared.f32 	%f952, [_ZZ4convPfS_S_iiiiE8shared_1+76];
	fma.rn.f32 	%f953, %f949, %f950, %f946;
	fma.rn.f32 	%f954, %f949, %f951, %f947;
	fma.rn.f32 	%f955, %f949, %f952, %f948;
	ld.shared.f32 	%f956, [%r14+56];
	ld.shared.f32 	%f957, [_ZZ4convPfS_S_iiiiE8shared_1+136];
	ld.shared.f32 	%f958, [_ZZ4convPfS_S_iiiiE8shared_1+140];
	ld.shared.f32 	%f959, [_ZZ4convPfS_S_iiiiE8shared_1+144];
	fma.rn.f32 	%f960, %f956, %f957, %f953;
	fma.rn.f32 	%f961, %f956, %f958, %f954;
	fma.rn.f32 	%f962, %f956, %f959, %f955;
	ld.shared.f32 	%f963, [%r14+52];
	ld.shared.f32 	%f964, [_ZZ4convPfS_S_iiiiE8shared_1+204];
	ld.shared.f32 	%f965, [_ZZ4convPfS_S_iiiiE8shared_1+208];
	ld.shared.f32 	%f966, [_ZZ4convPfS_S_iiiiE8shared_1+212];
	fma.rn.f32 	%f967, %f963, %f964, %f960;
	fma.rn.f32 	%f968, %f963, %f965, %f961;
	fma.rn.f32 	%f969, %f963, %f966, %f962;
	ld.shared.f32 	%f970, [%r14+48];
	ld.shared.f32 	%f971, [_ZZ4convPfS_S_iiiiE8shared_1+272];
	ld.shared.f32 	%f972, [_ZZ4convPfS_S_iiiiE8shared_1+276];
	ld.shared.f32 	%f973, [_ZZ4convPfS_S_iiiiE8shared_1+280];
	fma.rn.f32 	%f974, %f970, %f971, %f967;
	fma.rn.f32 	%f975, %f970, %f972, %f968;
	fma.rn.f32 	%f976, %f970, %f973, %f969;
	ld.shared.f32 	%f977, [%r14+44];
	ld.shared.f32 	%f978, [_ZZ4convPfS_S_iiiiE8shared_1+340];
	ld.shared.f32 	%f979, [_ZZ4convPfS_S_iiiiE8shared_1+344];
	ld.shared.f32 	%f980, [_ZZ4convPfS_S_iiiiE8shared_1+348];
	fma.rn.f32 	%f981, %f977, %f978, %f974;
	fma.rn.f32 	%f982, %f977, %f979, %f975;
	fma.rn.f32 	%f983, %f977, %f980, %f976;
	ld.shared.f32 	%f984, [%r14+40];
	ld.shared.f32 	%f985, [_ZZ4convPfS_S_iiiiE8shared_1+408];
	ld.shared.f32 	%f986, [_ZZ4convPfS_S_iiiiE8shared_1+412];
	ld.shared.f32 	%f987, [_ZZ4convPfS_S_iiiiE8shared_1+416];
	fma.rn.f32 	%f988, %f984, %f985, %f981;
	fma.rn.f32 	%f989, %f984, %f986, %f982;
	fma.rn.f32 	%f990, %f984, %f987, %f983;
	ld.shared.f32 	%f991, [%r14+36];
	ld.shared.f32 	%f992, [_ZZ4convPfS_S_iiiiE8shared_1+476];
	ld.shared.f32 	%f993, [_ZZ4convPfS_S_iiiiE8shared_1+480];
	ld.shared.f32 	%f994, [_ZZ4convPfS_S_iiiiE8shared_1+484];
	fma.rn.f32 	%f995, %f991, %f992, %f988;
	fma.rn.f32 	%f996, %f991, %f993, %f989;
	fma.rn.f32 	%f997, %f991, %f994, %f990;
	ld.shared.f32 	%f998, [%r14+32];
	ld.shared.f32 	%f999, [_ZZ4convPfS_S_iiiiE8shared_1+544];
	ld.shared.f32 	%f1000, [_ZZ4convPfS_S_iiiiE8shared_1+548];
	ld.shared.f32 	%f1001, [_ZZ4convPfS_S_iiiiE8shared_1+552];
	fma.rn.f32 	%f1002, %f998, %f999, %f995;
	fma.rn.f32 	%f1003, %f998, %f1000, %f996;
	fma.rn.f32 	%f1004, %f998, %f1001, %f997;
	ld.shared.f32 	%f1005, [%r14+28];
	ld.shared.f32 	%f1006, [_ZZ4convPfS_S_iiiiE8shared_1+612];
	ld.shared.f32 	%f1007, [_ZZ4convPfS_S_iiiiE8shared_1+616];
	ld.shared.f32 	%f1008, [_ZZ4convPfS_S_iiiiE8shared_1+620];
	fma.rn.f32 	%f1009, %f1005, %f1006, %f1002;
	fma.rn.f32 	%f1010, %f1005, %f1007, %f1003;
	fma.rn.f32 	%f1011, %f1005, %f1008, %f1004;
	ld.shared.f32 	%f1012, [%r14+24];
	ld.shared.f32 	%f1013, [_ZZ4convPfS_S_iiiiE8shared_1+680];
	ld.shared.f32 	%f1014, [_ZZ4convPfS_S_iiiiE8shared_1+684];
	ld.shared.f32 	%f1015, [_ZZ4convPfS_S_iiiiE8shared_1+688];
	fma.rn.f32 	%f1016, %f1012, %f1013, %f1009;
	fma.rn.f32 	%f1017, %f1012, %f1014, %f1010;
	fma.rn.f32 	%f1018, %f1012, %f1015, %f1011;
	ld.shared.f32 	%f1019, [%r14+20];
	ld.shared.f32 	%f1020, [_ZZ4convPfS_S_iiiiE8shared_1+748];
	ld.shared.f32 	%f1021, [_ZZ4convPfS_S_iiiiE8shared_1+752];
	ld.shared.f32 	%f1022, [_ZZ4convPfS_S_iiiiE8shared_1+756];
	fma.rn.f32 	%f1023, %f1019, %f1020, %f1016;
	fma.rn.f32 	%f1024, %f1019, %f1021, %f1017;
	fma.rn.f32 	%f1025, %f1019, %f1022, %f1018;
	ld.shared.f32 	%f1026, [%r14+16];
	ld.shared.f32 	%f1027, [_ZZ4convPfS_S_iiiiE8shared_1+816];
	ld.shared.f32 	%f1028, [_ZZ4convPfS_S_iiiiE8shared_1+820];
	ld.shared.f32 	%f1029, [_ZZ4convPfS_S_iiiiE8shared_1+824];
	fma.rn.f32 	%f1030, %f1026, %f1027, %f1023;
	fma.rn.f32 	%f1031, %f1026, %f1028, %f1024;
	fma.rn.f32 	%f1032, %f1026, %f1029, %f1025;
	ld.shared.f32 	%f1033, [%r14+12];
	ld.shared.f32 	%f1034, [_ZZ4convPfS_S_iiiiE8shared_1+884];
	ld.shared.f32 	%f1035, [_ZZ4convPfS_S_iiiiE8shared_1+888];
	ld.shared.f32 	%f1036, [_ZZ4convPfS_S_iiiiE8shared_1+892];
	fma.rn.f32 	%f1037, %f1033, %f1034, %f1030;
	fma.rn.f32 	%f1038, %f1033, %f1035, %f1031;
	fma.rn.f32 	%f1039, %f1033, %f1036, %f1032;
	ld.shared.f32 	%f1040, [%r14+8];
	ld.shared.f32 	%f1041, [_ZZ4convPfS_S_iiiiE8shared_1+952];
	ld.shared.f32 	%f1042, [_ZZ4convPfS_S_iiiiE8shared_1+956];
	ld.shared.f32 	%f1043, [_ZZ4convPfS_S_iiiiE8shared_1+960];
	fma.rn.f32 	%f1044, %f1040, %f1041, %f1037;
	fma.rn.f32 	%f1045, %f1040, %f1042, %f1038;
	fma.rn.f32 	%f1046, %f1040, %f1043, %f1039;
	ld.shared.f32 	%f1047, [%r14+4];
	ld.shared.f32 	%f1048, [_ZZ4convPfS_S_iiiiE8shared_1+1020];
	ld.shared.f32 	%f1049, [_ZZ4convPfS_S_iiiiE8shared_1+1024];
	ld.shared.f32 	%f1050, [_ZZ4convPfS_S_iiiiE8shared_1+1028];
	fma.rn.f32 	%f52, %f1047, %f1048, %f1044;
	fma.rn.f32 	%f53, %f1047, %f1049, %f1045;
	fma.rn.f32 	%f54, %f1047, %f1050, %f1046;
	bar.sync 	0;
	bar.sync 	0;
	@%p11 bra 	$L__BB0_21;
	add.s32 	%r79, %r17, 8256;
	mul.wide.u32 	%rd72, %r79, 4;
	add.s64 	%rd73, %rd3, %rd72;
	ld.global.f32 	%f1051, [%rd73];
	st.shared.f32 	[%r14], %f1051;
$L__BB0_21:
	add.s32 	%r80, %r17, 8272;
	mul.wide.u32 	%rd74, %r80, 4;
	add.s64 	%rd75, %rd3, %rd74;
	ld.global.f32 	%f1052, [%rd75];
	st.shared.f32 	[%r14+64], %f1052;
	bar.sync 	0;
	add.s32 	%r83, %r66, -64;
	mul.wide.u32 	%rd76, %r83, 4;
	add.s64 	%rd7, %rd2, %rd76;
	@%p11 bra 	$L__BB0_23;
	ld.global.f32 	%f1053, [%rd7];
	st.shared.f32 	[%r18], %f1053;
	ld.global.f32 	%f1054, [%rd6];
	st.shared.f32 	[%r18+4], %f1054;
	ld.global.f32 	%f1055, [%rd5];
	st.shared.f32 	[%r18+8], %f1055;
	ld.global.f32 	%f1056, [%rd4];
	st.shared.f32 	[%r18+12], %f1056;
$L__BB0_23:
	setp.gt.u32 	%p13, %r13, 15;
	bar.sync 	0;
	ld.shared.f32 	%f1057, [%r14+64];
	ld.shared.f32 	%f1058, [_ZZ4convPfS_S_iiiiE8shared_1];
	ld.shared.f32 	%f1059, [_ZZ4convPfS_S_iiiiE8shared_1+4];
	ld.shared.f32 	%f1060, [_ZZ4convPfS_S_iiiiE8shared_1+8];
	ld.shared.f32 	%f1061, [_ZZ4convPfS_S_iiiiE8shared_1+12];
	fma.rn.f32 	%f1062, %f1057, %f1058, %f52;
	fma.rn.f32 	%f1063, %f1057, %f1059, %f53;
	fma.rn.f32 	%f1064, %f1057, %f1060, %f54;
	fma.rn.f32 	%f1065, %f1057, %f1061, %f9064;
	ld.shared.f32 	%f1066, [%r14+60];
	ld.shared.f32 	%f1067, [_ZZ4convPfS_S_iiiiE8shared_1+68];
	ld.shared.f32 	%f1068, [_ZZ4convPfS_S_iiiiE8shared_1+72];
	ld.shared.f32 	%f1069, [_ZZ4convPfS_S_iiiiE8shared_1+76];
	ld.shared.f32 	%f1070, [_ZZ4convPfS_S_iiiiE8shared_1+80];
	fma.rn.f32 	%f1071, %f1066, %f1067, %f1062;
	fma.rn.f32 	%f1072, %f1066, %f1068, %f1063;
	fma.rn.f32 	%f1073, %f1066, %f1069, %f1064;
	fma.rn.f32 	%f1074, %f1066, %f1070, %f1065;
	ld.shared.f32 	%f1075, [%r14+56];
	ld.shared.f32 	%f1076, [_ZZ4convPfS_S_iiiiE8shared_1+136];
	ld.shared.f32 	%f1077, [_ZZ4convPfS_S_iiiiE8shared_1+140];
	ld.shared.f32 	%f1078, [_ZZ4convPfS_S_iiiiE8shared_1+144];
	ld.shared.f32 	%f1079, [_ZZ4convPfS_S_iiiiE8shared_1+148];
	fma.rn.f32 	%f1080, %f1075, %f1076, %f1071;
	fma.rn.f32 	%f1081, %f1075, %f1077, %f1072;
	fma.rn.f32 	%f1082, %f1075, %f1078, %f1073;
	fma.rn.f32 	%f1083, %f1075, %f1079, %f1074;
	ld.shared.f32 	%f1084, [%r14+52];
	ld.shared.f32 	%f1085, [_ZZ4convPfS_S_iiiiE8shared_1+204];
	ld.shared.f32 	%f1086, [_ZZ4convPfS_S_iiiiE8shared_1+208];
	ld.shared.f32 	%f1087, [_ZZ4convPfS_S_iiiiE8shared_1+212];
	ld.shared.f32 	%f1088, [_ZZ4convPfS_S_iiiiE8shared_1+216];
	fma.rn.f32 	%f1089, %f1084, %f1085, %f1080;
	fma.rn.f32 	%f1090, %f1084, %f1086, %f1081;
	fma.rn.f32 	%f1091, %f1084, %f1087, %f1082;
	fma.rn.f32 	%f1092, %f1084, %f1088, %f1083;
	ld.shared.f32 	%f1093, [%r14+48];
	ld.shared.f32 	%f1094, [_ZZ4convPfS_S_iiiiE8shared_1+272];
	ld.shared.f32 	%f1095, [_ZZ4convPfS_S_iiiiE8shared_1+276];
	ld.shared.f32 	%f1096, [_ZZ4convPfS_S_iiiiE8shared_1+280];
	ld.shared.f32 	%f1097, [_ZZ4convPfS_S_iiiiE8shared_1+284];
	fma.rn.f32 	%f1098, %f1093, %f1094, %f1089;
	fma.rn.f32 	%f1099, %f1093, %f1095, %f1090;
	fma.rn.f32 	%f1100, %f1093, %f1096, %f1091;
	fma.rn.f32 	%f1101, %f1093, %f1097, %f1092;
	ld.shared.f32 	%f1102, [%r14+44];
	ld.shared.f32 	%f1103, [_ZZ4convPfS_S_iiiiE8shared_1+340];
	ld.shared.f32 	%f1104, [_ZZ4convPfS_S_iiiiE8shared_1+344];
	ld.shared.f32 	%f1105, [_ZZ4convPfS_S_iiiiE8shared_1+348];
	ld.shared.f32 	%f1106, [_ZZ4convPfS_S_iiiiE8shared_1+352];
	fma.rn.f32 	%f1107, %f1102, %f1103, %f1098;
	fma.rn.f32 	%f1108, %f1102, %f1104, %f1099;
	fma.rn.f32 	%f1109, %f1102, %f1105, %f1100;
	fma.rn.f32 	%f1110, %f1102, %f1106, %f1101;
	ld.shared.f32 	%f1111, [%r14+40];
	ld.shared.f32 	%f1112, [_ZZ4convPfS_S_iiiiE8shared_1+408];
	ld.shared.f32 	%f1113, [_ZZ4convPfS_S_iiiiE8shared_1+412];
	ld.shared.f32 	%f1114, [_ZZ4convPfS_S_iiiiE8shared_1+416];
	ld.shared.f32 	%f1115, [_ZZ4convPfS_S_iiiiE8shared_1+420];
	fma.rn.f32 	%f1116, %f1111, %f1112, %f1107;
	fma.rn.f32 	%f1117, %f1111, %f1113, %f1108;
	fma.rn.f32 	%f1118, %f1111, %f1114, %f1109;
	fma.rn.f32 	%f1119, %f1111, %f1115, %f1110;
	ld.shared.f32 	%f1120, [%r14+36];
	ld.shared.f32 	%f1121, [_ZZ4convPfS_S_iiiiE8shared_1+476];
	ld.shared.f32 	%f1122, [_ZZ4convPfS_S_iiiiE8shared_1+480];
	ld.shared.f32 	%f1123, [_ZZ4convPfS_S_iiiiE8shared_1+484];
	ld.shared.f32 	%f1124, [_ZZ4convPfS_S_iiiiE8shared_1+488];
	fma.rn.f32 	%f1125, %f1120, %f1121, %f1116;
	fma.rn.f32 	%f1126, %f1120, %f1122, %f1117;
	fma.rn.f32 	%f1127, %f1120, %f1123, %f1118;
	fma.rn.f32 	%f1128, %f1120, %f1124, %f1119;
	ld.shared.f32 	%f1129, [%r14+32];
	ld.shared.f32 	%f1130, [_ZZ4convPfS_S_iiiiE8shared_1+544];
	ld.shared.f32 	%f1131, [_ZZ4convPfS_S_iiiiE8shared_1+548];
	ld.shared.f32 	%f1132, [_ZZ4convPfS_S_iiiiE8shared_1+552];
	ld.shared.f32 	%f1133, [_ZZ4convPfS_S_iiiiE8shared_1+556];
	fma.rn.f32 	%f1134, %f1129, %f1130, %f1125;
	fma.rn.f32 	%f1135, %f1129, %f1131, %f1126;
	fma.rn.f32 	%f1136, %f1129, %f1132, %f1127;
	fma.rn.f32 	%f1137, %f1129, %f1133, %f1128;
	ld.shared.f32 	%f1138, [%r14+28];
	ld.shared.f32 	%f1139, [_ZZ4convPfS_S_iiiiE8shared_1+612];
	ld.shared.f32 	%f1140, [_ZZ4convPfS_S_iiiiE8shared_1+616];
	ld.shared.f32 	%f1141, [_ZZ4convPfS_S_iiiiE8shared_1+620];
	ld.shared.f32 	%f1142, [_ZZ4convPfS_S_iiiiE8shared_1+624];
	fma.rn.f32 	%f1143, %f1138, %f1139, %f1134;
	fma.rn.f32 	%f1144, %f1138, %f1140, %f1135;
	fma.rn.f32 	%f1145, %f1138, %f1141, %f1136;
	fma.rn.f32 	%f1146, %f1138, %f1142, %f1137;
	ld.shared.f32 	%f1147, [%r14+24];
	ld.shared.f32 	%f1148, [_ZZ4convPfS_S_iiiiE8shared_1+680];
	ld.shared.f32 	%f1149, [_ZZ4convPfS_S_iiiiE8shared_1+684];
	ld.shared.f32 	%f1150, [_ZZ4convPfS_S_iiiiE8shared_1+688];
	ld.shared.f32 	%f1151, [_ZZ4convPfS_S_iiiiE8shared_1+692];
	fma.rn.f32 	%f1152, %f1147, %f1148, %f1143;
	fma.rn.f32 	%f1153, %f1147, %f1149, %f1144;
	fma.rn.f32 	%f1154, %f1147, %f1150, %f1145;
	fma.rn.f32 	%f1155, %f1147, %f1151, %f1146;
	ld.shared.f32 	%f1156, [%r14+20];
	ld.shared.f32 	%f1157, [_ZZ4convPfS_S_iiiiE8shared_1+748];
	ld.shared.f32 	%f1158, [_ZZ4convPfS_S_iiiiE8shared_1+752];
	ld.shared.f32 	%f1159, [_ZZ4convPfS_S_iiiiE8shared_1+756];
	ld.shared.f32 	%f1160, [_ZZ4convPfS_S_iiiiE8shared_1+760];
	fma.rn.f32 	%f1161, %f1156, %f1157, %f1152;
	fma.rn.f32 	%f1162, %f1156, %f1158, %f1153;
	fma.rn.f32 	%f1163, %f1156, %f1159, %f1154;
	fma.rn.f32 	%f1164, %f1156, %f1160, %f1155;
	ld.shared.f32 	%f1165, [%r14+16];
	ld.shared.f32 	%f1166, [_ZZ4convPfS_S_iiiiE8shared_1+816];
	ld.shared.f32 	%f1167, [_ZZ4convPfS_S_iiiiE8shared_1+820];
	ld.shared.f32 	%f1168, [_ZZ4convPfS_S_iiiiE8shared_1+824];
	ld.shared.f32 	%f1169, [_ZZ4convPfS_S_iiiiE8shared_1+828];
	fma.rn.f32 	%f1170, %f1165, %f1166, %f1161;
	fma.rn.f32 	%f1171, %f1165, %f1167, %f1162;
	fma.rn.f32 	%f1172, %f1165, %f1168, %f1163;
	fma.rn.f32 	%f1173, %f1165, %f1169, %f1164;
	ld.shared.f32 	%f1174, [%r14+12];
	ld.shared.f32 	%f1175, [_ZZ4convPfS_S_iiiiE8shared_1+884];
	ld.shared.f32 	%f1176, [_ZZ4convPfS_S_iiiiE8shared_1+888];
	ld.shared.f32 	%f1177, [_ZZ4convPfS_S_iiiiE8shared_1+892];
	ld.shared.f32 	%f1178, [_ZZ4convPfS_S_iiiiE8shared_1+896];
	fma.rn.f32 	%f1179, %f1174, %f1175, %f1170;
	fma.rn.f32 	%f1180, %f1174, %f1176, %f1171;
	fma.rn.f32 	%f1181, %f1174, %f1177, %f1172;
	fma.rn.f32 	%f1182, %f1174, %f1178, %f1173;
	ld.shared.f32 	%f1183, [%r14+8];
	ld.shared.f32 	%f1184, [_ZZ4convPfS_S_iiiiE8shared_1+952];
	ld.shared.f32 	%f1185, [_ZZ4convPfS_S_iiiiE8shared_1+956];
	ld.shared.f32 	%f1186, [_ZZ4convPfS_S_iiiiE8shared_1+960];
	ld.shared.f32 	%f1187, [_ZZ4convPfS_S_iiiiE8shared_1+964];
	fma.rn.f32 	%f1188, %f1183, %f1184, %f1179;
	fma.rn.f32 	%f1189, %f1183, %f1185, %f1180;
	fma.rn.f32 	%f1190, %f1183, %f1186, %f1181;
	fma.rn.f32 	%f1191, %f1183, %f1187, %f1182;
	ld.shared.f32 	%f1192, [%r14+4];
	ld.shared.f32 	%f1193, [_ZZ4convPfS_S_iiiiE8shared_1+1020];
	ld.shared.f32 	%f1194, [_ZZ4convPfS_S_iiiiE8shared_1+1024];
	ld.shared.f32 	%f1195, [_ZZ4convPfS_S_iiiiE8shared_1+1028];
	ld.shared.f32 	%f1196, [_ZZ4convPfS_S_iiiiE8shared_1+1032];
	fma.rn.f32 	%f55, %f1192, %f1193, %f1188;
	fma.rn.f32 	%f56, %f1192, %f1194, %f1189;
	fma.rn.f32 	%f57, %f1192, %f1195, %f1190;
	fma.rn.f32 	%f58, %f1192, %f1196, %f1191;
	bar.sync 	0;
	bar.sync 	0;
	@%p13 bra 	$L__BB0_25;
	add.s32 	%r84, %r17, 10320;
	mul.wide.u32 	%rd77, %r84, 4;
	add.s64 	%rd78, %rd3, %rd77;
	ld.global.f32 	%f1197, [%rd78];
	st.shared.f32 	[%r14], %f1197;
$L__BB0_25:
	add.s32 	%r85, %r17, 10336;
	mul.wide.u32 	%rd79, %r85, 4;
	add.s64 	%rd80, %rd3, %rd79;
	ld.global.f32 	%f1198, [%rd80];
	st.shared.f32 	[%r14+64], %f1198;
	bar.sync 	0;
	add.s32 	%r88, %r66, -80;
	mul.wide.u32 	%rd81, %r88, 4;
	add.s64 	%rd8, %rd2, %rd81;
	@%p13 bra 	$L__BB0_27;
	ld.global.f32 	%f1199, [%rd8];
	st.shared.f32 	[%r18], %f1199;
	ld.global.f32 	%f1200, [%rd7];
	st.shared.f32 	[%r18+4], %f1200;
	ld.global.f32 	%f1201, [%rd6];
	st.shared.f32 	[%r18+8], %f1201;
	ld.global.f32 	%f1202, [%rd5];
	st.shared.f32 	[%r18+12], %f1202;
	ld.global.f32 	%f1203, [%rd4];
	st.shared.f32 	[%r18+16], %f1203;
$L__BB0_27:
	bar.sync 	0;
	ld.shared.f32 	%f1204, [%r14+64];
	ld.shared.f32 	%f1205, [_ZZ4convPfS_S_iiiiE8shared_1];
	ld.shared.f32 	%f1206, [_ZZ4convPfS_S_iiiiE8shared_1+4];
	ld.shared.f32 	%f1207, [_ZZ4convPfS_S_iiiiE8shared_1+8];
	ld.shared.f32 	%f1208, [_ZZ4convPfS_S_iiiiE8shared_1+12];
	ld.shared.f32 	%f1209, [_ZZ4convPfS_S_iiiiE8shared_1+16];
	fma.rn.f32 	%f1210, %f1204, %f1205, %f55;
	fma.rn.f32 	%f1211, %f1204, %f1206, %f56;
	fma.rn.f32 	%f1212, %f1204, %f1207, %f57;
	fma.rn.f32 	%f1213, %f1204, %f1208, %f58;
	fma.rn.f32 	%f1214, %f1204, %f1209, %f9063;
	ld.shared.f32 	%f1215, [%r14+60];
	ld.shared.f32 	%f1216, [_ZZ4convPfS_S_iiiiE8shared_1+68];
	ld.shared.f32 	%f1217, [_ZZ4convPfS_S_iiiiE8shared_1+72];
	ld.shared.f32 	%f1218, [_ZZ4convPfS_S_iiiiE8shared_1+76];
	ld.shared.f32 	%f1219, [_ZZ4convPfS_S_iiiiE8shared_1+80];
	ld.shared.f32 	%f1220, [_ZZ4convPfS_S_iiiiE8shared_1+84];
	fma.rn.f32 	%f1221, %f1215, %f1216, %f1210;
	fma.rn.f32 	%f1222, %f1215, %f1217, %f1211;
	fma.rn.f32 	%f1223, %f1215, %f1218, %f1212;
	fma.rn.f32 	%f1224, %f1215, %f1219, %f1213;
	fma.rn.f32 	%f1225, %f1215, %f1220, %f1214;
	ld.shared.f32 	%f1226, [%r14+56];
	ld.shared.f32 	%f1227, [_ZZ4convPfS_S_iiiiE8shared_1+136];
	ld.shared.f32 	%f1228, [_ZZ4convPfS_S_iiiiE8shared_1+140];
	ld.shared.f32 	%f1229, [_ZZ4convPfS_S_iiiiE8shared_1+144];
	ld.shared.f32 	%f1230, [_ZZ4convPfS_S_iiiiE8shared_1+148];
	ld.shared.f32 	%f1231, [_ZZ4convPfS_S_iiiiE8shared_1+152];
	fma.rn.f32 	%f1232, %f1226, %f1227, %f1221;
	fma.rn.f32 	%f1233, %f1226, %f1228, %f1222;
	fma.rn.f32 	%f1234, %f1226, %f1229, %f1223;
	fma.rn.f32 	%f1235, %f1226, %f1230, %f1224;
	fma.rn.f32 	%f1236, %f1226, %f1231, %f1225;
	ld.shared.f32 	%f1237, [%r14+52];
	ld.shared.f32 	%f1238, [_ZZ4convPfS_S_iiiiE8shared_1+204];
	ld.shared.f32 	%f1239, [_ZZ4convPfS_S_iiiiE8shared_1+208];
	ld.shared.f32 	%f1240, [_ZZ4convPfS_S_iiiiE8shared_1+212];
	ld.shared.f32 	%f1241, [_ZZ4convPfS_S_iiiiE8shared_1+216];
	ld.shared.f32 	%f1242, [_ZZ4convPfS_S_iiiiE8shared_1+220];
	fma.rn.f32 	%f1243, %f1237, %f1238, %f1232;
	fma.rn.f32 	%f1244, %f1237, %f1239, %f1233;
	fma.rn.f32 	%f1245, %f1237, %f1240, %f1234;
	fma.rn.f32 	%f1246, %f1237, %f1241, %f1235;
	fma.rn.f32 	%f1247, %f1237, %f1242, %f1236;
	ld.shared.f32 	%f1248, [%r14+48];
	ld.shared.f32 	%f1249, [_ZZ4convPfS_S_iiiiE8shared_1+272];
	ld.shared.f32 	%f1250, [_ZZ4convPfS_S_iiiiE8shared_1+276];
	ld.shared.f32 	%f1251, [_ZZ4convPfS_S_iiiiE8shared_1+280];
	ld.shared.f32 	%f1252, [_ZZ4convPfS_S_iiiiE8shared_1+284];
	ld.shared.f32 	%f1253, [_ZZ4convPfS_S_iiiiE8shared_1+288];
	fma.rn.f32 	%f1254, %f1248, %f1249, %f1243;
	fma.rn.f32 	%f1255, %f1248, %f1250, %f1244;
	fma.rn.f32 	%f1256, %f1248, %f1251, %f1245;
	fma.rn.f32 	%f1257, %f1248, %f1252, %f1246;
	fma.rn.f32 	%f1258, %f1248, %f1253, %f1247;
	ld.shared.f32 	%f1259, [%r14+44];
	ld.shared.f32 	%f1260, [_ZZ4convPfS_S_iiiiE8shared_1+340];
	ld.shared.f32 	%f1261, [_ZZ4convPfS_S_iiiiE8shared_1+344];
	ld.shared.f32 	%f1262, [_ZZ4convPfS_S_iiiiE8shared_1+348];
	ld.shared.f32 	%f1263, [_ZZ4convPfS_S_iiiiE8shared_1+352];
	ld.shared.f32 	%f1264, [_ZZ4convPfS_S_iiiiE8shared_1+356];
	fma.rn.f32 	%f1265, %f1259, %f1260, %f1254;
	fma.rn.f32 	%f1266, %f1259, %f1261, %f1255;
	fma.rn.f32 	%f1267, %f1259, %f1262, %f1256;
	fma.rn.f32 	%f1268, %f1259, %f1263, %f1257;
	fma.rn.f32 	%f1269, %f1259, %f1264, %f1258;
	ld.shared.f32 	%f1270, [%r14+40];
	ld.shared.f32 	%f1271, [_ZZ4convPfS_S_iiiiE8shared_1+408];
	ld.shared.f32 	%f1272, [_ZZ4convPfS_S_iiiiE8shared_1+412];
	ld.shared.f32 	%f1273, [_ZZ4convPfS_S_iiiiE8shared_1+416];
	ld.shared.f32 	%f1274, [_ZZ4convPfS_S_iiiiE8shared_1+420];
	ld.shared.f32 	%f1275, [_ZZ4convPfS_S_iiiiE8shared_1+424];
	fma.rn.f32 	%f1276, %f1270, %f1271, %f1265;
	fma.rn.f32 	%f1277, %f1270, %f1272, %f1266;
	fma.rn.f32 	%f1278, %f1270, %f1273, %f1267;
	fma.rn.f32 	%f1279, %f1270, %f1274, %f1268;
	fma.rn.f32 	%f1280, %f1270, %f1275, %f1269;
	ld.shared.f32 	%f1281, [%r14+36];
	ld.shared.f32 	%f1282, [_ZZ4convPfS_S_iiiiE8shared_1+476];
	ld.shared.f32 	%f1283, [_ZZ4convPfS_S_iiiiE8shared_1+480];
	ld.shared.f32 	%f1284, [_ZZ4convPfS_S_iiiiE8shared_1+484];
	ld.shared.f32 	%f1285, [_ZZ4convPfS_S_iiiiE8shared_1+488];
	ld.shared.f32 	%f1286, [_ZZ4convPfS_S_iiiiE8shared_1+492];
	fma.rn.f32 	%f1287, %f1281, %f1282, %f1276;
	fma.rn.f32 	%f1288, %f1281, %f1283, %f1277;
	fma.rn.f32 	%f1289, %f1281, %f1284, %f1278;
	fma.rn.f32 	%f1290, %f1281, %f1285, %f1279;
	fma.rn.f32 	%f1291, %f1281, %f1286, %f1280;
	ld.shared.f32 	%f1292, [%r14+32];
	ld.shared.f32 	%f1293, [_ZZ4convPfS_S_iiiiE8shared_1+544];
	ld.shared.f32 	%f1294, [_ZZ4convPfS_S_iiiiE8shared_1+548];
	ld.shared.f32 	%f1295, [_ZZ4convPfS_S_iiiiE8shared_1+552];
	ld.shared.f32 	%f1296, [_ZZ4convPfS_S_iiiiE8shared_1+556];
	ld.shared.f32 	%f1297, [_ZZ4convPfS_S_iiiiE8shared_1+560];
	fma.rn.f32 	%f1298, %f1292, %f1293, %f1287;
	fma.rn.f32 	%f1299, %f1292, %f1294, %f1288;
	fma.rn.f32 	%f1300, %f1292, %f1295, %f1289;
	fma.rn.f32 	%f1301, %f1292, %f1296, %f1290;
	fma.rn.f32 	%f1302, %f1292, %f1297, %f1291;
	ld.shared.f32 	%f1303, [%r14+28];
	ld.shared.f32 	%f1304, [_ZZ4convPfS_S_iiiiE8shared_1+612];
	ld.shared.f32 	%f1305, [_ZZ4convPfS_S_iiiiE8shared_1+616];
	ld.shared.f32 	%f1306, [_ZZ4convPfS_S_iiiiE8shared_1+620];
	ld.shared.f32 	%f1307, [_ZZ4convPfS_S_iiiiE8shared_1+624];
	ld.shared.f32 	%f1308, [_ZZ4convPfS_S_iiiiE8shared_1+628];
	fma.rn.f32 	%f1309, %f1303, %f1304, %f1298;
	fma.rn.f32 	%f1310, %f1303, %f1305, %f1299;
	fma.rn.f32 	%f1311, %f1303, %f1306, %f1300;
	fma.rn.f32 	%f1312, %f1303, %f1307, %f1301;
	fma.rn.f32 	%f1313, %f1303, %f1308, %f1302;
	ld.shared.f32 	%f1314, [%r14+24];
	ld.shared.f32 	%f1315, [_ZZ4convPfS_S_iiiiE8shared_1+680];
	ld.shared.f32 	%f1316, [_ZZ4convPfS_S_iiiiE8shared_1+684];
	ld.shared.f32 	%f1317, [_ZZ4convPfS_S_iiiiE8shared_1+688];
	ld.shared.f32 	%f1318, [_ZZ4convPfS_S_iiiiE8shared_1+692];
	ld.shared.f32 	%f1319, [_ZZ4convPfS_S_iiiiE8shared_1+696];
	fma.rn.f32 	%f1320, %f1314, %f1315, %f1309;
	fma.rn.f32 	%f1321, %f1314, %f1316, %f1310;
	fma.rn.f32 	%f1322, %f1314, %f1317, %f1311;
	fma.rn.f32 	%f1323, %f1314, %f1318, %f1312;
	fma.rn.f32 	%f1324, %f1314, %f1319, %f1313;
	ld.shared.f32 	%f1325, [%r14+20];
	ld.shared.f32 	%f1326, [_ZZ4convPfS_S_iiiiE8shared_1+748];
	ld.shared.f32 	%f1327, [_ZZ4convPfS_S_iiiiE8shared_1+752];
	ld.shared.f32 	%f1328, [_ZZ4convPfS_S_iiiiE8shared_1+756];
	ld.shared.f32 	%f1329, [_ZZ4convPfS_S_iiiiE8shared_1+760];
	ld.shared.f32 	%f1330, [_ZZ4convPfS_S_iiiiE8shared_1+764];
	fma.rn.f32 	%f1331, %f1325, %f1326, %f1320;
	fma.rn.f32 	%f1332, %f1325, %f1327, %f1321;
	fma.rn.f32 	%f1333, %f1325, %f1328, %f1322;
	fma.rn.f32 	%f1334, %f1325, %f1329, %f1323;
	fma.rn.f32 	%f1335, %f1325, %f1330, %f1324;
	ld.shared.f32 	%f1336, [%r14+16];
	ld.shared.f32 	%f1337, [_ZZ4convPfS_S_iiiiE8shared_1+816];
	ld.shared.f32 	%f1338, [_ZZ4convPfS_S_iiiiE8shared_1+820];
	ld.shared.f32 	%f1339, [_ZZ4convPfS_S_iiiiE8shared_1+824];
	ld.shared.f32 	%f1340, [_ZZ4convPfS_S_iiiiE8shared_1+828];
	ld.shared.f32 	%f1341, [_ZZ4convPfS_S_iiiiE8shared_1+832];
	fma.rn.f32 	%f1342, %f1336, %f1337, %f1331;
	fma.rn.f32 	%f1343, %f1336, %f1338, %f1332;
	fma.rn.f32 	%f1344, %f1336, %f1339, %f1333;
	fma.rn.f32 	%f1345, %f1336, %f1340, %f1334;
	fma.rn.f32 	%f1346, %f1336, %f1341, %f1335;
	ld.shared.f32 	%f1347, [%r14+12];
	ld.shared.f32 	%f1348, [_ZZ4convPfS_S_iiiiE8shared_1+884];
	ld.shared.f32 	%f1349, [_ZZ4convPfS_S_iiiiE8shared_1+888];
	ld.shared.f32 	%f1350, [_ZZ4convPfS_S_iiiiE8shared_1+892];
	ld.shared.f32 	%f1351, [_ZZ4convPfS_S_iiiiE8shared_1+896];
	ld.shared.f32 	%f1352, [_ZZ4convPfS_S_iiiiE8shared_1+900];
	fma.rn.f32 	%f1353, %f1347, %f1348, %f1342;
	fma.rn.f32 	%f1354, %f1347, %f1349, %f1343;
	fma.rn.f32 	%f1355, %f1347, %f1350, %f1344;
	fma.rn.f32 	%f1356, %f1347, %f1351, %f1345;
	fma.rn.f32 	%f1357, %f1347, %f1352, %f1346;
	ld.shared.f32 	%f1358, [%r14+8];
	ld.shared.f32 	%f1359, [_ZZ4convPfS_S_iiiiE8shared_1+952];
	ld.shared.f32 	%f1360, [_ZZ4convPfS_S_iiiiE8shared_1+956];
	ld.shared.f32 	%f1361, [_ZZ4convPfS_S_iiiiE8shared_1+960];
	ld.shared.f32 	%f1362, [_ZZ4convPfS_S_iiiiE8shared_1+964];
	ld.shared.f32 	%f1363, [_ZZ4convPfS_S_iiiiE8shared_1+968];
	fma.rn.f32 	%f1364, %f1358, %f1359, %f1353;
	fma.rn.f32 	%f1365, %f1358, %f1360, %f1354;
	fma.rn.f32 	%f1366, %f1358, %f1361, %f1355;
	fma.rn.f32 	%f1367, %f1358, %f1362, %f1356;
	fma.rn.f32 	%f1368, %f1358, %f1363, %f1357;
	ld.shared.f32 	%f1369, [%r14+4];
	ld.shared.f32 	%f1370, [_ZZ4convPfS_S_iiiiE8shared_1+1020];
	ld.shared.f32 	%f1371, [_ZZ4convPfS_S_iiiiE8shared_1+1024];
	ld.shared.f32 	%f1372, [_ZZ4convPfS_S_iiiiE8shared_1+1028];
	ld.shared.f32 	%f1373, [_ZZ4convPfS_S_iiiiE8shared_1+1032];
	ld.shared.f32 	%f1374, [_ZZ4convPfS_S_iiiiE8shared_1+1036];
	fma.rn.f32 	%f59, %f1369, %f1370, %f1364;
	fma.rn.f32 	%f60, %f1369, %f1371, %f1365;
	fma.rn.f32 	%f61, %f1369, %f1372, %f1366;
	fma.rn.f32 	%f62, %f1369, %f1373, %f1367;
	fma.rn.f32 	%f63, %f1369, %f1374, %f1368;
	bar.sync 	0;
	bar.sync 	0;
	@%p13 bra 	$L__BB0_29;
	add.s32 	%r89, %r17, 12384;
	mul.wide.u32 	%rd82, %r89, 4;
	add.s64 	%rd83, %rd3, %rd82;
	ld.global.f32 	%f1375, [%rd83];
	st.shared.f32 	[%r14], %f1375;
$L__BB0_29:
	add.s32 	%r90, %r17, 12400;
	mul.wide.u32 	%rd84, %r90, 4;
	add.s64 	%rd85, %rd3, %rd84;
	ld.global.f32 	%f1376, [%rd85];
	st.shared.f32 	[%r14+64], %f1376;
	bar.sync 	0;
	add.s32 	%r93, %r66, -96;
	mul.wide.u32 	%rd86, %r93, 4;
	add.s64 	%rd9, %rd2, %rd86;
	@%p13 bra 	$L__BB0_31;
	ld.global.f32 	%f1377, [%rd9];
	st.shared.f32 	[%r18], %f1377;
	ld.global.f32 	%f1378, [%rd8];
	st.shared.f32 	[%r18+4], %f1378;
	ld.global.f32 	%f1379, [%rd7];
	st.shared.f32 	[%r18+8], %f1379;
	ld.global.f32 	%f1380, [%rd6];
	st.shared.f32 	[%r18+12], %f1380;
	ld.global.f32 	%f1381, [%rd5];
	st.shared.f32 	[%r18+16], %f1381;
	ld.global.f32 	%f1382, [%rd4];
	st.shared.f32 	[%r18+20], %f1382;
$L__BB0_31:
	bar.sync 	0;
	ld.shared.f32 	%f1383, [%r14+64];
	ld.shared.f32 	%f1384, [_ZZ4convPfS_S_iiiiE8shared_1];
	ld.shared.f32 	%f1385, [_ZZ4convPfS_S_iiiiE8shared_1+4];
	ld.shared.f32 	%f1386, [_ZZ4convPfS_S_iiiiE8shared_1+8];
	ld.shared.f32 	%f1387, [_ZZ4convPfS_S_iiiiE8shared_1+12];
	ld.shared.f32 	%f1388, [_ZZ4convPfS_S_iiiiE8shared_1+16];
	ld.shared.f32 	%f1389, [_ZZ4convPfS_S_iiiiE8shared_1+20];
	fma.rn.f32 	%f1390, %f1383, %f1384, %f59;
	fma.rn.f32 	%f1391, %f1383, %f1385, %f60;
	fma.rn.f32 	%f1392, %f1383, %f1386, %f61;
	fma.rn.f32 	%f1393, %f1383, %f1387, %f62;
	fma.rn.f32 	%f1394, %f1383, %f1388, %f63;
	fma.rn.f32 	%f1395, %f1383, %f1389, %f9062;
	ld.shared.f32 	%f1396, [%r14+60];
	ld.shared.f32 	%f1397, [_ZZ4convPfS_S_iiiiE8shared_1+68];
	ld.shared.f32 	%f1398, [_ZZ4convPfS_S_iiiiE8shared_1+72];
	ld.shared.f32 	%f1399, [_ZZ4convPfS_S_iiiiE8shared_1+76];
	ld.shared.f32 	%f1400, [_ZZ4convPfS_S_iiiiE8shared_1+80];
	ld.shared.f32 	%f1401, [_ZZ4convPfS_S_iiiiE8shared_1+84];
	ld.shared.f32 	%f1402, [_ZZ4convPfS_S_iiiiE8shared_1+88];
	fma.rn.f32 	%f1403, %f1396, %f1397, %f1390;
	fma.rn.f32 	%f1404, %f1396, %f1398, %f1391;
	fma.rn.f32 	%f1405, %f1396, %f1399, %f1392;
	fma.rn.f32 	%f1406, %f1396, %f1400, %f1393;
	fma.rn.f32 	%f1407, %f1396, %f1401, %f1394;
	fma.rn.f32 	%f1408, %f1396, %f1402, %f1395;
	ld.shared.f32 	%f1409, [%r14+56];
	ld.shared.f32 	%f1410, [_ZZ4convPfS_S_iiiiE8shared_1+136];
	ld.shared.f32 	%f1411, [_ZZ4convPfS_S_iiiiE8shared_1+140];
	ld.shared.f32 	%f1412, [_ZZ4convPfS_S_iiiiE8shared_1+144];
	ld.shared.f32 	%f1413, [_ZZ4convPfS_S_iiiiE8shared_1+148];
	ld.shared.f32 	%f1414, [_ZZ4convPfS_S_iiiiE8shared_1+152];
	ld.shared.f32 	%f1415, [_ZZ4convPfS_S_iiiiE8shared_1+156];
	fma.rn.f32 	%f1416, %f1409, %f1410, %f1403;
	fma.rn.f32 	%f1417, %f1409, %f1411, %f1404;
	fma.rn.f32 	%f1418, %f1409, %f1412, %f1405;
	fma.rn.f32 	%f1419, %f1409, %f1413, %f1406;
	fma.rn.f32 	%f1420, %f1409, %f1414, %f1407;
	fma.rn.f32 	%f1421, %f1409, %f1415, %f1408;
	ld.shared.f32 	%f1422, [%r14+52];
	ld.shared.f32 	%f1423, [_ZZ4convPfS_S_iiiiE8shared_1+204];
	ld.shared.f32 	%f1424, [_ZZ4convPfS_S_iiiiE8shared_1+208];
	ld.shared.f32 	%f1425, [_ZZ4convPfS_S_iiiiE8shared_1+212];
	ld.shared.f32 	%f1426, [_ZZ4convPfS_S_iiiiE8shared_1+216];
	ld.shared.f32 	%f1427, [_ZZ4convPfS_S_iiiiE8shared_1+220];
	ld.shared.f32 	%f1428, [_ZZ4convPfS_S_iiiiE8shared_1+224];
	fma.rn.f32 	%f1429, %f1422, %f1423, %f1416;
	fma.rn.f32 	%f1430, %f1422, %f1424, %f1417;
	fma.rn.f32 	%f1431, %f1422, %f1425, %f1418;
	fma.rn.f32 	%f1432, %f1422, %f1426, %f1419;
	fma.rn.f32 	%f1433, %f1422, %f1427, %f1420;
	fma.rn.f32 	%f1434, %f1422, %f1428, %f1421;
	ld.shared.f32 	%f1435, [%r14+48];
	ld.shared.f32 	%f1436, [_ZZ4convPfS_S_iiiiE8shared_1+272];
	ld.shared.f32 	%f1437, [_ZZ4convPfS_S_iiiiE8shared_1+276];
	ld.shared.f32 	%f1438, [_ZZ4convPfS_S_iiiiE8shared_1+280];
	ld.shared.f32 	%f1439, [_ZZ4convPfS_S_iiiiE8shared_1+284];
	ld.shared.f32 	%f1440, [_ZZ4convPfS_S_iiiiE8shared_1+288];
	ld.shared.f32 	%f1441, [_ZZ4convPfS_S_iiiiE8shared_1+292];
	fma.rn.f32 	%f1442, %f1435, %f1436, %f1429;
	fma.rn.f32 	%f1443, %f1435, %f1437, %f1430;
	fma.rn.f32 	%f1444, %f1435, %f1438, %f1431;
	fma.rn.f32 	%f1445, %f1435, %f1439, %f1432;
	fma.rn.f32 	%f1446, %f1435, %f1440, %f1433;
	fma.rn.f32 	%f1447, %f1435, %f1441, %f1434;
	ld.shared.f32 	%f1448, [%r14+44];
	ld.shared.f32 	%f1449, [_ZZ4convPfS_S_iiiiE8shared_1+340];
	ld.shared.f32 	%f1450, [_ZZ4convPfS_S_iiiiE8shared_1+344];
	ld.shared.f32 	%f1451, [_ZZ4convPfS_S_iiiiE8shared_1+348];
	ld.shared.f32 	%f1452, [_ZZ4convPfS_S_iiiiE8shared_1+352];
	ld.shared.f32 	%f1453, [_ZZ4convPfS_S_iiiiE8shared_1+356];
	ld.shared.f32 	%f1454, [_ZZ4convPfS_S_iiiiE8shared_1+360];
	fma.rn.f32 	%f1455, %f1448, %f1449, %f1442;
	fma.rn.f32 	%f1456, %f1448, %f1450, %f1443;
	fma.rn.f32 	%f1457, %f1448, %f1451, %f1444;
	fma.rn.f32 	%f1458, %f1448, %f1452, %f1445;
	fma.rn.f32 	%f1459, %f1448, %f1453, %f1446;
	fma.rn.f32 	%f1460, %f1448, %f1454, %f1447;
	ld.shared.f32 	%f1461, [%r14+40];
	ld.shared.f32 	%f1462, [_ZZ4convPfS_S_iiiiE8shared_1+408];
	ld.shared.f32 	%f1463, [_ZZ4convPfS_S_iiiiE8shared_1+412];
	ld.shared.f32 	%f1464, [_ZZ4convPfS_S_iiiiE8shared_1+416];
	ld.shared.f32 	%f1465, [_ZZ4convPfS_S_iiiiE8shared_1+420];
	ld.shared.f32 	%f1466, [_ZZ4convPfS_S_iiiiE8shared_1+424];
	ld.shared.f32 	%f1467, [_ZZ4convPfS_S_iiiiE8shared_1+428];
	fma.rn.f32 	%f1468, %f1461, %f1462, %f1455;
	fma.rn.f32 	%f1469, %f1461, %f1463, %f1456;
	fma.rn.f32 	%f1470, %f1461, %f1464, %f1457;
	fma.rn.f32 	%f1471, %f1461, %f1465, %f1458;
	fma.rn.f32 	%f1472, %f1461, %f1466, %f1459;
	fma.rn.f32 	%f1473, %f1461, %f1467, %f1460;
	ld.shared.f32 	%f1474, [%r14+36];
	ld.shared.f32 	%f1475, [_ZZ4convPfS_S_iiiiE8shared_1+476];
	ld.shared.f32 	%f1476, [_ZZ4convPfS_S_iiiiE8shared_1+480];
	ld.shared.f32 	%f1477, [_ZZ4convPfS_S_iiiiE8shared_1+484];
	ld.shared.f32 	%f1478, [_ZZ4convPfS_S_iiiiE8shared_1+488];
	ld.shared.f32 	%f1479, [_ZZ4convPfS_S_iiiiE8shared_1+492];
	ld.shared.f32 	%f1480, [_ZZ4convPfS_S_iiiiE8shared_1+496];
	fma.rn.f32 	%f1481, %f1474, %f1475, %f1468;
	fma.rn.f32 	%f1482, %f1474, %f1476, %f1469;
	fma.rn.f32 	%f1483, %f1474, %f1477, %f1470;
	fma.rn.f32 	%f1484, %f1474, %f1478, %f1471;
	fma.rn.f32 	%f1485, %f1474, %f1479, %f1472;
	fma.rn.f32 	%f1486, %f1474, %f1480, %f1473;
	ld.shared.f32 	%f1487, [%r14+32];
	ld.shared.f32 	%f1488, [_ZZ4convPfS_S_iiiiE8shared_1+544];
	ld.shared.f32 	%f1489, [_ZZ4convPfS_S_iiiiE8shared_1+548];
	ld.shared.f32 	%f1490, [_ZZ4convPfS_S_iiiiE8shared_1+552];
	ld.shared.f32 	%f1491, [_ZZ4convPfS_S_iiiiE8shared_1+556];
	ld.shared.f32 	%f1492, [_ZZ4convPfS_S_iiiiE8shared_1+560];
	ld.shared.f32 	%f1493, [_ZZ4convPfS_S_iiiiE8shared_1+564];
	fma.rn.f32 	%f1494, %f1487, %f1488, %f1481;
	fma.rn.f32 	%f1495, %f1487, %f1489, %f1482;
	fma.rn.f32 	%f1496, %f1487, %f1490, %f1483;
	fma.rn.f32 	%f1497, %f1487, %f1491, %f1484;
	fma.rn.f32 	%f1498, %f1487, %f1492, %f1485;
	fma.rn.f32 	%f1499, %f1487, %f1493, %f1486;
	ld.shared.f32 	%f1500, [%r14+28];
	ld.shared.f32 	%f1501, [_ZZ4convPfS_S_iiiiE8shared_1+612];
	ld.shared.f32 	%f1502, [_ZZ4convPfS_S_iiiiE8shared_1+616];
	ld.shared.f32 	%f1503, [_ZZ4convPfS_S_iiiiE8shared_1+620];
	ld.shared.f32 	%f1504, [_ZZ4convPfS_S_iiiiE8shared_1+624];
	ld.shared.f32 	%f1505, [_ZZ4convPfS_S_iiiiE8shared_1+628];
	ld.shared.f32 	%f1506, [_ZZ4convPfS_S_iiiiE8shared_1+632];
	fma.rn.f32 	%f1507, %f1500, %f1501, %f1494;
	fma.rn.f32 	%f1508, %f1500, %f1502, %f1495;
	fma.rn.f32 	%f1509, %f1500, %f1503, %f1496;
	fma.rn.f32 	%f1510, %f1500, %f1504, %f1497;
	fma.rn.f32 	%f1511, %f1500, %f1505, %f1498;
	fma.rn.f32 	%f1512, %f1500, %f1506, %f1499;
	ld.shared.f32 	%f1513, [%r14+24];
	ld.shared.f32 	%f1514, [_ZZ4convPfS_S_iiiiE8shared_1+680];
	ld.shared.f32 	%f1515, [_ZZ4convPfS_S_iiiiE8shared_1+684];
	ld.shared.f32 	%f1516, [_ZZ4convPfS_S_iiiiE8shared_1+688];
	ld.shared.f32 	%f1517, [_ZZ4convPfS_S_iiiiE8shared_1+692];
	ld.shared.f32 	%f1518, [_ZZ4convPfS_S_iiiiE8shared_1+696];
	ld.shared.f32 	%f1519, [_ZZ4convPfS_S_iiiiE8shared_1+700];
	fma.rn.f32 	%f1520, %f1513, %f1514, %f1507;
	fma.rn.f32 	%f1521, %f1513, %f1515, %f1508;
	fma.rn.f32 	%f1522, %f1513, %f1516, %f1509;
	fma.rn.f32 	%f1523, %f1513, %f1517, %f1510;
	fma.rn.f32 	%f1524, %f1513, %f1518, %f1511;
	fma.rn.f32 	%f1525, %f1513, %f1519, %f1512;
	ld.shared.f32 	%f1526, [%r14+20];
	ld.shared.f32 	%f1527, [_ZZ4convPfS_S_iiiiE8shared_1+748];
	ld.shared.f32 	%f1528, [_ZZ4convPfS_S_iiiiE8shared_1+752];
	ld.shared.f32 	%f1529, [_ZZ4convPfS_S_iiiiE8shared_1+756];
	ld.shared.f32 	%f1530, [_ZZ4convPfS_S_iiiiE8shared_1+760];
	ld.shared.f32 	%f1531, [_ZZ4convPfS_S_iiiiE8shared_1+764];
	ld.shared.f32 	%f1532, [_ZZ4convPfS_S_iiiiE8shared_1+768];
	fma.rn.f32 	%f1533, %f1526, %f1527, %f1520;
	fma.rn.f32 	%f1534, %f1526, %f1528, %f1521;
	fma.rn.f32 	%f1535, %f1526, %f1529, %f1522;
	fma.rn.f32 	%f1536, %f1526, %f1530, %f1523;
	fma.rn.f32 	%f1537, %f1526, %f1531, %f1524;
	fma.rn.f32 	%f1538, %f1526, %f1532, %f1525;
	ld.shared.f32 	%f1539, [%r14+16];
	ld.shared.f32 	%f1540, [_ZZ4convPfS_S_iiiiE8shared_1+816];
	ld.shared.f32 	%f1541, [_ZZ4convPfS_S_iiiiE8shared_1+820];
	ld.shared.f32 	%f1542, [_ZZ4convPfS_S_iiiiE8shared_1+824];
	ld.shared.f32 	%f1543, [_ZZ4convPfS_S_iiiiE8shared_1+828];
	ld.shared.f32 	%f1544, [_ZZ4convPfS_S_iiiiE8shared_1+832];
	ld.shared.f32 	%f1545, [_ZZ4convPfS_S_iiiiE8shared_1+836];
	fma.rn.f32 	%f1546, %f1539, %f1540, %f1533;
	fma.rn.f32 	%f1547, %f1539, %f1541, %f1534;
	fma.rn.f32 	%f1548, %f1539, %f1542, %f1535;
	fma.rn.f32 	%f1549, %f1539, %f1543, %f1536;
	fma.rn.f32 	%f1550, %f1539, %f1544, %f1537;
	fma.rn.f32 	%f1551, %f1539, %f1545, %f1538;
	ld.shared.f32 	%f1552, [%r14+12];
	ld.shared.f32 	%f1553, [_ZZ4convPfS_S_iiiiE8shared_1+884];
	ld.shared.f32 	%f1554, [_ZZ4convPfS_S_iiiiE8shared_1+888];
	ld.shared.f32 	%f1555, [_ZZ4convPfS_S_iiiiE8shared_1+892];
	ld.shared.f32 	%f1556, [_ZZ4convPfS_S_iiiiE8shared_1+896];
	ld.shared.f32 	%f1557, [_ZZ4convPfS_S_iiiiE8shared_1+900];
	ld.shared.f32 	%f1558, [_ZZ4convPfS_S_iiiiE8shared_1+904];
	fma.rn.f32 	%f1559, %f1552, %f1553, %f1546;
	fma.rn.f32 	%f1560, %f1552, %f1554, %f1547;
	fma.rn.f32 	%f1561, %f1552, %f1555, %f1548;
	fma.rn.f32 	%f1562, %f1552, %f1556, %f1549;
	fma.rn.f32 	%f1563, %f1552, %f1557, %f1550;
	fma.rn.f32 	%f1564, %f1552, %f1558, %f1551;
	ld.shared.f32 	%f1565, [%r14+8];
	ld.shared.f32 	%f1566, [_ZZ4convPfS_S_iiiiE8shared_1+952];
	ld.shared.f32 	%f1567, [_ZZ4convPfS_S_iiiiE8shared_1+956];
	ld.shared.f32 	%f1568, [_ZZ4convPfS_S_iiiiE8shared_1+960];
	ld.shared.f32 	%f1569, [_ZZ4convPfS_S_iiiiE8shared_1+964];
	ld.shared.f32 	%f1570, [_ZZ4convPfS_S_iiiiE8shared_1+968];
	ld.shared.f32 	%f1571, [_ZZ4convPfS_S_iiiiE8shared_1+972];
	fma.rn.f32 	%f1572, %f1565, %f1566, %f1559;
	fma.rn.f32 	%f1573, %f1565, %f1567, %f1560;
	fma.rn.f32 	%f1574, %f1565, %f1568, %f1561;
	fma.rn.f32 	%f1575, %f1565, %f1569, %f1562;
	fma.rn.f32 	%f1576, %f1565, %f1570, %f1563;
	fma.rn.f32 	%f1577, %f1565, %f1571, %f1564;
	ld.shared.f32 	%f1578, [%r14+4];
	ld.shared.f32 	%f1579, [_ZZ4convPfS_S_iiiiE8shared_1+1020];
	ld.shared.f32 	%f1580, [_ZZ4convPfS_S_iiiiE8shared_1+1024];
	ld.shared.f32 	%f1581, [_ZZ4convPfS_S_iiiiE8shared_1+1028];
	ld.shared.f32 	%f1582, [_ZZ4convPfS_S_iiiiE8shared_1+1032];
	ld.shared.f32 	%f1583, [_ZZ4convPfS_S_iiiiE8shared_1+1036];
	ld.shared.f32 	%f1584, [_ZZ4convPfS_S_iiiiE8shared_1+1040];
	fma.rn.f32 	%f64, %f1578, %f1579, %f1572;
	fma.rn.f32 	%f65, %f1578, %f1580, %f1573;
	fma.rn.f32 	%f66, %f1578, %f1581, %f1574;
	fma.rn.f32 	%f67, %f1578, %f1582, %f1575;
	fma.rn.f32 	%f68, %f1578, %f1583, %f1576;
	fma.rn.f32 	%f69, %f1578, %f1584, %f1577;
	bar.sync 	0;
	bar.sync 	0;
	@%p13 bra 	$L__BB0_33;
	add.s32 	%r94, %r17, 14448;
	mul.wide.u32 	%rd87, %r94, 4;
	add.s64 	%rd88, %rd3, %rd87;
	ld.global.f32 	%f1585, [%rd88];
	st.shared.f32 	[%r14], %f1585;
$L__BB0_33:
	add.s32 	%r95, %r17, 14464;
	mul.wide.u32 	%rd89, %r95, 4;
	add.s64 	%rd90, %rd3, %rd89;
	ld.global.f32 	%f1586, [%rd90];
	st.shared.f32 	[%r14+64], %f1586;
	bar.sync 	0;
	shl.b32 	%r96, %r22, 4;
	add.s32 	%r97, %r96, %r13;
	add.s32 	%r98, %r97, -112;
	mul.wide.u32 	%rd91, %r98, 4;
	add.s64 	%rd10, %rd2, %rd91;
	@%p13 bra 	$L__BB0_35;
	ld.global.f32 	%f1587, [%rd10];
	st.shared.f32 	[%r18], %f1587;
	ld.global.f32 	%f1588, [%rd9];
	st.shared.f32 	[%r18+4], %f1588;
	ld.global.f32 	%f1589, [%rd8];
	st.shared.f32 	[%r18+8], %f1589;
	ld.global.f32 	%f1590, [%rd7];
	st.shared.f32 	[%r18+12], %f1590;
	ld.global.f32 	%f1591, [%rd6];
	st.shared.f32 	[%r18+16], %f1591;
	ld.global.f32 	%f1592, [%rd5];
	st.shared.f32 	[%r18+20], %f1592;
	ld.global.f32 	%f1593, [%rd4];
	st.shared.f32 	[%r18+24], %f1593;
$L__BB0_35:
	bar.sync 	0;
	ld.shared.f32 	%f1594, [%r14+64];
	ld.shared.f32 	%f1595, [_ZZ4convPfS_S_iiiiE8shared_1];
	ld.shared.f32 	%f1596, [_ZZ4convPfS_S_iiiiE8shared_1+4];
	ld.shared.f32 	%f1597, [_ZZ4convPfS_S_iiiiE8shared_1+8];
	ld.shared.f32 	%f1598, [_ZZ4convPfS_S_iiiiE8shared_1+12];
	ld.shared.f32 	%f1599, [_ZZ4convPfS_S_iiiiE8shared_1+16];
	ld.shared.f32 	%f1600, [_ZZ4convPfS_S_iiiiE8shared_1+20];
	ld.shared.f32 	%f1601, [_ZZ4convPfS_S_iiiiE8shared_1+24];
	fma.rn.f32 	%f1602, %f1594, %f1595, %f64;
	fma.rn.f32 	%f1603, %f1594, %f1596, %f65;
	fma.rn.f32 	%f1604, %f1594, %f1597, %f66;
	fma.rn.f32 	%f1605, %f1594, %f1598, %f67;
	fma.rn.f32 	%f1606, %f1594, %f1599, %f68;
	fma.rn.f32 	%f1607, %f1594, %f1600, %f69;
	fma.rn.f32 	%f1608, %f1594, %f1601, %f9061;
	ld.shared.f32 	%f1609, [%r14+60];
	ld.shared.f32 	%f1610, [_ZZ4convPfS_S_iiiiE8shared_1+68];
	ld.shared.f32 	%f1611, [_ZZ4convPfS_S_iiiiE8shared_1+72];
	ld.shared.f32 	%f1612, [_ZZ4convPfS_S_iiiiE8shared_1+76];
	ld.shared.f32 	%f1613, [_ZZ4convPfS_S_iiiiE8shared_1+80];
	ld.shared.f32 	%f1614, [_ZZ4convPfS_S_iiiiE8shared_1+84];
	ld.shared.f32 	%f1615, [_ZZ4convPfS_S_iiiiE8shared_1+88];
	ld.shared.f32 	%f1616, [_ZZ4convPfS_S_iiiiE8shared_1+92];
	fma.rn.f32 	%f1617, %f1609, %f1610, %f1602;
	fma.rn.f32 	%f1618, %f1609, %f1611, %f1603;
	fma.rn.f32 	%f1619, %f1609, %f1612, %f1604;
	fma.rn.f32 	%f1620, %f1609, %f1613, %f1605;
	fma.rn.f32 	%f1621, %f1609, %f1614, %f1606;
	fma.rn.f32 	%f1622, %f1609, %f1615, %f1607;
	fma.rn.f32 	%f1623, %f1609, %f1616, %f1608;
	ld.shared.f32 	%f1624, [%r14+56];
	ld.shared.f32 	%f1625, [_ZZ4convPfS_S_iiiiE8shared_1+136];
	ld.shared.f32 	%f1626, [_ZZ4convPfS_S_iiiiE8shared_1+140];
	ld.shared.f32 	%f1627, [_ZZ4convPfS_S_iiiiE8shared_1+144];
	ld.shared.f32 	%f1628, [_ZZ4convPfS_S_iiiiE8shared_1+148];
	ld.shared.f32 	%f1629, [_ZZ4convPfS_S_iiiiE8shared_1+152];
	ld.shared.f32 	%f1630, [_ZZ4convPfS_S_iiiiE8shared_1+156];
	ld.shared.f32 	%f1631, [_ZZ4convPfS_S_iiiiE8shared_1+160];
	fma.rn.f32 	%f1632, %f1624, %f1625, %f1617;
	fma.rn.f32 	%f1633, %f1624, %f1626, %f1618;
	fma.rn.f32 	%f1634, %f1624, %f1627, %f1619;
	fma.rn.f32 	%f1635, %f1624, %f1628, %f1620;
	fma.rn.f32 	%f1636, %f1624, %f1629, %f1621;
	fma.rn.f32 	%f1637, %f1624, %f1630, %f1622;
	fma.rn.f32 	%f1638, %f1624, %f1631, %f1623;
	ld.shared.f32 	%f1639, [%r14+52];
	ld.shared.f32 	%f1640, [_ZZ4convPfS_S_iiiiE8shared_1+204];
	ld.shared.f32 	%f1641, [_ZZ4convPfS_S_iiiiE8shared_1+208];
	ld.shared.f32 	%f1642, [_ZZ4convPfS_S_iiiiE8shared_1+212];
	ld.shared.f32 	%f1643, [_ZZ4convPfS_S_iiiiE8shared_1+216];
	ld.shared.f32 	%f1644, [_ZZ4convPfS_S_iiiiE8shared_1+220];
	ld.shared.f32 	%f1645, [_ZZ4convPfS_S_iiiiE8shared_1+224];
	ld.shared.f32 	%f1646, [_ZZ4convPfS_S_iiiiE8shared_1+228];
	fma.rn.f32 	%f1647, %f1639, %f1640, %f1632;
	fma.rn.f32 	%f1648, %f1639, %f1641, %f1633;
	fma.rn.f32 	%f1649, %f1639, %f1642, %f1634;
	fma.rn.f32 	%f1650, %f1639, %f1643, %f1635;
	fma.rn.f32 	%f1651, %f1639, %f1644, %f1636;
	fma.rn.f32 	%f1652, %f1639, %f1645, %f1637;
	fma.rn.f32 	%f1653, %f1639, %f1646, %f1638;
	ld.shared.f32 	%f1654, [%r14+48];
	ld.shared.f32 	%f1655, [_ZZ4convPfS_S_iiiiE8shared_1+272];
	ld.shared.f32 	%f1656, [_ZZ4convPfS_S_iiiiE8shared_1+276];
	ld.shared.f32 	%f1657, [_ZZ4convPfS_S_iiiiE8shared_1+280];
	ld.shared.f32 	%f1658, [_ZZ4convPfS_S_iiiiE8shared_1+284];
	ld.shared.f32 	%f1659, [_ZZ4convPfS_S_iiiiE8shared_1+288];
	ld.shared.f32 	%f1660, [_ZZ4convPfS_S_iiiiE8shared_1+292];
	ld.shared.f32 	%f1661, [_ZZ4convPfS_S_iiiiE8shared_1+296];
	fma.rn.f32 	%f1662, %f1654, %f1655, %f1647;
	fma.rn.f32 	%f1663, %f1654, %f1656, %f1648;
	fma.rn.f32 	%f1664, %f1654, %f1657, %f1649;
	fma.rn.f32 	%f1665, %f1654, %f1658, %f1650;
	fma.rn.f32 	%f1666, %f1654, %f1659, %f1651;
	fma.rn.f32 	%f1667, %f1654, %f1660, %f1652;
	fma.rn.f32 	%f1668, %f1654, %f1661, %f1653;
	ld.shared.f32 	%f1669, [%r14+44];
	ld.shared.f32 	%f1670, [_ZZ4convPfS_S_iiiiE8shared_1+340];
	ld.shared.f32 	%f1671, [_ZZ4convPfS_S_iiiiE8shared_1+344];
	ld.shared.f32 	%f1672, [_ZZ4convPfS_S_iiiiE8shared_1+348];
	ld.shared.f32 	%f1673, [_ZZ4convPfS_S_iiiiE8shared_1+352];
	ld.shared.f32 	%f1674, [_ZZ4convPfS_S_iiiiE8shared_1+356];
	ld.shared.f32 	%f1675, [_ZZ4convPfS_S_iiiiE8shared_1+360];
	ld.shared.f32 	%f1676, [_ZZ4convPfS_S_iiiiE8shared_1+364];
	fma.rn.f32 	%f1677, %f1669, %f1670, %f1662;
	fma.rn.f32 	%f1678, %f1669, %f1671, %f1663;
	fma.rn.f32 	%f1679, %f1669, %f1672, %f1664;
	fma.rn.f32 	%f1680, %f1669, %f1673, %f1665;
	fma.rn.f32 	%f1681, %f1669, %f1674, %f1666;
	fma.rn.f32 	%f1682, %f1669, %f1675, %f1667;
	fma.rn.f32 	%f1683, %f1669, %f1676, %f1668;
	ld.shared.f32 	%f1684, [%r14+40];
	ld.shared.f32 	%f1685, [_ZZ4convPfS_S_iiiiE8shared_1+408];
	ld.shared.f32 	%f1686, [_ZZ4convPfS_S_iiiiE8shared_1+412];
	ld.shared.f32 	%f1687, [_ZZ4convPfS_S_iiiiE8shared_1+416];
	ld.shared.f32 	%f1688, [_ZZ4convPfS_S_iiiiE8shared_1+420];
	ld.shared.f32 	%f1689, [_ZZ4convPfS_S_iiiiE8shared_1+424];
	ld.shared.f32 	%f1690, [_ZZ4convPfS_S_iiiiE8shared_1+428];
	ld.shared.f32 	%f1691, [_ZZ4convPfS_S_iiiiE8shared_1+432];
	fma.rn.f32 	%f1692, %f1684, %f1685, %f1677;
	fma.rn.f32 	%f1693, %f1684, %f1686, %f1678;
	fma.rn.f32 	%f1694, %f1684, %f1687, %f1679;
	fma.rn.f32 	%f1695, %f1684, %f1688, %f1680;
	fma.rn.f32 	%f1696, %f1684, %f1689, %f1681;
	fma.rn.f32 	%f1697, %f1684, %f1690, %f1682;
	fma.rn.f32 	%f1698, %f1684, %f1691, %f1683;
	ld.shared.f32 	%f1699, [%r14+36];
	ld.shared.f32 	%f1700, [_ZZ4convPfS_S_iiiiE8shared_1+476];
	ld.shared.f32 	%f1701, [_ZZ4convPfS_S_iiiiE8shared_1+480];
	ld.shared.f32 	%f1702, [_ZZ4convPfS_S_iiiiE8shared_1+484];
	ld.shared.f32 	%f1703, [_ZZ4convPfS_S_iiiiE8shared_1+488];
	ld.shared.f32 	%f1704, [_ZZ4convPfS_S_iiiiE8shared_1+492];
	ld.shared.f32 	%f1705, [_ZZ4convPfS_S_iiiiE8shared_1+496];
	ld.shared.f32 	%f1706, [_ZZ4convPfS_S_iiiiE8shared_1+500];
	fma.rn.f32 	%f1707, %f1699, %f1700, %f1692;
	fma.rn.f32 	%f1708, %f1699, %f1701, %f1693;
	fma.rn.f32 	%f1709, %f1699, %f1702, %f1694;
	fma.rn.f32 	%f1710, %f1699, %f1703, %f1695;
	fma.rn.f32 	%f1711, %f1699, %f1704, %f1696;
	fma.rn.f32 	%f1712, %f1699, %f1705, %f1697;
	fma.rn.f32 	%f1713, %f1699, %f1706, %f1698;
	ld.shared.f32 	%f1714, [%r14+32];
	ld.shared.f32 	%f1715, [_ZZ4convPfS_S_iiiiE8shared_1+544];
	ld.shared.f32 	%f1716, [_ZZ4convPfS_S_iiiiE8shared_1+548];
	ld.shared.f32 	%f1717, [_ZZ4convPfS_S_iiiiE8shared_1+552];
	ld.shared.f32 	%f1718, [_ZZ4convPfS_S_iiiiE8shared_1+556];
	ld.shared.f32 	%f1719, [_ZZ4convPfS_S_iiiiE8shared_1+560];
	ld.shared.f32 	%f1720, [_ZZ4convPfS_S_iiiiE8shared_1+564];
	ld.shared.f32 	%f1721, [_ZZ4convPfS_S_iiiiE8shared_1+568];
	fma.rn.f32 	%f1722, %f1714, %f1715, %f1707;
	fma.rn.f32 	%f1723, %f1714, %f1716, %f1708;
	fma.rn.f32 	%f1724, %f1714, %f1717, %f1709;
	fma.rn.f32 	%f1725, %f1714, %f1718, %f1710;
	fma.rn.f32 	%f1726, %f1714, %f1719, %f1711;
	fma.rn.f32 	%f1727, %f1714, %f1720, %f1712;
	fma.rn.f32 	%f1728, %f1714, %f1721, %f1713;
	ld.shared.f32 	%f1729, [%r14+28];
	ld.shared.f32 	%f1730, [_ZZ4convPfS_S_iiiiE8shared_1+612];
	ld.shared.f32 	%f1731, [_ZZ4convPfS_S_iiiiE8shared_1+616];
	ld.shared.f32 	%f1732, [_ZZ4convPfS_S_iiiiE8shared_1+620];
	ld.shared.f32 	%f1733, [_ZZ4convPfS_S_iiiiE8shared_1+624];
	ld.shared.f32 	%f1734, [_ZZ4convPfS_S_iiiiE8shared_1+628];
	ld.shared.f32 	%f1735, [_ZZ4convPfS_S_iiiiE8shared_1+632];
	ld.shared.f32 	%f1736, [_ZZ4convPfS_S_iiiiE8shared_1+636];
	fma.rn.f32 	%f1737, %f1729, %f1730, %f1722;
	fma.rn.f32 	%f1738, %f1729, %f1731, %f1723;
	fma.rn.f32 	%f1739, %f1729, %f1732, %f1724;
	fma.rn.f32 	%f1740, %f1729, %f1733, %f1725;
	fma.rn.f32 	%f1741, %f1729, %f1734, %f1726;
	fma.rn.f32 	%f1742, %f1729, %f1735, %f1727;
	fma.rn.f32 	%f1743, %f1729, %f1736, %f1728;
	ld.shared.f32 	%f1744, [%r14+24];
	ld.shared.f32 	%f1745, [_ZZ4convPfS_S_iiiiE8shared_1+680];
	ld.shared.f32 	%f1746, [_ZZ4convPfS_S_iiiiE8shared_1+684];
	ld.shared.f32 	%f1747, [_ZZ4convPfS_S_iiiiE8shared_1+688];
	ld.shared.f32 	%f1748, [_ZZ4convPfS_S_iiiiE8shared_1+692];
	ld.shared.f32 	%f1749, [_ZZ4convPfS_S_iiiiE8shared_1+696];
	ld.shared.f32 	%f1750, [_ZZ4convPfS_S_iiiiE8shared_1+700];
	ld.shared.f32 	%f1751, [_ZZ4convPfS_S_iiiiE8shared_1+704];
	fma.rn.f32 	%f1752, %f1744, %f1745, %f1737;
	fma.rn.f32 	%f1753, %f1744, %f1746, %f1738;
	fma.rn.f32 	%f1754, %f1744, %f1747, %f1739;
	fma.rn.f32 	%f1755, %f1744, %f1748, %f1740;
	fma.rn.f32 	%f1756, %f1744, %f1749, %f1741;
	fma.rn.f32 	%f1757, %f1744, %f1750, %f1742;
	fma.rn.f32 	%f1758, %f1744, %f1751, %f1743;
	ld.shared.f32 	%f1759, [%r14+20];
	ld.shared.f32 	%f1760, [_ZZ4convPfS_S_iiiiE8shared_1+748];
	ld.shared.f32 	%f1761, [_ZZ4convPfS_S_iiiiE8shared_1+752];
	ld.shared.f32 	%f1762, [_ZZ4convPfS_S_iiiiE8shared_1+756];
	ld.shared.f32 	%f1763, [_ZZ4convPfS_S_iiiiE8shared_1+760];
	ld.shared.f32 	%f1764, [_ZZ4convPfS_S_iiiiE8shared_1+764];
	ld.shared.f32 	%f1765, [_ZZ4convPfS_S_iiiiE8shared_1+768];
	ld.shared.f32 	%f1766, [_ZZ4convPfS_S_iiiiE8shared_1+772];
	fma.rn.f32 	%f1767, %f1759, %f1760, %f1752;
	fma.rn.f32 	%f1768, %f1759, %f1761, %f1753;
	fma.rn.f32 	%f1769, %f1759, %f1762, %f1754;
	fma.rn.f32 	%f1770, %f1759, %f1763, %f1755;
	fma.rn.f32 	%f1771, %f1759, %f1764, %f1756;
	fma.rn.f32 	%f1772, %f1759, %f1765, %f1757;
	fma.rn.f32 	%f1773, %f1759, %f1766, %f1758;
	ld.shared.f32 	%f1774, [%r14+16];
	ld.shared.f32 	%f1775, [_ZZ4convPfS_S_iiiiE8shared_1+816];
	ld.shared.f32 	%f1776, [_ZZ4convPfS_S_iiiiE8shared_1+820];
	ld.shared.f32 	%f1777, [_ZZ4convPfS_S_iiiiE8shared_1+824];
	ld.shared.f32 	%f1778, [_ZZ4convPfS_S_iiiiE8shared_1+828];
	ld.shared.f32 	%f1779, [_ZZ4convPfS_S_iiiiE8shared_1+832];
	ld.shared.f32 	%f1780, [_ZZ4convPfS_S_iiiiE8shared_1+836];
	ld.shared.f32 	%f1781, [_ZZ4convPfS_S_iiiiE8shared_1+840];
	fma.rn.f32 	%f1782, %f1774, %f1775, %f1767;
	fma.rn.f32 	%f1783, %f1774, %f1776, %f1768;
	fma.rn.f32 	%f1784, %f1774, %f1777, %f1769;
	fma.rn.f32 	%f1785, %f1774, %f1778, %f1770;
	fma.rn.f32 	%f1786, %f1774, %f1779, %f1771;
	fma.rn.f32 	%f1787, %f1774, %f1780, %f1772;
	fma.rn.f32 	%f1788, %f1774, %f1781, %f1773;
	ld.shared.f32 	%f1789, [%r14+12];
	ld.shared.f32 	%f1790, [_ZZ4convPfS_S_iiiiE8shared_1+884];
	ld.shared.f32 	%f1791, [_ZZ4convPfS_S_iiiiE8shared_1+888];
	ld.shared.f32 	%f1792, [_ZZ4convPfS_S_iiiiE8shared_1+892];
	ld.shared.f32 	%f1793, [_ZZ4convPfS_S_iiiiE8shared_1+896];
	ld.shared.f32 	%f1794, [_ZZ4convPfS_S_iiiiE8shared_1+900];
	ld.shared.f32 	%f1795, [_ZZ4convPfS_S_iiiiE8shared_1+904];
	ld.shared.f32 	%f1796, [_ZZ4convPfS_S_iiiiE8shared_1+908];
	fma.rn.f32 	%f1797, %f1789, %f1790, %f1782;
	fma.rn.f32 	%f1798, %f1789, %f1791, %f1783;
	fma.rn.f32 	%f1799, %f1789, %f1792, %f1784;
	fma.rn.f32 	%f1800, %f1789, %f1793, %f1785;
	fma.rn.f32 	%f1801, %f1789, %f1794, %f1786;
	fma.rn.f32 	%f1802, %f1789, %f1795, %f1787;
	fma.rn.f32 	%f1803, %f1789, %f1796, %f1788;
	ld.shared.f32 	%f1804, [%r14+8];
	ld.shared.f32 	%f1805, [_ZZ4convPfS_S_iiiiE8shared_1+952];
	ld.shared.f32 	%f1806, [_ZZ4convPfS_S_iiiiE8shared_1+956];
	ld.shared.f32 	%f1807, [_ZZ4convPfS_S_iiiiE8shared_1+960];
	ld.shared.f32 	%f1808, [_ZZ4convPfS_S_iiiiE8shared_1+964];
	ld.shared.f32 	%f1809, [_ZZ4convPfS_S_iiiiE8shared_1+968];
	ld.shared.f32 	%f1810, [_ZZ4convPfS_S_iiiiE8shared_1+972];
	ld.shared.f32 	%f1811, [_ZZ4convPfS_S_iiiiE8shared_1+976];
	fma.rn.f32 	%f1812, %f1804, %f1805, %f1797;
	fma.rn.f32 	%f1813, %f1804, %f1806, %f1798;
	fma.rn.f32 	%f1814, %f1804, %f1807, %f1799;
	fma.rn.f32 	%f1815, %f1804, %f1808, %f1800;
	fma.rn.f32 	%f1816, %f1804, %f1809, %f1801;
	fma.rn.f32 	%f1817, %f1804, %f1810, %f1802;
	fma.rn.f32 	%f1818, %f1804, %f1811, %f1803;
	ld.shared.f32 	%f1819, [%r14+4];
	ld.shared.f32 	%f1820, [_ZZ4convPfS_S_iiiiE8shared_1+1020];
	ld.shared.f32 	%f1821, [_ZZ4convPfS_S_iiiiE8shared_1+1024];
	ld.shared.f32 	%f1822, [_ZZ4convPfS_S_iiiiE8shared_1+1028];
	ld.shared.f32 	%f1823, [_ZZ4convPfS_S_iiiiE8shared_1+1032];
	ld.shared.f32 	%f1824, [_ZZ4convPfS_S_iiiiE8shared_1+1036];
	ld.shared.f32 	%f1825, [_ZZ4convPfS_S_iiiiE8shared_1+1040];
	ld.shared.f32 	%f1826, [_ZZ4convPfS_S_iiiiE8shared_1+1044];
	fma.rn.f32 	%f70, %f1819, %f1820, %f1812;
	fma.rn.f32 	%f71, %f1819, %f1821, %f1813;
	fma.rn.f32 	%f72, %f1819, %f1822, %f1814;
	fma.rn.f32 	%f73, %f1819, %f1823, %f1815;
	fma.rn.f32 	%f74, %f1819, %f1824, %f1816;
	fma.rn.f32 	%f75, %f1819, %f1825, %f1817;
	fma.rn.f32 	%f76, %f1819, %f1826, %f1818;
	bar.sync 	0;
	bar.sync 	0;
	@%p13 bra 	$L__BB0_37;
	add.s32 	%r99, %r17, 16512;
	mul.wide.u32 	%rd92, %r99, 4;
	add.s64 	%rd93, %rd3, %rd92;
	ld.global.f32 	%f1827, [%rd93];
	st.shared.f32 	[%r14], %f1827;
$L__BB0_37:
	add.s32 	%r100, %r17, 16528;
	mul.wide.u32 	%rd94, %r100, 4;
	add.s64 	%rd95, %rd3, %rd94;
	ld.global.f32 	%f1828, [%rd95];
	st.shared.f32 	[%r14+64], %f1828;
	bar.sync 	0;
	shl.b32 	%r101, %r22, 4;
	add.s32 	%r102, %r101, %r13;
	add.s32 	%r103, %r102, -128;
	mul.wide.u32 	%rd96, %r103, 4;
	add.s64 	%rd11, %rd2, %rd96;
	@%p13 bra 	$L__BB0_39;
	ld.global.f32 	%f1829, [%rd11];
	st.shared.f32 	[%r18], %f1829;
	ld.global.f32 	%f1830, [%rd10];
	st.shared.f32 	[%r18+4], %f1830;
	ld.global.f32 	%f1831, [%rd9];
	st.shared.f32 	[%r18+8], %f1831;
	ld.global.f32 	%f1832, [%rd8];
	st.shared.f32 	[%r18+12], %f1832;
	ld.global.f32 	%f1833, [%rd7];
	st.shared.f32 	[%r18+16], %f1833;
	ld.global.f32 	%f1834, [%rd6];
	st.shared.f32 	[%r18+20], %f1834;
	ld.global.f32 	%f1835, [%rd5];
	st.shared.f32 	[%r18+24], %f1835;
	ld.global.f32 	%f1836, [%rd4];
	st.shared.f32 	[%r18+28], %f1836;
$L__BB0_39:
	bar.sync 	0;
	ld.shared.f32 	%f1837, [%r14+64];
	ld.shared.f32 	%f1838, [_ZZ4convPfS_S_iiiiE8shared_1];
	ld.shared.f32 	%f1839, [_ZZ4convPfS_S_iiiiE8shared_1+4];
	ld.shared.f32 	%f1840, [_ZZ4convPfS_S_iiiiE8shared_1+8];
	ld.shared.f32 	%f1841, [_ZZ4convPfS_S_iiiiE8shared_1+12];
	ld.shared.f32 	%f1842, [_ZZ4convPfS_S_iiiiE8shared_1+16];
	ld.shared.f32 	%f1843, [_ZZ4convPfS_S_iiiiE8shared_1+20];
	ld.shared.f32 	%f1844, [_ZZ4convPfS_S_iiiiE8shared_1+24];
	ld.shared.f32 	%f1845, [_ZZ4convPfS_S_iiiiE8shared_1+28];
	fma.rn.f32 	%f1846, %f1837, %f1838, %f70;
	fma.rn.f32 	%f1847, %f1837, %f1839, %f71;
	fma.rn.f32 	%f1848, %f1837, %f1840, %f72;
	fma.rn.f32 	%f1849, %f1837, %f1841, %f73;
	fma.rn.f32 	%f1850, %f1837, %f1842, %f74;
	fma.rn.f32 	%f1851, %f1837, %f1843, %f75;
	fma.rn.f32 	%f1852, %f1837, %f1844, %f76;
	fma.rn.f32 	%f1853, %f1837, %f1845, %f9060;
	ld.shared.f32 	%f1854, [%r14+60];
	ld.shared.f32 	%f1855, [_ZZ4convPfS_S_iiiiE8shared_1+68];
	ld.shared.f32 	%f1856, [_ZZ4convPfS_S_iiiiE8shared_1+72];
	ld.shared.f32 	%f1857, [_ZZ4convPfS_S_iiiiE8shared_1+76];
	ld.shared.f32 	%f1858, [_ZZ4convPfS_S_iiiiE8shared_1+80];
	ld.shared.f32 	%f1859, [_ZZ4convPfS_S_iiiiE8shared_1+84];
	ld.shared.f32 	%f1860, [_ZZ4convPfS_S_iiiiE8shared_1+88];
	ld.shared.f32 	%f1861, [_ZZ4convPfS_S_iiiiE8shared_1+92];
	ld.shared.f32 	%f1862, [_ZZ4convPfS_S_iiiiE8shared_1+96];
	fma.rn.f32 	%f1863, %f1854, %f1855, %f1846;
	fma.rn.f32 	%f1864, %f1854, %f1856, %f1847;
	fma.rn.f32 	%f1865, %f1854, %f1857, %f1848;
	fma.rn.f32 	%f1866, %f1854, %f1858, %f1849;
	fma.rn.f32 	%f1867, %f1854, %f1859, %f1850;
	fma.rn.f32 	%f1868, %f1854, %f1860, %f1851;
	fma.rn.f32 	%f1869, %f1854, %f1861, %f1852;
	fma.rn.f32 	%f1870, %f1854, %f1862, %f1853;
	ld.shared.f32 	%f1871, [%r14+56];
	ld.shared.f32 	%f1872, [_ZZ4convPfS_S_iiiiE8shared_1+136];
	ld.shared.f32 	%f1873, [_ZZ4convPfS_S_iiiiE8shared_1+140];
	ld.shared.f32 	%f1874, [_ZZ4convPfS_S_iiiiE8shared_1+144];
	ld.shared.f32 	%f1875, [_ZZ4convPfS_S_iiiiE8shared_1+148];
	ld.shared.f32 	%f1876, [_ZZ4convPfS_S_iiiiE8shared_1+152];
	ld.shared.f32 	%f1877, [_ZZ4convPfS_S_iiiiE8shared_1+156];
	ld.shared.f32 	%f1878, [_ZZ4convPfS_S_iiiiE8shared_1+160];
	ld.shared.f32 	%f1879, [_ZZ4convPfS_S_iiiiE8shared_1+164];
	fma.rn.f32 	%f1880, %f1871, %f1872, %f1863;
	fma.rn.f32 	%f1881, %f1871, %f1873, %f1864;
	fma.rn.f32 	%f1882, %f1871, %f1874, %f1865;
	fma.rn.f32 	%f1883, %f1871, %f1875, %f1866;
	fma.rn.f32 	%f1884, %f1871, %f1876, %f1867;
	fma.rn.f32 	%f1885, %f1871, %f1877, %f1868;
	fma.rn.f32 	%f1886, %f1871, %f1878, %f1869;
	fma.rn.f32 	%f1887, %f1871, %f1879, %f1870;
	ld.shared.f32 	%f1888, [%r14+52];
	ld.shared.f32 	%f1889, [_ZZ4convPfS_S_iiiiE8shared_1+204];
	ld.shared.f32 	%f1890, [_ZZ4convPfS_S_iiiiE8shared_1+208];
	ld.shared.f32 	%f1891, [_ZZ4convPfS_S_iiiiE8shared_1+212];
	ld.shared.f32 	%f1892, [_ZZ4convPfS_S_iiiiE8shared_1+216];
	ld.shared.f32 	%f1893, [_ZZ4convPfS_S_iiiiE8shared_1+220];
	ld.shared.f32 	%f1894, [_ZZ4convPfS_S_iiiiE8shared_1+224];
	ld.shared.f32 	%f1895, [_ZZ4convPfS_S_iiiiE8shared_1+228];
	ld.shared.f32 	%f1896, [_ZZ4convPfS_S_iiiiE8shared_1+232];
	fma.rn.f32 	%f1897, %f1888, %f1889, %f1880;
	fma.rn.f32 	%f1898, %f1888, %f1890, %f1881;
	fma.rn.f32 	%f1899, %f1888, %f1891, %f1882;
	fma.rn.f32 	%f1900, %f1888, %f1892, %f1883;
	fma.rn.f32 	%f1901, %f1888, %f1893, %f1884;
	fma.rn.f32 	%f1902, %f1888, %f1894, %f1885;
	fma.rn.f32 	%f1903, %f1888, %f1895, %f1886;
	fma.rn.f32 	%f1904, %f1888, %f1896, %f1887;
	ld.shared.f32 	%f1905, [%r14+48];
	ld.shared.f32 	%f1906, [_ZZ4convPfS_S_iiiiE8shared_1+272];
	ld.shared.f32 	%f1907, [_ZZ4convPfS_S_iiiiE8shared_1+276];
	ld.shared.f32 	%f1908, [_ZZ4convPfS_S_iiiiE8shared_1+280];
	ld.shared.f32 	%f1909, [_ZZ4convPfS_S_iiiiE8shared_1+284];
	ld.shared.f32 	%f1910, [_ZZ4convPfS_S_iiiiE8shared_1+288];
	ld.shared.f32 	%f1911, [_ZZ4convPfS_S_iiiiE8shared_1+292];
	ld.shared.f32 	%f1912, [_ZZ4convPfS_S_iiiiE8shared_1+296];
	ld.shared.f32 	%f1913, [_ZZ4convPfS_S_iiiiE8shared_1+300];
	fma.rn.f32 	%f1914, %f1905, %f1906, %f1897;
	fma.rn.f32 	%f1915, %f1905, %f1907, %f1898;
	fma.rn.f32 	%f1916, %f1905, %f1908, %f1899;
	fma.rn.f32 	%f1917, %f1905, %f1909, %f1900;
	fma.rn.f32 	%f1918, %f1905, %f1910, %f1901;
	fma.rn.f32 	%f1919, %f1905, %f1911, %f1902;
	fma.rn.f32 	%f1920, %f1905, %f1912, %f1903;
	fma.rn.f32 	%f1921, %f1905, %f1913, %f1904;
	ld.shared.f32 	%f1922, [%r14+44];
	ld.shared.f32 	%f1923, [_ZZ4convPfS_S_iiiiE8shared_1+340];
	ld.shared.f32 	%f1924, [_ZZ4convPfS_S_iiiiE8shared_1+344];
	ld.shared.f32 	%f1925, [_ZZ4convPfS_S_iiiiE8shared_1+348];
	ld.shared.f32 	%f1926, [_ZZ4convPfS_S_iiiiE8shared_1+352];
	ld.shared.f32 	%f1927, [_ZZ4convPfS_S_iiiiE8shared_1+356];
	ld.shared.f32 	%f1928, [_ZZ4convPfS_S_iiiiE8shared_1+360];
	ld.shared.f32 	%f1929, [_ZZ4convPfS_S_iiiiE8shared_1+364];
	ld.shared.f32 	%f1930, [_ZZ4convPfS_S_iiiiE8shared_1+368];
	fma.rn.f32 	%f1931, %f1922, %f1923, %f1914;
	fma.rn.f32 	%f1932, %f1922, %f1924, %f1915;
	fma.rn.f32 	%f1933, %f1922, %f1925, %f1916;
	fma.rn.f32 	%f1934, %f1922, %f1926, %f1917;
	fma.rn.f32 	%f1935, %f1922, %f1927, %f1918;
	fma.rn.f32 	%f1936, %f1922, %f1928, %f1919;
	fma.rn.f32 	%f1937, %f1922, %f1929, %f1920;
	fma.rn.f32 	%f1938, %f1922, %f1930, %f1921;
	ld.shared.f32 	%f1939, [%r14+40];
	ld.shared.f32 	%f1940, [_ZZ4convPfS_S_iiiiE8shared_1+408];
	ld.shared.f32 	%f1941, [_ZZ4convPfS_S_iiiiE8shared_1+412];
	ld.shared.f32 	%f1942, [_ZZ4convPfS_S_iiiiE8shared_1+416];
	ld.shared.f32 	%f1943, [_ZZ4convPfS_S_iiiiE8shared_1+420];
	ld.shared.f32 	%f1944, [_ZZ4convPfS_S_iiiiE8shared_1+424];
	ld.shared.f32 	%f1945, [_ZZ4convPfS_S_iiiiE8shared_1+428];
	ld.shared.f32 	%f1946, [_ZZ4convPfS_S_iiiiE8shared_1+432];
	ld.shared.f32 	%f1947, [_ZZ4convPfS_S_iiiiE8shared_1+436];
	fma.rn.f32 	%f1948, %f1939, %f1940, %f1931;
	fma.rn.f32 	%f1949, %f1939, %f1941, %f1932;
	fma.rn.f32 	%f1950, %f1939, %f1942, %f1933;
	fma.rn.f32 	%f1951, %f1939, %f1943, %f1934;
	fma.rn.f32 	%f1952, %f1939, %f1944, %f1935;
	fma.rn.f32 	%f1953, %f1939, %f1945, %f1936;
	fma.rn.f32 	%f1954, %f1939, %f1946, %f1937;
	fma.rn.f32 	%f1955, %f1939, %f1947, %f1938;
	ld.shared.f32 	%f1956, [%r14+36];
	ld.shared.f32 	%f1957, [_ZZ4convPfS_S_iiiiE8shared_1+476];
	ld.shared.f32 	%f1958, [_ZZ4convPfS_S_iiiiE8shared_1+480];
	ld.shared.f32 	%f1959, [_ZZ4convPfS_S_iiiiE8shared_1+484];
	ld.shared.f32 	%f1960, [_ZZ4convPfS_S_iiiiE8shared_1+488];
	ld.shared.f32 	%f1961, [_ZZ4convPfS_S_iiiiE8shared_1+492];
	ld.shared.f32 	%f1962, [_ZZ4convPfS_S_iiiiE8shared_1+496];
	ld.shared.f32 	%f1963, [_ZZ4convPfS_S_iiiiE8shared_1+500];
	ld.shared.f32 	%f1964, [_ZZ4convPfS_S_iiiiE8shared_1+504];
	fma.rn.f32 	%f1965, %f1956, %f1957, %f1948;
	fma.rn.f32 	%f1966, %f1956, %f1958, %f1949;
	fma.rn.f32 	%f1967, %f1956, %f1959, %f1950;
	fma.rn.f32 	%f1968, %f1956, %f1960, %f1951;
	fma.rn.f32 	%f1969, %f1956, %f1961, %f1952;
	fma.rn.f32 	%f1970, %f1956, %f1962, %f1953;
	fma.rn.f32 	%f1971, %f1956, %f1963, %f1954;
	fma.rn.f32 	%f1972, %f1956, %f1964, %f1955;
	ld.shared.f32 	%f1973, [%r14+32];
	ld.shared.f32 	%f1974, [_ZZ4convPfS_S_iiiiE8shared_1+544];
	ld.shared.f32 	%f1975, [_ZZ4convPfS_S_iiiiE8shared_1+548];
	ld.shared.f32 	%f1976, [_ZZ4convPfS_S_iiiiE8shared_1+552];
	ld.shared.f32 	%f1977, [_ZZ4convPfS_S_iiiiE8shared_1+556];
	ld.shared.f32 	%f1978, [_ZZ4convPfS_S_iiiiE8shared_1+560];
	ld.shared.f32 	%f1979, [_ZZ4convPfS_S_iiiiE8shared_1+564];
	ld.shared.f32 	%f1980, [_ZZ4convPfS_S_iiiiE8shared_1+568];
	ld.shared.f32 	%f1981, [_ZZ4convPfS_S_iiiiE8shared_1+572];
	fma.rn.f32 	%f1982, %f1973, %f1974, %f1965;
	fma.rn.f32 	%f1983, %f1973, %f1975, %f1966;
	fma.rn.f32 	%f1984, %f1973, %f1976, %f1967;
	fma.rn.f32 	%f1985, %f1973, %f1977, %f1968;
	fma.rn.f32 	%f1986, %f1973, %f1978, %f1969;
	fma.rn.f32 	%f1987, %f1973, %f1979, %f1970;
	fma.rn.f32 	%f1988, %f1973, %f1980, %f1971;
	fma.rn.f32 	%f1989, %f1973, %f1981, %f1972;
	ld.shared.f32 	%f1990, [%r14+28];
	ld.shared.f32 	%f1991, [_ZZ4convPfS_S_iiiiE8shared_1+612];
	ld.shared.f32 	%f1992, [_ZZ4convPfS_S_iiiiE8shared_1+616];
	ld.shared.f32 	%f1993, [_ZZ4convPfS_S_iiiiE8shared_1+620];
	ld.shared.f32 	%f1994, [_ZZ4convPfS_S_iiiiE8shared_1+624];
	ld.shared.f32 	%f1995, [_ZZ4convPfS_S_iiiiE8shared_1+628];
	ld.shared.f32 	%f1996, [_ZZ4convPfS_S_iiiiE8shared_1+632];
	ld.shared.f32 	%f1997, [_ZZ4convPfS_S_iiiiE8shared_1+636];
	ld.shared.f32 	%f1998, [_ZZ4convPfS_S_iiiiE8shared_1+640];
	fma.rn.f32 	%f1999, %f1990, %f1991, %f1982;
	fma.rn.f32 	%f2000, %f1990, %f1992, %f1983;
	fma.rn.f32 	%f2001, %f1990, %f1993, %f1984;
	fma.rn.f32 	%f2002, %f1990, %f1994, %f1985;
	fma.rn.f32 	%f2003, %f1990, %f1995, %f1986;
	fma.rn.f32 	%f2004, %f1990, %f1996, %f1987;
	fma.rn.f32 	%f2005, %f1990, %f1997, %f1988;
	fma.rn.f32 	%f2006, %f1990, %f1998, %f1989;
	ld.shared.f32 	%f2007, [%r14+24];
	ld.shared.f32 	%f2008, [_ZZ4convPfS_S_iiiiE8shared_1+680];
	ld.shared.f32 	%f2009, [_ZZ4convPfS_S_iiiiE8shared_1+684];
	ld.shared.f32 	%f2010, [_ZZ4convPfS_S_iiiiE8shared_1+688];
	ld.shared.f32 	%f2011, [_ZZ4convPfS_S_iiiiE8shared_1+692];
	ld.shared.f32 	%f2012, [_ZZ4convPfS_S_iiiiE8shared_1+696];
	ld.shared.f32 	%f2013, [_ZZ4convPfS_S_iiiiE8shared_1+700];
	ld.shared.f32 	%f2014, [_ZZ4convPfS_S_iiiiE8shared_1+704];
	ld.shared.f32 	%f2015, [_ZZ4convPfS_S_iiiiE8shared_1+708];
	fma.rn.f32 	%f2016, %f2007, %f2008, %f1999;
	fma.rn.f32 	%f2017, %f2007, %f2009, %f2000;
	fma.rn.f32 	%f2018, %f2007, %f2010, %f2001;
	fma.rn.f32 	%f2019, %f2007, %f2011, %f2002;
	fma.rn.f32 	%f2020, %f2007, %f2012, %f2003;
	fma.rn.f32 	%f2021, %f2007, %f2013, %f2004;
	fma.rn.f32 	%f2022, %f2007, %f2014, %f2005;
	fma.rn.f32 	%f2023, %f2007, %f2015, %f2006;
	ld.shared.f32 	%f2024, [%r14+20];
	ld.shared.f32 	%f2025, [_ZZ4convPfS_S_iiiiE8shared_1+748];
	ld.shared.f32 	%f2026, [_ZZ4convPfS_S_iiiiE8shared_1+752];
	ld.shared.f32 	%f2027, [_ZZ4convPfS_S_iiiiE8shared_1+756];
	ld.shared.f32 	%f2028, [_ZZ4convPfS_S_iiiiE8shared_1+760];
	ld.shared.f32 	%f2029, [_ZZ4convPfS_S_iiiiE8shared_1+764];
	ld.shared.f32 	%f2030, [_ZZ4convPfS_S_iiiiE8shared_1+768];
	ld.shared.f32 	%f2031, [_ZZ4convPfS_S_iiiiE8shared_1+772];
	ld.shared.f32 	%f2032, [_ZZ4convPfS_S_iiiiE8shared_1+776];
	fma.rn.f32 	%f2033, %f2024, %f2025, %f2016;
	fma.rn.f32 	%f2034, %f2024, %f2026, %f2017;
	fma.rn.f32 	%f2035, %f2024, %f2027, %f2018;
	fma.rn.f32 	%f2036, %f2024, %f2028, %f2019;
	fma.rn.f32 	%f2037, %f2024, %f2029, %f2020;
	fma.rn.f32 	%f2038, %f2024, %f2030, %f2021;
	fma.rn.f32 	%f2039, %f2024, %f2031, %f2022;
	fma.rn.f32 	%f2040, %f2024, %f2032, %f2023;
	ld.shared.f32 	%f2041, [%r14+16];
	ld.shared.f32 	%f2042, [_ZZ4convPfS_S_iiiiE8shared_1+816];
	ld.shared.f32 	%f2043, [_ZZ4convPfS_S_iiiiE8shared_1+820];
	ld.shared.f32 	%f2044, [_ZZ4convPfS_S_iiiiE8shared_1+824];
	ld.shared.f32 	%f2045, [_ZZ4convPfS_S_iiiiE8shared_1+828];
	ld.shared.f32 	%f2046, [_ZZ4convPfS_S_iiiiE8shared_1+832];
	ld.shared.f32 	%f2047, [_ZZ4convPfS_S_iiiiE8shared_1+836];
	ld.shared.f32 	%f2048, [_ZZ4convPfS_S_iiiiE8shared_1+840];
	ld.shared.f32 	%f2049, [_ZZ4convPfS_S_iiiiE8shared_1+844];
	fma.rn.f32 	%f2050, %f2041, %f2042, %f2033;
	fma.rn.f32 	%f2051, %f2041, %f2043, %f2034;
	fma.rn.f32 	%f2052, %f2041, %f2044, %f2035;
	fma.rn.f32 	%f2053, %f2041, %f2045, %f2036;
	fma.rn.f32 	%f2054, %f2041, %f2046, %f2037;
	fma.rn.f32 	%f2055, %f2041, %f2047, %f2038;
	fma.rn.f32 	%f2056, %f2041, %f2048, %f2039;
	fma.rn.f32 	%f2057, %f2041, %f2049, %f2040;
	ld.shared.f32 	%f2058, [%r14+12];
	ld.shared.f32 	%f2059, [_ZZ4convPfS_S_iiiiE8shared_1+884];
	ld.shared.f32 	%f2060, [_ZZ4convPfS_S_iiiiE8shared_1+888];
	ld.shared.f32 	%f2061, [_ZZ4convPfS_S_iiiiE8shared_1+892];
	ld.shared.f32 	%f2062, [_ZZ4convPfS_S_iiiiE8shared_1+896];
	ld.shared.f32 	%f2063, [_ZZ4convPfS_S_iiiiE8shared_1+900];
	ld.shared.f32 	%f2064, [_ZZ4convPfS_S_iiiiE8shared_1+904];
	ld.shared.f32 	%f2065, [_ZZ4convPfS_S_iiiiE8shared_1+908];
	ld.shared.f32 	%f2066, [_ZZ4convPfS_S_iiiiE8shared_1+912];
	fma.rn.f32 	%f2067, %f2058, %f2059, %f2050;
	fma.rn.f32 	%f2068, %f2058, %f2060, %f2051;
	fma.rn.f32 	%f2069, %f2058, %f2061, %f2052;
	fma.rn.f32 	%f2070, %f2058, %f2062, %f2053;
	fma.rn.f32 	%f2071, %f2058, %f2063, %f2054;
	fma.rn.f32 	%f2072, %f2058, %f2064, %f2055;
	fma.rn.f32 	%f2073, %f2058, %f2065, %f2056;
	fma.rn.f32 	%f2074, %f2058, %f2066, %f2057;
	ld.shared.f32 	%f2075, [%r14+8];
	ld.shared.f32 	%f2076, [_ZZ4convPfS_S_iiiiE8shared_1+952];
	ld.shared.f32 	%f2077, [_ZZ4convPfS_S_iiiiE8shared_1+956];
	ld.shared.f32 	%f2078, [_ZZ4convPfS_S_iiiiE8shared_1+960];
	ld.shared.f32 	%f2079, [_ZZ4convPfS_S_iiiiE8shared_1+964];
	ld.shared.f32 	%f2080, [_ZZ4convPfS_S_iiiiE8shared_1+968];
	ld.shared.f32 	%f2081, [_ZZ4convPfS_S_iiiiE8shared_1+972];
	ld.shared.f32 	%f2082, [_ZZ4convPfS_S_iiiiE8shared_1+976];
	ld.shared.f32 	%f2083, [_ZZ4convPfS_S_iiiiE8shared_1+980];
	fma.rn.f32 	%f2084, %f2075, %f2076, %f2067;
	fma.rn.f32 	%f2085, %f2075, %f2077, %f2068;
	fma.rn.f32 	%f2086, %f2075, %f2078, %f2069;
	fma.rn.f32 	%f2087, %f2075, %f2079, %f2070;
	fma.rn.f32 	%f2088, %f2075, %f2080, %f2071;
	fma.rn.f32 	%f2089, %f2075, %f2081, %f2072;
	fma.rn.f32 	%f2090, %f2075, %f2082, %f2073;
	fma.rn.f32 	%f2091, %f2075, %f2083, %f2074;
	ld.shared.f32 	%f2092, [%r14+4];
	ld.shared.f32 	%f2093, [_ZZ4convPfS_S_iiiiE8shared_1+1020];
	ld.shared.f32 	%f2094, [_ZZ4convPfS_S_iiiiE8shared_1+1024];
	ld.shared.f32 	%f2095, [_ZZ4convPfS_S_iiiiE8shared_1+1028];
	ld.shared.f32 	%f2096, [_ZZ4convPfS_S_iiiiE8shared_1+1032];
	ld.shared.f32 	%f2097, [_ZZ4convPfS_S_iiiiE8shared_1+1036];
	ld.shared.f32 	%f2098, [_ZZ4convPfS_S_iiiiE8shared_1+1040];
	ld.shared.f32 	%f2099, [_ZZ4convPfS_S_iiiiE8shared_1+1044];
	ld.shared.f32 	%f2100, [_ZZ4convPfS_S_iiiiE8shared_1+1048];
	fma.rn.f32 	%f77, %f2092, %f2093, %f2084;
	fma.rn.f32 	%f78, %f2092, %f2094, %f2085;
	fma.rn.f32 	%f79, %f2092, %f2095, %f2086;
	fma.rn.f32 	%f80, %f2092, %f2096, %f2087;
	fma.rn.f32 	%f81, %f2092, %f2097, %f2088;
	fma.rn.f32 	%f82, %f2092, %f2098, %f2089;
	fma.rn.f32 	%f83, %f2092, %f2099, %f2090;
	fma.rn.f32 	%f84, %f2092, %f2100, %f2091;
	bar.sync 	0;
	bar.sync 	0;
	@%p13 bra 	$L__BB0_41;
	add.s32 	%r104, %r17, 18576;
	mul.wide.u32 	%rd97, %r104, 4;
	add.s64 	%rd98, %rd3, %rd97;
	ld.global.f32 	%f2101, [%rd98];
	st.shared.f32 	[%r14], %f2101;
$L__BB0_41:
	add.s32 	%r105, %r17, 18592;
	mul.wide.u32 	%rd99, %r105, 4;
	add.s64 	%rd100, %rd3, %rd99;
	ld.global.f32 	%f2102, [%rd100];
	st.shared.f32 	[%r14+64], %f2102;
	bar.sync 	0;
	shl.b32 	%r106, %r22, 4;
	add.s32 	%r107, %r106, %r13;
	add.s32 	%r108, %r107, -144;
	mul.wide.u32 	%rd101, %r108, 4;
	add.s64 	%rd12, %rd2, %rd101;
	@%p13 bra 	$L__BB0_43;
	ld.global.f32 	%f2103, [%rd12];
	st.shared.f32 	[%r18], %f2103;
	ld.global.f32 	%f2104, [%rd11];
	st.shared.f32 	[%r18+4], %f2104;
	ld.global.f32 	%f2105, [%rd10];
	st.shared.f32 	[%r18+8], %f2105;
	ld.global.f32 	%f2106, [%rd9];
	st.shared.f32 	[%r18+12], %f2106;
	ld.global.f32 	%f2107, [%rd8];
	st.shared.f32 	[%r18+16], %f2107;
	ld.global.f32 	%f2108, [%rd7];
	st.shared.f32 	[%r18+20], %f2108;
	ld.global.f32 	%f2109, [%rd6];
	st.shared.f32 	[%r18+24], %f2109;
	ld.global.f32 	%f2110, [%rd5];
	st.shared.f32 	[%r18+28], %f2110;
	ld.global.f32 	%f2111, [%rd4];
	st.shared.f32 	[%r18+32], %f2111;
$L__BB0_43:
	bar.sync 	0;
	ld.shared.f32 	%f2112, [%r14+64];
	ld.shared.f32 	%f2113, [_ZZ4convPfS_S_iiiiE8shared_1];
	ld.shared.f32 	%f2114, [_ZZ4convPfS_S_iiiiE8shared_1+4];
	ld.shared.f32 	%f2115, [_ZZ4convPfS_S_iiiiE8shared_1+8];
	ld.shared.f32 	%f2116, [_ZZ4convPfS_S_iiiiE8shared_1+12];
	ld.shared.f32 	%f2117, [_ZZ4convPfS_S_iiiiE8shared_1+16];
	ld.shared.f32 	%f2118, [_ZZ4convPfS_S_iiiiE8shared_1+20];
	ld.shared.f32 	%f2119, [_ZZ4convPfS_S_iiiiE8shared_1+24];
	ld.shared.f32 	%f2120, [_ZZ4convPfS_S_iiiiE8shared_1+28];
	ld.shared.f32 	%f2121, [_ZZ4convPfS_S_iiiiE8shared_1+32];
	fma.rn.f32 	%f2122, %f2112, %f2113, %f77;
	fma.rn.f32 	%f2123, %f2112, %f2114, %f78;
	fma.rn.f32 	%f2124, %f2112, %f2115, %f79;
	fma.rn.f32 	%f2125, %f2112, %f2116, %f80;
	fma.rn.f32 	%f2126, %f2112, %f2117, %f81;
	fma.rn.f32 	%f2127, %f2112, %f2118, %f82;
	fma.rn.f32 	%f2128, %f2112, %f2119, %f83;
	fma.rn.f32 	%f2129, %f2112, %f2120, %f84;
	fma.rn.f32 	%f2130, %f2112, %f2121, %f9059;
	ld.shared.f32 	%f2131, [%r14+60];
	ld.shared.f32 	%f2132, [_ZZ4convPfS_S_iiiiE8shared_1+68];
	ld.shared.f32 	%f2133, [_ZZ4convPfS_S_iiiiE8shared_1+72];
	ld.shared.f32 	%f2134, [_ZZ4convPfS_S_iiiiE8shared_1+76];
	ld.shared.f32 	%f2135, [_ZZ4convPfS_S_iiiiE8shared_1+80];
	ld.shared.f32 	%f2136, [_ZZ4convPfS_S_iiiiE8shared_1+84];
	ld.shared.f32 	%f2137, [_ZZ4convPfS_S_iiiiE8shared_1+88];
	ld.shared.f32 	%f2138, [_ZZ4convPfS_S_iiiiE8shared_1+92];
	ld.shared.f32 	%f2139, [_ZZ4convPfS_S_iiiiE8shared_1+96];
	ld.shared.f32 	%f2140, [_ZZ4convPfS_S_iiiiE8shared_1+100];
	fma.rn.f32 	%f2141, %f2131, %f2132, %f2122;
	fma.rn.f32 	%f2142, %f2131, %f2133, %f2123;
	fma.rn.f32 	%f2143, %f2131, %f2134, %f2124;
	fma.rn.f32 	%f2144, %f2131, %f2135, %f2125;
	fma.rn.f32 	%f2145, %f2131, %f2136, %f2126;
	fma.rn.f32 	%f2146, %f2131, %f2137, %f2127;
	fma.rn.f32 	%f2147, %f2131, %f2138, %f2128;
	fma.rn.f32 	%f2148, %f2131, %f2139, %f2129;
	fma.rn.f32 	%f2149, %f2131, %f2140, %f2130;
	ld.shared.f32 	%f2150, [%r14+56];
	ld.shared.f32 	%f2151, [_ZZ4convPfS_S_iiiiE8shared_1+136];
	ld.shared.f32 	%f2152, [_ZZ4convPfS_S_iiiiE8shared_1+140];
	ld.shared.f32 	%f2153, [_ZZ4convPfS_S_iiiiE8shared_1+144];
	ld.shared.f32 	%f2154, [_ZZ4convPfS_S_iiiiE8shared_1+148];
	ld.shared.f32 	%f2155, [_ZZ4convPfS_S_iiiiE8shared_1+152];
	ld.shared.f32 	%f2156, [_ZZ4convPfS_S_iiiiE8shared_1+156];
	ld.shared.f32 	%f2157, [_ZZ4convPfS_S_iiiiE8shared_1+160];
	ld.shared.f32 	%f2158, [_ZZ4convPfS_S_iiiiE8shared_1+164];
	ld.shared.f32 	%f2159, [_ZZ4convPfS_S_iiiiE8shared_1+168];
	fma.rn.f32 	%f2160, %f2150, %f2151, %f2141;
	fma.rn.f32 	%f2161, %f2150, %f2152, %f2142;
	fma.rn.f32 	%f2162, %f2150, %f2153, %f2143;
	fma.rn.f32 	%f2163, %f2150, %f2154, %f2144;
	fma.rn.f32 	%f2164, %f2150, %f2155, %f2145;
	fma.rn.f32 	%f2165, %f2150, %f2156, %f2146;
	fma.rn.f32 	%f2166, %f2150, %f2157, %f2147;
	fma.rn.f32 	%f2167, %f2150, %f2158, %f2148;
	fma.rn.f32 	%f2168, %f2150, %f2159, %f2149;
	ld.shared.f32 	%f2169, [%r14+52];
	ld.shared.f32 	%f2170, [_ZZ4convPfS_S_iiiiE8shared_1+204];
	ld.shared.f32 	%f2171, [_ZZ4convPfS_S_iiiiE8shared_1+208];
	ld.shared.f32 	%f2172, [_ZZ4convPfS_S_iiiiE8shared_1+212];
	ld.shared.f32 	%f2173, [_ZZ4convPfS_S_iiiiE8shared_1+216];
	ld.shared.f32 	%f2174, [_ZZ4convPfS_S_iiiiE8shared_1+220];
	ld.shared.f32 	%f2175, [_ZZ4convPfS_S_iiiiE8shared_1+224];
	ld.shared.f32 	%f2176, [_ZZ4convPfS_S_iiiiE8shared_1+228];
	ld.shared.f32 	%f2177, [_ZZ4convPfS_S_iiiiE8shared_1+232];
	ld.shared.f32 	%f2178, [_ZZ4convPfS_S_iiiiE8shared_1+236];
	fma.rn.f32 	%f2179, %f2169, %f2170, %f2160;
	fma.rn.f32 	%f2180, %f2169, %f2171, %f2161;
	fma.rn.f32 	%f2181, %f2169, %f2172, %f2162;
	fma.rn.f32 	%f2182, %f2169, %f2173, %f2163;
	fma.rn.f32 	%f2183, %f2169, %f2174, %f2164;
	fma.rn.f32 	%f2184, %f2169, %f2175, %f2165;
	fma.rn.f32 	%f2185, %f2169, %f2176, %f2166;
	fma.rn.f32 	%f2186, %f2169, %f2177, %f2167;
	fma.rn.f32 	%f2187, %f2169, %f2178, %f2168;
	ld.shared.f32 	%f2188, [%r14+48];
	ld.shared.f32 	%f2189, [_ZZ4convPfS_S_iiiiE8shared_1+272];
	ld.shared.f32 	%f2190, [_ZZ4convPfS_S_iiiiE8shared_1+276];
	ld.shared.f32 	%f2191, [_ZZ4convPfS_S_iiiiE8shared_1+280];
	ld.shared.f32 	%f2192, [_ZZ4convPfS_S_iiiiE8shared_1+284];
	ld.shared.f32 	%f2193, [_ZZ4convPfS_S_iiiiE8shared_1+288];
	ld.shared.f32 	%f2194, [_ZZ4convPfS_S_iiiiE8shared_1+292];
	ld.shared.f32 	%f2195, [_ZZ4convPfS_S_iiiiE8shared_1+296];
	ld.shared.f32 	%f2196, [_ZZ4convPfS_S_iiiiE8shared_1+300];
	ld.shared.f32 	%f2197, [_ZZ4convPfS_S_iiiiE8shared_1+304];
	fma.rn.f32 	%f2198, %f2188, %f2189, %f2179;
	fma.rn.f32 	%f2199, %f2188, %f2190, %f2180;
	fma.rn.f32 	%f2200, %f2188, %f2191, %f2181;
	fma.rn.f32 	%f2201, %f2188, %f2192, %f2182;
	fma.rn.f32 	%f2202, %f2188, %f2193, %f2183;
	fma.rn.f32 	%f2203, %f2188, %f2194, %f2184;
	fma.rn.f32 	%f2204, %f2188, %f2195, %f2185;
	fma.rn.f32 	%f2205, %f2188, %f2196, %f2186;
	fma.rn.f32 	%f2206, %f2188, %f2197, %f2187;
	ld.shared.f32 	%f2207, [%r14+44];
	ld.shared.f32 	%f2208, [_ZZ4convPfS_S_iiiiE8shared_1+340];
	ld.shared.f32 	%f2209, [_ZZ4convPfS_S_iiiiE8shared_1+344];
	ld.shared.f32 	%f2210, [_ZZ4convPfS_S_iiiiE8shared_1+348];
	ld.shared.f32 	%f2211, [_ZZ4convPfS_S_iiiiE8shared_1+352];
	ld.shared.f32 	%f2212, [_ZZ4convPfS_S_iiiiE8shared_1+356];
	ld.shared.f32 	%f2213, [_ZZ4convPfS_S_iiiiE8shared_1+360];
	ld.shared.f32 	%f2214, [_ZZ4convPfS_S_iiiiE8shared_1+364];
	ld.shared.f32 	%f2215, [_ZZ4convPfS_S_iiiiE8shared_1+368];
	ld.shared.f32 	%f2216, [_ZZ4convPfS_S_iiiiE8shared_1+372];
	fma.rn.f32 	%f2217, %f2207, %f2208, %f2198;
	fma.rn.f32 	%f2218, %f2207, %f2209, %f2199;
	fma.rn.f32 	%f2219, %f2207, %f2210, %f2200;
	fma.rn.f32 	%f2220, %f2207, %f2211, %f2201;
	fma.rn.f32 	%f2221, %f2207, %f2212, %f2202;
	fma.rn.f32 	%f2222, %f2207, %f2213, %f2203;
	fma.rn.f32 	%f2223, %f2207, %f2214, %f2204;
	fma.rn.f32 	%f2224, %f2207, %f2215, %f2205;
	fma.rn.f32 	%f2225, %f2207, %f2216, %f2206;
	ld.shared.f32 	%f2226, [%r14+40];
	ld.shared.f32 	%f2227, [_ZZ4convPfS_S_iiiiE8shared_1+408];
	ld.shared.f32 	%f2228, [_ZZ4convPfS_S_iiiiE8shared_1+412];
	ld.shared.f32 	%f2229, [_ZZ4convPfS_S_iiiiE8shared_1+416];
	ld.shared.f32 	%f2230, [_ZZ4convPfS_S_iiiiE8shared_1+420];
	ld.shared.f32 	%f2231, [_ZZ4convPfS_S_iiiiE8shared_1+424];
	ld.shared.f32 	%f2232, [_ZZ4convPfS_S_iiiiE8shared_1+428];
	ld.shared.f32 	%f2233, [_ZZ4convPfS_S_iiiiE8shared_1+432];
	ld.shared.f32 	%f2234, [_ZZ4convPfS_S_iiiiE8shared_1+436];
	ld.shared.f32 	%f2235, [_ZZ4convPfS_S_iiiiE8shared_1+440];
	fma.rn.f32 	%f2236, %f2226, %f2227, %f2217;
	fma.rn.f32 	%f2237, %f2226, %f2228, %f2218;
	fma.rn.f32 	%f2238, %f2226, %f2229, %f2219;
	fma.rn.f32 	%f2239, %f2226, %f2230, %f2220;
	fma.rn.f32 	%f2240, %f2226, %f2231, %f2221;
	fma.rn.f32 	%f2241, %f2226, %f2232, %f2222;
	fma.rn.f32 	%f2242, %f2226, %f2233, %f2223;
	fma.rn.f32 	%f2243, %f2226, %f2234, %f2224;
	fma.rn.f32 	%f2244, %f2226, %f2235, %f2225;
	ld.shared.f32 	%f2245, [%r14+36];
	ld.shared.f32 	%f2246, [_ZZ4convPfS_S_iiiiE8shared_1+476];
	ld.shared.f32 	%f2247, [_ZZ4convPfS_S_iiiiE8shared_1+480];
	ld.shared.f32 	%f2248, [_ZZ4convPfS_S_iiiiE8shared_1+484];
	ld.shared.f32 	%f2249, [_ZZ4convPfS_S_iiiiE8shared_1+488];
	ld.shared.f32 	%f2250, [_ZZ4convPfS_S_iiiiE8shared_1+492];
	ld.shared.f32 	%f2251, [_ZZ4convPfS_S_iiiiE8shared_1+496];
	ld.shared.f32 	%f2252, [_ZZ4convPfS_S_iiiiE8shared_1+500];
	ld.shared.f32 	%f2253, [_ZZ4convPfS_S_iiiiE8shared_1+504];
	ld.shared.f32 	%f2254, [_ZZ4convPfS_S_iiiiE8shared_1+508];
	fma.rn.f32 	%f2255, %f2245, %f2246, %f2236;
	fma.rn.f32 	%f2256, %f2245, %f2247, %f2237;
	fma.rn.f32 	%f2257, %f2245, %f2248, %f2238;
	fma.rn.f32 	%f2258, %f2245, %f2249, %f2239;
	fma.rn.f32 	%f2259, %f2245, %f2250, %f2240;
	fma.rn.f32 	%f2260, %f2245, %f2251, %f2241;
	fma.rn.f32 	%f2261, %f2245, %f2252, %f2242;
	fma.rn.f32 	%f2262, %f2245, %f2253, %f2243;
	fma.rn.f32 	%f2263, %f2245, %f2254, %f2244;
	ld.shared.f32 	%f2264, [%r14+32];
	ld.shared.f32 	%f2265, [_ZZ4convPfS_S_iiiiE8shared_1+544];
	ld.shared.f32 	%f2266, [_ZZ4convPfS_S_iiiiE8shared_1+548];
	ld.shared.f32 	%f2267, [_ZZ4convPfS_S_iiiiE8shared_1+552];
	ld.shared.f32 	%f2268, [_ZZ4convPfS_S_iiiiE8shared_1+556];
	ld.shared.f32 	%f2269, [_ZZ4convPfS_S_iiiiE8shared_1+560];
	ld.shared.f32 	%f2270, [_ZZ4convPfS_S_iiiiE8shared_1+564];
	ld.shared.f32 	%f2271, [_ZZ4convPfS_S_iiiiE8shared_1+568];
	ld.shared.f32 	%f2272, [_ZZ4convPfS_S_iiiiE8shared_1+572];
	ld.shared.f32 	%f2273, [_ZZ4convPfS_S_iiiiE8shared_1+576];
	fma.rn.f32 	%f2274, %f2264, %f2265, %f2255;
	fma.rn.f32 	%f2275, %f2264, %f2266, %f2256;
	fma.rn.f32 	%f2276, %f2264, %f2267, %f2257;
	fma.rn.f32 	%f2277, %f2264, %f2268, %f2258;
	fma.rn.f32 	%f2278, %f2264, %f2269, %f2259;
	fma.rn.f32 	%f2279, %f2264, %f2270, %f2260;
	fma.rn.f32 	%f2280, %f2264, %f2271, %f2261;
	fma.rn.f32 	%f2281, %f2264, %f2272, %f2262;
	fma.rn.f32 	%f2282, %f2264, %f2273, %f2263;
	ld.shared.f32 	%f2283, [%r14+28];
	ld.shared.f32 	%f2284, [_ZZ4convPfS_S_iiiiE8shared_1+612];
	ld.shared.f32 	%f2285, [_ZZ4convPfS_S_iiiiE8shared_1+616];
	ld.shared.f32 	%f2286, [_ZZ4convPfS_S_iiiiE8shared_1+620];
	ld.shared.f32 	%f2287, [_ZZ4convPfS_S_iiiiE8shared_1+624];
	ld.shared.f32 	%f2288, [_ZZ4convPfS_S_iiiiE8shared_1+628];
	ld.shared.f32 	%f2289, [_ZZ4convPfS_S_iiiiE8shared_1+632];
	ld.shared.f32 	%f2290, [_ZZ4convPfS_S_iiiiE8shared_1+636];
	ld.shared.f32 	%f2291, [_ZZ4convPfS_S_iiiiE8shared_1+640];
	ld.shared.f32 	%f2292, [_ZZ4convPfS_S_iiiiE8shared_1+644];
	fma.rn.f32 	%f2293, %f2283, %f2284, %f2274;
	fma.rn.f32 	%f2294, %f2283, %f2285, %f2275;
	fma.rn.f32 	%f2295, %f2283, %f2286, %f2276;
	fma.rn.f32 	%f2296, %f2283, %f2287, %f2277;
	fma.rn.f32 	%f2297, %f2283, %f2288, %f2278;
	fma.rn.f32 	%f2298, %f2283, %f2289, %f2279;
	fma.rn.f32 	%f2299, %f2283, %f2290, %f2280;
	fma.rn.f32 	%f2300, %f2283, %f2291, %f2281;
	fma.rn.f32 	%f2301, %f2283, %f2292, %f2282;
	ld.shared.f32 	%f2302, [%r14+24];
	ld.shared.f32 	%f2303, [_ZZ4convPfS_S_iiiiE8shared_1+680];
	ld.shared.f32 	%f2304, [_ZZ4convPfS_S_iiiiE8shared_1+684];
	ld.shared.f32 	%f2305, [_ZZ4convPfS_S_iiiiE8shared_1+688];
	ld.shared.f32 	%f2306, [_ZZ4convPfS_S_iiiiE8shared_1+692];
	ld.shared.f32 	%f2307, [_ZZ4convPfS_S_iiiiE8shared_1+696];
	ld.shared.f32 	%f2308, [_ZZ4convPfS_S_iiiiE8shared_1+700];
	ld.shared.f32 	%f2309, [_ZZ4convPfS_S_iiiiE8shared_1+704];
	ld.shared.f32 	%f2310, [_ZZ4convPfS_S_iiiiE8shared_1+708];
	ld.shared.f32 	%f2311, [_ZZ4convPfS_S_iiiiE8shared_1+712];
	fma.rn.f32 	%f2312, %f2302, %f2303, %f2293;
	fma.rn.f32 	%f2313, %f2302, %f2304, %f2294;
	fma.rn.f32 	%f2314, %f2302, %f2305, %f2295;
	fma.rn.f32 	%f2315, %f2302, %f2306, %f2296;
	fma.rn.f32 	%f2316, %f2302, %f2307, %f2297;
	fma.rn.f32 	%f2317, %f2302, %f2308, %f2298;
	fma.rn.f32 	%f2318, %f2302, %f2309, %f2299;
	fma.rn.f32 	%f2319, %f2302, %f2310, %f2300;
	fma.rn.f32 	%f2320, %f2302, %f2311, %f2301;
	ld.shared.f32 	%f2321, [%r14+20];
	ld.shared.f32 	%f2322, [_ZZ4convPfS_S_iiiiE8shared_1+748];
	ld.shared.f32 	%f2323, [_ZZ4convPfS_S_iiiiE8shared_1+752];
	ld.shared.f32 	%f2324, [_ZZ4convPfS_S_iiiiE8shared_1+756];
	ld.shared.f32 	%f2325, [_ZZ4convPfS_S_iiiiE8shared_1+760];
	ld.shared.f32 	%f2326, [_ZZ4convPfS_S_iiiiE8shared_1+764];
	ld.shared.f32 	%f2327, [_ZZ4convPfS_S_iiiiE8shared_1+768];
	ld.shared.f32 	%f2328, [_ZZ4convPfS_S_iiiiE8shared_1+772];
	ld.shared.f32 	%f2329, [_ZZ4convPfS_S_iiiiE8shared_1+776];
	ld.shared.f32 	%f2330, [_ZZ4convPfS_S_iiiiE8shared_1+780];
	fma.rn.f32 	%f2331, %f2321, %f2322, %f2312;
	fma.rn.f32 	%f2332, %f2321, %f2323, %f2313;
	fma.rn.f32 	%f2333, %f2321, %f2324, %f2314;
	fma.rn.f32 	%f2334, %f2321, %f2325, %f2315;
	fma.rn.f32 	%f2335, %f2321, %f2326, %f2316;
	fma.rn.f32 	%f2336, %f2321, %f2327, %f2317;
	fma.rn.f32 	%f2337, %f2321, %f2328, %f2318;
	fma.rn.f32 	%f2338, %f2321, %f2329, %f2319;
	fma.rn.f32 	%f2339, %f2321, %f2330, %f2320;
	ld.shared.f32 	%f2340, [%r14+16];
	ld.shared.f32 	%f2341, [_ZZ4convPfS_S_iiiiE8shared_1+816];
	ld.shared.f32 	%f2342, [_ZZ4convPfS_S_iiiiE8shared_1+820];
	ld.shared.f32 	%f2343, [_ZZ4convPfS_S_iiiiE8shared_1+824];
	ld.shared.f32 	%f2344, [_ZZ4convPfS_S_iiiiE8shared_1+828];
	ld.shared.f32 	%f2345, [_ZZ4convPfS_S_iiiiE8shared_1+832];
	ld.shared.f32 	%f2346, [_ZZ4convPfS_S_iiiiE8shared_1+836];
	ld.shared.f32 	%f2347, [_ZZ4convPfS_S_iiiiE8shared_1+840];
	ld.shared.f32 	%f2348, [_ZZ4convPfS_S_iiiiE8shared_1+844];
	ld.shared.f32 	%f2349, [_ZZ4convPfS_S_iiiiE8shared_1+848];
	fma.rn.f32 	%f2350, %f2340, %f2341, %f2331;
	fma.rn.f32 	%f2351, %f2340, %f2342, %f2332;
	fma.rn.f32 	%f2352, %f2340, %f2343, %f2333;
	fma.rn.f32 	%f2353, %f2340, %f2344, %f2334;
	fma.rn.f32 	%f2354, %f2340, %f2345, %f2335;
	fma.rn.f32 	%f2355, %f2340, %f2346, %f2336;
	fma.rn.f32 	%f2356, %f2340, %f2347, %f2337;
	fma.rn.f32 	%f2357, %f2340, %f2348, %f2338;
	fma.rn.f32 	%f2358, %f2340, %f2349, %f2339;
	ld.shared.f32 	%f2359, [%r14+12];
	ld.shared.f32 	%f2360, [_ZZ4convPfS_S_iiiiE8shared_1+884];
	ld.shared.f32 	%f2361, [_ZZ4convPfS_S_iiiiE8shared_1+888];
	ld.shared.f32 	%f2362, [_ZZ4convPfS_S_iiiiE8shared_1+892];
	ld.shared.f32 	%f2363, [_ZZ4convPfS_S_iiiiE8shared_1+896];
	ld.shared.f32 	%f2364, [_ZZ4convPfS_S_iiiiE8shared_1+900];
	ld.shared.f32 	%f2365, [_ZZ4convPfS_S_iiiiE8shared_1+904];
	ld.shared.f32 	%f2366, [_ZZ4convPfS_S_iiiiE8shared_1+908];
	ld.shared.f32 	%f2367, [_ZZ4convPfS_S_iiiiE8shared_1+912];
	ld.shared.f32 	%f2368, [_ZZ4convPfS_S_iiiiE8shared_1+916];
	fma.rn.f32 	%f2369, %f2359, %f2360, %f2350;
	fma.rn.f32 	%f2370, %f2359, %f2361, %f2351;
	fma.rn.f32 	%f2371, %f2359, %f2362, %f2352;
	fma.rn.f32 	%f2372, %f2359, %f2363, %f2353;
	fma.rn.f32 	%f2373, %f2359, %f2364, %f2354;
	fma.rn.f32 	%f2374, %f2359, %f2365, %f2355;
	fma.rn.f32 	%f2375, %f2359, %f2366, %f2356;
	fma.rn.f32 	%f2376, %f2359, %f2367, %f2357;
	fma.rn.f32 	%f2377, %f2359, %f2368, %f2358;
	ld.shared.f32 	%f2378, [%r14+8];
	ld.shared.f32 	%f2379, [_ZZ4convPfS_S_iiiiE8shared_1+952];
	ld.shared.f32 	%f2380, [_ZZ4convPfS_S_iiiiE8shared_1+956];
	ld.shared.f32 	%f2381, [_ZZ4convPfS_S_iiiiE8shared_1+960];
	ld.shared.f32 	%f2382, [_ZZ4convPfS_S_iiiiE8shared_1+964];
	ld.shared.f32 	%f2383, [_ZZ4convPfS_S_iiiiE8shared_1+968];
	ld.shared.f32 	%f2384, [_ZZ4convPfS_S_iiiiE8shared_1+972];
	ld.shared.f32 	%f2385, [_ZZ4convPfS_S_iiiiE8shared_1+976];
	ld.shared.f32 	%f2386, [_ZZ4convPfS_S_iiiiE8shared_1+980];
	ld.shared.f32 	%f2387, [_ZZ4convPfS_S_iiiiE8shared_1+984];
	fma.rn.f32 	%f2388, %f2378, %f2379, %f2369;
	fma.rn.f32 	%f2389, %f2378, %f2380, %f2370;
	fma.rn.f32 	%f2390, %f2378, %f2381, %f2371;
	fma.rn.f32 	%f2391, %f2378, %f2382, %f2372;
	fma.rn.f32 	%f2392, %f2378, %f2383, %f2373;
	fma.rn.f32 	%f2393, %f2378, %f2384, %f2374;
	fma.rn.f32 	%f2394, %f2378, %f2385, %f2375;
	fma.rn.f32 	%f2395, %f2378, %f2386, %f2376;
	fma.rn.f32 	%f2396, %f2378, %f2387, %f2377;
	ld.shared.f32 	%f2397, [%r14+4];
	ld.shared.f32 	%f2398, [_ZZ4convPfS_S_iiiiE8shared_1+1020];
	ld.shared.f32 	%f2399, [_ZZ4convPfS_S_iiiiE8shared_1+1024];
	ld.shared.f32 	%f2400, [_ZZ4convPfS_S_iiiiE8shared_1+1028];
	ld.shared.f32 	%f2401, [_ZZ4convPfS_S_iiiiE8shared_1+1032];
	ld.shared.f32 	%f2402, [_ZZ4convPfS_S_iiiiE8shared_1+1036];
	ld.shared.f32 	%f2403, [_ZZ4convPfS_S_iiiiE8shared_1+1040];
	ld.shared.f32 	%f2404, [_ZZ4convPfS_S_iiiiE8shared_1+1044];
	ld.shared.f32 	%f2405, [_ZZ4convPfS_S_iiiiE8shared_1+1048];
	ld.shared.f32 	%f2406, [_ZZ4convPfS_S_iiiiE8shared_1+1052];
	fma.rn.f32 	%f85, %f2397, %f2398, %f2388;
	fma.rn.f32 	%f86, %f2397, %f2399, %f2389;
	fma.rn.f32 	%f87, %f2397, %f2400, %f2390;
	fma.rn.f32 	%f88, %f2397, %f2401, %f2391;
	fma.rn.f32 	%f89, %f2397, %f2402, %f2392;
	fma.rn.f32 	%f90, %f2397, %f2403, %f2393;
	fma.rn.f32 	%f91, %f2397, %f2404, %f2394;
	fma.rn.f32 	%f92, %f2397, %f2405, %f2395;
	fma.rn.f32 	%f93, %f2397, %f2406, %f2396;
	bar.sync 	0;
	bar.sync 	0;
	@%p13 bra 	$L__BB0_45;
	add.s32 	%r109, %r17, 20640;
	mul.wide.u32 	%rd102, %r109, 4;
	add.s64 	%rd103, %rd3, %rd102;
	ld.global.f32 	%f2407, [%rd103];
	st.shared.f32 	[%r14], %f2407;
$L__BB0_45:
	add.s32 	%r110, %r17, 20656;
	mul.wide.u32 	%rd104, %r110, 4;
	add.s64 	%rd105, %rd3, %rd104;
	ld.global.f32 	%f2408, [%rd105];
	st.shared.f32 	[%r14+64], %f2408;
	bar.sync 	0;
	shl.b32 	%r111, %r22, 4;
	add.s32 	%r112, %r111, %r13;
	add.s32 	%r113, %r112, -160;
	mul.wide.u32 	%rd106, %r113, 4;
	add.s64 	%rd13, %rd2, %rd106;
	@%p13 bra 	$L__BB0_47;
	ld.global.f32 	%f2409, [%rd13];
	st.shared.f32 	[%r18], %f2409;
	ld.global.f32 	%f2410, [%rd12];
	st.shared.f32 	[%r18+4], %f2410;
	ld.global.f32 	%f2411, [%rd11];
	st.shared.f32 	[%r18+8], %f2411;
	ld.global.f32 	%f2412, [%rd10];
	st.shared.f32 	[%r18+12], %f2412;
	ld.global.f32 	%f2413, [%rd9];
	st.shared.f32 	[%r18+16], %f2413;
	ld.global.f32 	%f2414, [%rd8];
	st.shared.f32 	[%r18+20], %f2414;
	ld.global.f32 	%f2415, [%rd7];
	st.shared.f32 	[%r18+24], %f2415;
	ld.global.f32 	%f2416, [%rd6];
	st.shared.f32 	[%r18+28], %f2416;
	ld.global.f32 	%f2417, [%rd5];
	st.shared.f32 	[%r18+32], %f2417;
	ld.global.f32 	%f2418, [%rd4];
	st.shared.f32 	[%r18+36], %f2418;
$L__BB0_47:
	bar.sync 	0;
	ld.shared.f32 	%f2419, [%r14+64];
	ld.shared.f32 	%f2420, [_ZZ4convPfS_S_iiiiE8shared_1];
	ld.shared.f32 	%f2421, [_ZZ4convPfS_S_iiiiE8shared_1+4];
	ld.shared.f32 	%f2422, [_ZZ4convPfS_S_iiiiE8shared_1+8];
	ld.shared.f32 	%f2423, [_ZZ4convPfS_S_iiiiE8shared_1+12];
	ld.shared.f32 	%f2424, [_ZZ4convPfS_S_iiiiE8shared_1+16];
	ld.shared.f32 	%f2425, [_ZZ4convPfS_S_iiiiE8shared_1+20];
	ld.shared.f32 	%f2426, [_ZZ4convPfS_S_iiiiE8shared_1+24];
	ld.shared.f32 	%f2427, [_ZZ4convPfS_S_iiiiE8shared_1+28];
	ld.shared.f32 	%f2428, [_ZZ4convPfS_S_iiiiE8shared_1+32];
	ld.shared.f32 	%f2429, [_ZZ4convPfS_S_iiiiE8shared_1+36];
	fma.rn.f32 	%f2430, %f2419, %f2420, %f85;
	fma.rn.f32 	%f2431, %f2419, %f2421, %f86;
	fma.rn.f32 	%f2432, %f2419, %f2422, %f87;
	fma.rn.f32 	%f2433, %f2419, %f2423, %f88;
	fma.rn.f32 	%f2434, %f2419, %f2424, %f89;
	fma.rn.f32 	%f2435, %f2419, %f2425, %f90;
	fma.rn.f32 	%f2436, %f2419, %f2426, %f91;
	fma.rn.f32 	%f2437, %f2419, %f2427, %f92;
	fma.rn.f32 	%f2438, %f2419, %f2428, %f93;
	fma.rn.f32 	%f2439, %f2419, %f2429, %f9058;
	ld.shared.f32 	%f2440, [%r14+60];
	ld.shared.f32 	%f2441, [_ZZ4convPfS_S_iiiiE8shared_1+68];
	ld.shared.f32 	%f2442, [_ZZ4convPfS_S_iiiiE8shared_1+72];
	ld.shared.f32 	%f2443, [_ZZ4convPfS_S_iiiiE8shared_1+76];
	ld.shared.f32 	%f2444, [_ZZ4convPfS_S_iiiiE8shared_1+80];
	ld.shared.f32 	%f2445, [_ZZ4convPfS_S_iiiiE8shared_1+84];
	ld.shared.f32 	%f2446, [_ZZ4convPfS_S_iiiiE8shared_1+88];
	ld.shared.f32 	%f2447, [_ZZ4convPfS_S_iiiiE8shared_1+92];
	ld.shared.f32 	%f2448, [_ZZ4convPfS_S_iiiiE8shared_1+96];
	ld.shared.f32 	%f2449, [_ZZ4convPfS_S_iiiiE8shared_1+100];
	ld.shared.f32 	%f2450, [_ZZ4convPfS_S_iiiiE8shared_1+104];
	fma.rn.f32 	%f2451, %f2440, %f2441, %f2430;
	fma.rn.f32 	%f2452, %f2440, %f2442, %f2431;
	fma.rn.f32 	%f2453, %f2440, %f2443, %f2432;
	fma.rn.f32 	%f2454, %f2440, %f2444, %f2433;
	fma.rn.f32 	%f2455, %f2440, %f2445, %f2434;
	fma.rn.f32 	%f2456, %f2440, %f2446, %f2435;
	fma.rn.f32 	%f2457, %f2440, %f2447, %f2436;
	fma.rn.f32 	%f2458, %f2440, %f2448, %f2437;
	fma.rn.f32 	%f2459, %f2440, %f2449, %f2438;
	fma.rn.f32 	%f2460, %f2440, %f2450, %f2439;
	ld.shared.f32 	%f2461, [%r14+56];
	ld.shared.f32 	%f2462, [_ZZ4convPfS_S_iiiiE8shared_1+136];
	ld.shared.f32 	%f2463, [_ZZ4convPfS_S_iiiiE8shared_1+140];
	ld.shared.f32 	%f2464, [_ZZ4convPfS_S_iiiiE8shared_1+144];
	ld.shared.f32 	%f2465, [_ZZ4convPfS_S_iiiiE8shared_1+148];
	ld.shared.f32 	%f2466, [_ZZ4convPfS_S_iiiiE8shared_1+152];
	ld.shared.f32 	%f2467, [_ZZ4convPfS_S_iiiiE8shared_1+156];
	ld.shared.f32 	%f2468, [_ZZ4convPfS_S_iiiiE8shared_1+160];
	ld.shared.f32 	%f2469, [_ZZ4convPfS_S_iiiiE8shared_1+164];
	ld.shared.f32 	%f2470, [_ZZ4convPfS_S_iiiiE8shared_1+168];
	ld.shared.f32 	%f2471, [_ZZ4convPfS_S_iiiiE8shared_1+172];
	fma.rn.f32 	%f2472, %f2461, %f2462, %f2451;
	fma.rn.f32 	%f2473, %f2461, %f2463, %f2452;
	fma.rn.f32 	%f2474, %f2461, %f2464, %f2453;
	fma.rn.f32 	%f2475, %f2461, %f2465, %f2454;
	fma.rn.f32 	%f2476, %f2461, %f2466, %f2455;
	fma.rn.f32 	%f2477, %f2461, %f2467, %f2456;
	fma.rn.f32 	%f2478, %f2461, %f2468, %f2457;
	fma.rn.f32 	%f2479, %f2461, %f2469, %f2458;
	fma.rn.f32 	%f2480, %f2461, %f2470, %f2459;
	fma.rn.f32 	%f2481, %f2461, %f2471, %f2460;
	ld.shared.f32 	%f2482, [%r14+52];
	ld.shared.f32 	%f2483, [_ZZ4convPfS_S_iiiiE8shared_1+204];
	ld.shared.f32 	%f2484, [_ZZ4convPfS_S_iiiiE8shared_1+208];
	ld.shared.f32 	%f2485, [_ZZ4convPfS_S_iiiiE8shared_1+212];
	ld.shared.f32 	%f2486, [_ZZ4convPfS_S_iiiiE8shared_1+216];
	ld.shared.f32 	%f2487, [_ZZ4convPfS_S_iiiiE8shared_1+220];
	ld.shared.f32 	%f2488, [_ZZ4convPfS_S_iiiiE8shared_1+224];
	ld.shared.f32 	%f2489, [_ZZ4convPfS_S_iiiiE8shared_1+228];
	ld.shared.f32 	%f2490, [_ZZ4convPfS_S_iiiiE8shared_1+232];
	ld.shared.f32 	%f2491, [_ZZ4convPfS_S_iiiiE8shared_1+236];
	ld.shared.f32 	%f2492, [_ZZ4convPfS_S_iiiiE8shared_1+240];
	fma.rn.f32 	%f2493, %f2482, %f2483, %f2472;
	fma.rn.f32 	%f2494, %f2482, %f2484, %f2473;
	fma.rn.f32 	%f2495, %f2482, %f2485, %f2474;
	fma.rn.f32 	%f2496, %f2482, %f2486, %f2475;
	fma.rn.f32 	%f2497, %f2482, %f2487, %f2476;
	fma.rn.f32 	%f2498, %f2482, %f2488, %f2477;
	fma.rn.f32 	%f2499, %f2482, %f2489, %f2478;
	fma.rn.f32 	%f2500, %f2482, %f2490, %f2479;
	fma.rn.f32 	%f2501, %f2482, %f2491, %f2480;
	fma.rn.f32 	%f2502, %f2482, %f2492, %f2481;
	ld.shared.f32 	%f2503, [%r14+48];
	ld.shared.f32 	%f2504, [_ZZ4convPfS_S_iiiiE8shared_1+272];
	ld.shared.f32 	%f2505, [_ZZ4convPfS_S_iiiiE8shared_1+276];
	ld.shared.f32 	%f2506, [_ZZ4convPfS_S_iiiiE8shared_1+280];
	ld.shared.f32 	%f2507, [_ZZ4convPfS_S_iiiiE8shared_1+284];
	ld.shared.f32 	%f2508, [_ZZ4convPfS_S_iiiiE8shared_1+288];
	ld.shared.f32 	%f2509, [_ZZ4convPfS_S_iiiiE8shared_1+292];
	ld.shared.f32 	%f2510, [_ZZ4convPfS_S_iiiiE8shared_1+296];
	ld.shared.f32 	%f2511, [_ZZ4convPfS_S_iiiiE8shared_1+300];
	ld.shared.f32 	%f2512, [_ZZ4convPfS_S_iiiiE8shared_1+304];
	ld.shared.f32 	%f2513, [_ZZ4convPfS_S_iiiiE8shared_1+308];
	fma.rn.f32 	%f2514, %f2503, %f2504, %f2493;
	fma.rn.f32 	%f2515, %f2503, %f2505, %f2494;
	fma.rn.f32 	%f2516, %f2503, %f2506, %f2495;
	fma.rn.f32 	%f2517, %f2503, %f2507, %f2496;
	fma.rn.f32 	%f2518, %f2503, %f2508, %f2497;
	fma.rn.f32 	%f2519, %f2503, %f2509, %f2498;
	fma.rn.f32 	%f2520, %f2503, %f2510, %f2499;
	fma.rn.f32 	%f2521, %f2503, %f2511, %f2500;
	fma.rn.f32 	%f2522, %f2503, %f2512, %f2501;
	fma.rn.f32 	%f2523, %f2503, %f2513, %f2502;
	ld.shared.f32 	%f2524, [%r14+44];
	ld.shared.f32 	%f2525, [_ZZ4convPfS_S_iiiiE8shared_1+340];
	ld.shared.f32 	%f2526, [_ZZ4convPfS_S_iiiiE8shared_1+344];
	ld.shared.f32 	%f2527, [_ZZ4convPfS_S_iiiiE8shared_1+348];
	ld.shared.f32 	%f2528, [_ZZ4convPfS_S_iiiiE8shared_1+352];
	ld.shared.f32 	%f2529, [_ZZ4convPfS_S_iiiiE8shared_1+356];
	ld.shared.f32 	%f2530, [_ZZ4convPfS_S_iiiiE8shared_1+360];
	ld.shared.f32 	%f2531, [_ZZ4convPfS_S_iiiiE8shared_1+364];
	ld.shared.f32 	%f2532, [_ZZ4convPfS_S_iiiiE8shared_1+368];
	ld.shared.f32 	%f2533, [_ZZ4convPfS_S_iiiiE8shared_1+372];
	ld.shared.f32 	%f2534, [_ZZ4convPfS_S_iiiiE8shared_1+376];
	fma.rn.f32 	%f2535, %f2524, %f2525, %f2514;
	fma.rn.f32 	%f2536, %f2524, %f2526, %f2515;
	fma.rn.f32 	%f2537, %f2524, %f2527, %f2516;
	fma.rn.f32 	%f2538, %f2524, %f2528, %f2517;
	fma.rn.f32 	%f2539, %f2524, %f2529, %f2518;
	fma.rn.f32 	%f2540, %f2524, %f2530, %f2519;
	fma.rn.f32 	%f2541, %f2524, %f2531, %f2520;
	fma.rn.f32 	%f2542, %f2524, %f2532, %f2521;
	fma.rn.f32 	%f2543, %f2524, %f2533, %f2522;
	fma.rn.f32 	%f2544, %f2524, %f2534, %f2523;
	ld.shared.f32 	%f2545, [%r14+40];
	ld.shared.f32 	%f2546, [_ZZ4convPfS_S_iiiiE8shared_1+408];
	ld.shared.f32 	%f2547, [_ZZ4convPfS_S_iiiiE8shared_1+412];
	ld.shared.f32 	%f2548, [_ZZ4convPfS_S_iiiiE8shared_1+416];
	ld.shared.f32 	%f2549, [_ZZ4convPfS_S_iiiiE8shared_1+420];
	ld.shared.f32 	%f2550, [_ZZ4convPfS_S_iiiiE8shared_1+424];
	ld.shared.f32 	%f2551, [_ZZ4convPfS_S_iiiiE8shared_1+428];
	ld.shared.f32 	%f2552, [_ZZ4convPfS_S_iiiiE8shared_1+432];
	ld.shared.f32 	%f2553, [_ZZ4convPfS_S_iiiiE8shared_1+436];
	ld.shared.f32 	%f2554, [_ZZ4convPfS_S_iiiiE8shared_1+440];
	ld.shared.f32 	%f2555, [_ZZ4convPfS_S_iiiiE8shared_1+444];
	fma.rn.f32 	%f2556, %f2545, %f2546, %f2535;
	fma.rn.f32 	%f2557, %f2545, %f2547, %f2536;
	fma.rn.f32 	%f2558, %f2545, %f2548, %f2537;
	fma.rn.f32 	%f2559, %f2545, %f2549, %f2538;
	fma.rn.f32 	%f2560, %f2545, %f2550, %f2539;
	fma.rn.f32 	%f2561, %f2545, %f2551, %f2540;
	fma.rn.f32 	%f2562, %f2545, %f2552, %f2541;
	fma.rn.f32 	%f2563, %f2545, %f2553, %f2542;
	fma.rn.f32 	%f2564, %f2545, %f2554, %f2543;
	fma.rn.f32 	%f2565, %f2545, %f2555, %f2544;
	ld.shared.f32 	%f2566, [%r14+36];
	ld.shared.f32 	%f2567, [_ZZ4convPfS_S_iiiiE8shared_1+476];
	ld.shared.f32 	%f2568, [_ZZ4convPfS_S_iiiiE8shared_1+480];
	ld.shared.f32 	%f2569, [_ZZ4convPfS_S_iiiiE8shared_1+484];
	ld.shared.f32 	%f2570, [_ZZ4convPfS_S_iiiiE8shared_1+488];
	ld.shared.f32 	%f2571, [_ZZ4convPfS_S_iiiiE8shared_1+492];
	ld.shared.f32 	%f2572, [_ZZ4convPfS_S_iiiiE8shared_1+496];
	ld.shared.f32 	%f2573, [_ZZ4convPfS_S_iiiiE8shared_1+500];
	ld.shared.f32 	%f2574, [_ZZ4convPfS_S_iiiiE8shared_1+504];
	ld.shared.f32 	%f2575, [_ZZ4convPfS_S_iiiiE8shared_1+508];
	ld.shared.f32 	%f2576, [_ZZ4convPfS_S_iiiiE8shared_1+512];
	fma.rn.f32 	%f2577, %f2566, %f2567, %f2556;
	fma.rn.f32 	%f2578, %f2566, %f2568, %f2557;
	fma.rn.f32 	%f2579, %f2566, %f2569, %f2558;
	fma.rn.f32 	%f2580, %f2566, %f2570, %f2559;
	fma.rn.f32 	%f2581, %f2566, %f2571, %f2560;
	fma.rn.f32 	%f2582, %f2566, %f2572, %f2561;
	fma.rn.f32 	%f2583, %f2566, %f2573, %f2562;
	fma.rn.f32 	%f2584, %f2566, %f2574, %f2563;
	fma.rn.f32 	%f2585, %f2566, %f2575, %f2564;
	fma.rn.f32 	%f2586, %f2566, %f2576, %f2565;
	ld.shared.f32 	%f2587, [%r14+32];
	ld.shared.f32 	%f2588, [_ZZ4convPfS_S_iiiiE8shared_1+544];
	ld.shared.f32 	%f2589, [_ZZ4convPfS_S_iiiiE8shared_1+548];
	ld.shared.f32 	%f2590, [_ZZ4convPfS_S_iiiiE8shared_1+552];
	ld.shared.f32 	%f2591, [_ZZ4convPfS_S_iiiiE8shared_1+556];
	ld.shared.f32 	%f2592, [_ZZ4convPfS_S_iiiiE8shared_1+560];
	ld.shared.f32 	%f2593, [_ZZ4convPfS_S_iiiiE8shared_1+564];
	ld.shared.f32 	%f2594, [_ZZ4convPfS_S_iiiiE8shared_1+568];
	ld.shared.f32 	%f2595, [_ZZ4convPfS_S_iiiiE8shared_1+572];
	ld.shared.f32 	%f2596, [_ZZ4convPfS_S_iiiiE8shared_1+576];
	ld.shared.f32 	%f2597, [_ZZ4convPfS_S_iiiiE8shared_1+580];
	fma.rn.f32 	%f2598, %f2587, %f2588, %f2577;
	fma.rn.f32 	%f2599, %f2587, %f2589, %f2578;
	fma.rn.f32 	%f2600, %f2587, %f2590, %f2579;
	fma.rn.f32 	%f2601, %f2587, %f2591, %f2580;
	fma.rn.f32 	%f2602, %f2587, %f2592, %f2581;
	fma.rn.f32 	%f2603, %f2587, %f2593, %f2582;
	fma.rn.f32 	%f2604, %f2587, %f2594, %f2583;
	fma.rn.f32 	%f2605, %f2587, %f2595, %f2584;
	fma.rn.f32 	%f2606, %f2587, %f2596, %f2585;
	fma.rn.f32 	%f2607, %f2587, %f2597, %f2586;
	ld.shared.f32 	%f2608, [%r14+28];
	ld.shared.f32 	%f2609, [_ZZ4convPfS_S_iiiiE8shared_1+612];
	ld.shared.f32 	%f2610, [_ZZ4convPfS_S_iiiiE8shared_1+616];
	ld.shared.f32 	%f2611, [_ZZ4convPfS_S_iiiiE8shared_1+620];
	ld.shared.f32 	%f2612, [_ZZ4convPfS_S_iiiiE8shared_1+624];
	ld.shared.f32 	%f2613, [_ZZ4convPfS_S_iiiiE8shared_1+628];
	ld.shared.f32 	%f2614, [_ZZ4convPfS_S_iiiiE8shared_1+632];
	ld.shared.f32 	%f2615, [_ZZ4convPfS_S_iiiiE8shared_1+636];
	ld.shared.f32 	%f2616, [_ZZ4convPfS_S_iiiiE8shared_1+640];
	ld.shared.f32 	%f2617, [_ZZ4convPfS_S_iiiiE8shared_1+644];
	ld.shared.f32 	%f2618, [_ZZ4convPfS_S_iiiiE8shared_1+648];
	fma.rn.f32 	%f2619, %f2608, %f2609, %f2598;
	fma.rn.f32 	%f2620, %f2608, %f2610, %f2599;
	fma.rn.f32 	%f2621, %f2608, %f2611, %f2600;
	fma.rn.f32 	%f2622, %f2608, %f2612, %f2601;
	fma.rn.f32 	%f2623, %f2608, %f2613, %f2602;
	fma.rn.f32 	%f2624, %f2608, %f2614, %f2603;
	fma.rn.f32 	%f2625, %f2608, %f2615, %f2604;
	fma.rn.f32 	%f2626, %f2608, %f2616, %f2605;
	fma.rn.f32 	%f2627, %f2608, %f2617, %f2606;
	fma.rn.f32 	%f2628, %f2608, %f2618, %f2607;
	ld.shared.f32 	%f2629, [%r14+24];
	ld.shared.f32 	%f2630, [_ZZ4convPfS_S_iiiiE8shared_1+680];
	ld.shared.f32 	%f2631, [_ZZ4convPfS_S_iiiiE8shared_1+684];
	ld.shared.f32 	%f2632, [_ZZ4convPfS_S_iiiiE8shared_1+688];
	ld.shared.f32 	%f2633, [_ZZ4convPfS_S_iiiiE8shared_1+692];
	ld.shared.f32 	%f2634, [_ZZ4convPfS_S_iiiiE8shared_1+696];
	ld.shared.f32 	%f2635, [_ZZ4convPfS_S_iiiiE8shared_1+700];
	ld.shared.f32 	%f2636, [_ZZ4convPfS_S_iiiiE8shared_1+704];
	ld.shared.f32 	%f2637, [_ZZ4convPfS_S_iiiiE8shared_1+708];
	ld.shared.f32 	%f2638, [_ZZ4convPfS_S_iiiiE8shared_1+712];
	ld.shared.f32 	%f2639, [_ZZ4convPfS_S_iiiiE8shared_1+716];
	fma.rn.f32 	%f2640, %f2629, %f2630, %f2619;
	fma.rn.f32 	%f2641, %f2629, %f2631, %f2620;
	fma.rn.f32 	%f2642, %f2629, %f2632, %f2621;
	fma.rn.f32 	%f2643, %f2629, %f2633, %f2622;
	fma.rn.f32 	%f2644, %f2629, %f2634, %f2623;
	fma.rn.f32 	%f2645, %f2629, %f2635, %f2624;
	fma.rn.f32 	%f2646, %f2629, %f2636, %f2625;
	fma.rn.f32 	%f2647, %f2629, %f2637, %f2626;
	fma.rn.f32 	%f2648, %f2629, %f2638, %f2627;
	fma.rn.f32 	%f2649, %f2629, %f2639, %f2628;
	ld.shared.f32 	%f2650, [%r14+20];
	ld.shared.f32 	%f2651, [_ZZ4convPfS_S_iiiiE8shared_1+748];
	ld.shared.f32 	%f2652, [_ZZ4convPfS_S_iiiiE8shared_1+752];
	ld.shared.f32 	%f2653, [_ZZ4convPfS_S_iiiiE8shared_1+756];
	ld.shared.f32 	%f2654, [_ZZ4convPfS_S_iiiiE8shared_1+760];
	ld.shared.f32 	%f2655, [_ZZ4convPfS_S_iiiiE8shared_1+764];
	ld.shared.f32 	%f2656, [_ZZ4convPfS_S_iiiiE8shared_1+768];
	ld.shared.f32 	%f2657, [_ZZ4convPfS_S_iiiiE8shared_1+772];
	ld.shared.f32 	%f2658, [_ZZ4convPfS_S_iiiiE8shared_1+776];
	ld.shared.f32 	%f2659, [_ZZ4convPfS_S_iiiiE8shared_1+780];
	ld.shared.f32 	%f2660, [_ZZ4convPfS_S_iiiiE8shared_1+784];
	fma.rn.f32 	%f2661, %f2650, %f2651, %f2640;
	fma.rn.f32 	%f2662, %f2650, %f2652, %f2641;
	fma.rn.f32 	%f2663, %f2650, %f2653, %f2642;
	fma.rn.f32 	%f2664, %f2650, %f2654, %f2643;
	fma.rn.f32 	%f2665, %f2650, %f2655, %f2644;
	fma.rn.f32 	%f2666, %f2650, %f2656, %f2645;
	fma.rn.f32 	%f2667, %f2650, %f2657, %f2646;
	fma.rn.f32 	%f2668, %f2650, %f2658, %f2647;
	fma.rn.f32 	%f2669, %f2650, %f2659, %f2648;
	fma.rn.f32 	%f2670, %f2650, %f2660, %f2649;
	ld.shared.f32 	%f2671, [%r14+16];
	ld.shared.f32 	%f2672, [_ZZ4convPfS_S_iiiiE8shared_1+816];
	ld.shared.f32 	%f2673, [_ZZ4convPfS_S_iiiiE8shared_1+820];
	ld.shared.f32 	%f2674, [_ZZ4convPfS_S_iiiiE8shared_1+824];
	ld.shared.f32 	%f2675, [_ZZ4convPfS_S_iiiiE8shared_1+828];
	ld.shared.f32 	%f2676, [_ZZ4convPfS_S_iiiiE8shared_1+832];
	ld.shared.f32 	%f2677, [_ZZ4convPfS_S_iiiiE8shared_1+836];
	ld.shared.f32 	%f2678, [_ZZ4convPfS_S_iiiiE8shared_1+840];
	ld.shared.f32 	%f2679, [_ZZ4convPfS_S_iiiiE8shared_1+844];
	ld.shared.f32 	%f2680, [_ZZ4convPfS_S_iiiiE8shared_1+848];
	ld.shared.f32 	%f2681, [_ZZ4convPfS_S_iiiiE8shared_1+852];
	fma.rn.f32 	%f2682, %f2671, %f2672, %f2661;
	fma.rn.f32 	%f2683, %f2671, %f2673, %f2662;
	fma.rn.f32 	%f2684, %f2671, %f2674, %f2663;
	fma.rn.f32 	%f2685, %f2671, %f2675, %f2664;
	fma.rn.f32 	%f2686, %f2671, %f2676, %f2665;
	fma.rn.f32 	%f2687, %f2671, %f2677, %f2666;
	fma.rn.f32 	%f2688, %f2671, %f2678, %f2667;
	fma.rn.f32 	%f2689, %f2671, %f2679, %f2668;
	fma.rn.f32 	%f2690, %f2671, %f2680, %f2669;
	fma.rn.f32 	%f2691, %f2671, %f2681, %f2670;
	ld.shared.f32 	%f2692, [%r14+12];
	ld.shared.f32 	%f2693, [_ZZ4convPfS_S_iiiiE8shared_1+884];
	ld.shared.f32 	%f2694, [_ZZ4convPfS_S_iiiiE8shared_1+888];
	ld.shared.f32 	%f2695, [_ZZ4convPfS_S_iiiiE8shared_1+892];
	ld.shared.f32 	%f2696, [_ZZ4convPfS_S_iiiiE8shared_1+896];
	ld.shared.f32 	%f2697, [_ZZ4convPfS_S_iiiiE8shared_1+900];
	ld.shared.f32 	%f2698, [_ZZ4convPfS_S_iiiiE8shared_1+904];
	ld.shared.f32 	%f2699, [_ZZ4convPfS_S_iiiiE8shared_1+908];
	ld.shared.f32 	%f2700, [_ZZ4convPfS_S_iiiiE8shared_1+912];
	ld.shared.f32 	%f2701, [_ZZ4convPfS_S_iiiiE8shared_1+916];
	ld.shared.f32 	%f2702, [_ZZ4convPfS_S_iiiiE8shared_1+920];
	fma.rn.f32 	%f2703, %f2692, %f2693, %f2682;
	fma.rn.f32 	%f2704, %f2692, %f2694, %f2683;
	fma.rn.f32 	%f2705, %f2692, %f2695, %f2684;
	fma.rn.f32 	%f2706, %f2692, %f2696, %f2685;
	fma.rn.f32 	%f2707, %f2692, %f2697, %f2686;
	fma.rn.f32 	%f2708, %f2692, %f2698, %f2687;
	fma.rn.f32 	%f2709, %f2692, %f2699, %f2688;
	fma.rn.f32 	%f2710, %f2692, %f2700, %f2689;
	fma.rn.f32 	%f2711, %f2692, %f2701, %f2690;
	fma.rn.f32 	%f2712, %f2692, %f2702, %f2691;
	ld.shared.f32 	%f2713, [%r14+8];
	ld.shared.f32 	%f2714, [_ZZ4convPfS_S_iiiiE8shared_1+952];
	ld.shared.f32 	%f2715, [_ZZ4convPfS_S_iiiiE8shared_1+956];
	ld.shared.f32 	%f2716, [_ZZ4convPfS_S_iiiiE8shared_1+960];
	ld.shared.f32 	%f2717, [_ZZ4convPfS_S_iiiiE8shared_1+964];
	ld.shared.f32 	%f2718, [_ZZ4convPfS_S_iiiiE8shared_1+968];
	ld.shared.f32 	%f2719, [_ZZ4convPfS_S_iiiiE8shared_1+972];
	ld.shared.f32 	%f2720, [_ZZ4convPfS_S_iiiiE8shared_1+976];
	ld.shared.f32 	%f2721, [_ZZ4convPfS_S_iiiiE8shared_1+980];
	ld.shared.f32 	%f2722, [_ZZ4convPfS_S_iiiiE8shared_1+984];
	ld.shared.f32 	%f2723, [_ZZ4convPfS_S_iiiiE8shared_1+988];
	fma.rn.f32 	%f2724, %f2713, %f2714, %f2703;
	fma.rn.f32 	%f2725, %f2713, %f2715, %f2704;
	fma.rn.f32 	%f2726, %f2713, %f2716, %f2705;
	fma.rn.f32 	%f2727, %f2713, %f2717, %f2706;
	fma.rn.f32 	%f2728, %f2713, %f2718, %f2707;
	fma.rn.f32 	%f2729, %f2713, %f2719, %f2708;
	fma.rn.f32 	%f2730, %f2713, %f2720, %f2709;
	fma.rn.f32 	%f2731, %f2713, %f2721, %f2710;
	fma.rn.f32 	%f2732, %f2713, %f2722, %f2711;
	fma.rn.f32 	%f2733, %f2713, %f2723, %f2712;
	ld.shared.f32 	%f2734, [%r14+4];
	ld.shared.f32 	%f2735, [_ZZ4convPfS_S_iiiiE8shared_1+1020];
	ld.shared.f32 	%f2736, [_ZZ4convPfS_S_iiiiE8shared_1+1024];
	ld.shared.f32 	%f2737, [_ZZ4convPfS_S_iiiiE8shared_1+1028];
	ld.shared.f32 	%f2738, [_ZZ4convPfS_S_iiiiE8shared_1+1032];
	ld.shared.f32 	%f2739, [_ZZ4convPfS_S_iiiiE8shared_1+1036];
	ld.shared.f32 	%f2740, [_ZZ4convPfS_S_iiiiE8shared_1+1040];
	ld.shared.f32 	%f2741, [_ZZ4convPfS_S_iiiiE8shared_1+1044];
	ld.shared.f32 	%f2742, [_ZZ4convPfS_S_iiiiE8shared_1+1048];
	ld.shared.f32 	%f2743, [_ZZ4convPfS_S_iiiiE8shared_1+1052];
	ld.shared.f32 	%f2744, [_ZZ4convPfS_S_iiiiE8shared_1+1056];
	fma.rn.f32 	%f94, %f2734, %f2735, %f2724;
	fma.rn.f32 	%f95, %f2734, %f2736, %f2725;
	fma.rn.f32 	%f96, %f2734, %f2737, %f2726;
	fma.rn.f32 	%f97, %f2734, %f2738, %f2727;
	fma.rn.f32 	%f98, %f2734, %f2739, %f2728;
	fma.rn.f32 	%f99, %f2734, %f2740, %f2729;
	fma.rn.f32 	%f100, %f2734, %f2741, %f2730;
	fma.rn.f32 	%f101, %f2734, %f2742, %f2731;
	fma.rn.f32 	%f102, %f2734, %f2743, %f2732;
	fma.rn.f32 	%f103, %f2734, %f2744, %f2733;
	bar.sync 	0;
	bar.sync 	0;
	@%p13 bra 	$L__BB0_49;
	add.s32 	%r114, %r17, 22704;
	mul.wide.u32 	%rd107, %r114, 4;
	add.s64 	%rd108, %rd3, %rd107;
	ld.global.f32 	%f2745, [%rd108];
	st.shared.f32 	[%r14], %f2745;
$L__BB0_49:
	add.s32 	%r115, %r17, 22720;
	mul.wide.u32 	%rd109, %r115, 4;
	add.s64 	%rd110, %rd3, %rd109;
	ld.global.f32 	%f2746, [%rd110];
	st.shared.f32 	[%r14+64], %f2746;
	bar.sync 	0;
	shl.b32 	%r116, %r22, 4;
	add.s32 	%r117, %r116, %r13;
	add.s32 	%r118, %r117, -176;
	mul.wide.u32 	%rd111, %r118, 4;
	add.s64 	%rd14, %rd2, %rd111;
	@%p13 bra 	$L__BB0_51;
	ld.global.f32 	%f2747, [%rd14];
	st.shared.f32 	[%r18], %f2747;
	shl.b32 	%r119, %r22, 4;
	add.s32 	%r120, %r119, %r13;
	add.s32 	%r121, %r120, -160;
	mul.wide.u32 	%rd112, %r121, 4;
	add.s64 	%rd113, %rd2, %rd112;
	ld.global.f32 	%f2748, [%rd113];
	st.shared.f32 	[%r18+4], %f2748;
	ld.global.f32 	%f2749, [%rd12];
	st.shared.f32 	[%r18+8], %f2749;
	ld.global.f32 	%f2750, [%rd11];
	st.shared.f32 	[%r18+12], %f2750;
	ld.global.f32 	%f2751, [%rd10];
	st.shared.f32 	[%r18+16], %f2751;
	ld.global.f32 	%f2752, [%rd9];
	st.shared.f32 	[%r18+20], %f2752;
	ld.global.f32 	%f2753, [%rd8];
	st.shared.f32 	[%r18+24], %f2753;
	ld.global.f32 	%f2754, [%rd7];
	st.shared.f32 	[%r18+28], %f2754;
	ld.global.f32 	%f2755, [%rd6];
	st.shared.f32 	[%r18+32], %f2755;
	ld.global.f32 	%f2756, [%rd5];
	st.shared.f32 	[%r18+36], %f2756;
	ld.global.f32 	%f2757, [%rd4];
	st.shared.f32 	[%r18+40], %f2757;
$L__BB0_51:
	bar.sync 	0;
	ld.shared.f32 	%f2758, [%r14+64];
	ld.shared.f32 	%f2759, [_ZZ4convPfS_S_iiiiE8shared_1];
	ld.shared.f32 	%f2760, [_ZZ4convPfS_S_iiiiE8shared_1+4];
	ld.shared.f32 	%f2761, [_ZZ4convPfS_S_iiiiE8shared_1+8];
	ld.shared.f32 	%f2762, [_ZZ4convPfS_S_iiiiE8shared_1+12];
	ld.shared.f32 	%f2763, [_ZZ4convPfS_S_iiiiE8shared_1+16];
	ld.shared.f32 	%f2764, [_ZZ4convPfS_S_iiiiE8shared_1+20];
	ld.shared.f32 	%f2765, [_ZZ4convPfS_S_iiiiE8shared_1+24];
	ld.shared.f32 	%f2766, [_ZZ4convPfS_S_iiiiE8shared_1+28];
	ld.shared.f32 	%f2767, [_ZZ4convPfS_S_iiiiE8shared_1+32];
	ld.shared.f32 	%f2768, [_ZZ4convPfS_S_iiiiE8shared_1+36];
	ld.shared.f32 	%f2769, [_ZZ4convPfS_S_iiiiE8shared_1+40];
	fma.rn.f32 	%f2770, %f2758, %f2759, %f94;
	fma.rn.f32 	%f2771, %f2758, %f2760, %f95;
	fma.rn.f32 	%f2772, %f2758, %f2761, %f96;
	fma.rn.f32 	%f2773, %f2758, %f2762, %f97;
	fma.rn.f32 	%f2774, %f2758, %f2763, %f98;
	fma.rn.f32 	%f2775, %f2758, %f2764, %f99;
	fma.rn.f32 	%f2776, %f2758, %f2765, %f100;
	fma.rn.f32 	%f2777, %f2758, %f2766, %f101;
	fma.rn.f32 	%f2778, %f2758, %f2767, %f102;
	fma.rn.f32 	%f2779, %f2758, %f2768, %f103;
	fma.rn.f32 	%f2780, %f2758, %f2769, %f9057;
	ld.shared.f32 	%f2781, [%r14+60];
	ld.shared.f32 	%f2782, [_ZZ4convPfS_S_iiiiE8shared_1+68];
	ld.shared.f32 	%f2783, [_ZZ4convPfS_S_iiiiE8shared_1+72];
	ld.shared.f32 	%f2784, [_ZZ4convPfS_S_iiiiE8shared_1+76];
	ld.shared.f32 	%f2785, [_ZZ4convPfS_S_iiiiE8shared_1+80];
	ld.shared.f32 	%f2786, [_ZZ4convPfS_S_iiiiE8shared_1+84];
	ld.shared.f32 	%f2787, [_ZZ4convPfS_S_iiiiE8shared_1+88];
	ld.shared.f32 	%f2788, [_ZZ4convPfS_S_iiiiE8shared_1+92];
	ld.shared.f32 	%f2789, [_ZZ4convPfS_S_iiiiE8shared_1+96];
	ld.shared.f32 	%f2790, [_ZZ4convPfS_S_iiiiE8shared_1+100];
	ld.shared.f32 	%f2791, [_ZZ4convPfS_S_iiiiE8shared_1+104];
	ld.shared.f32 	%f2792, [_ZZ4convPfS_S_iiiiE8shared_1+108];
	fma.rn.f32 	%f2793, %f2781, %f2782, %f2770;
	fma.rn.f32 	%f2794, %f2781, %f2783, %f2771;
	fma.rn.f32 	%f2795, %f2781, %f2784, %f2772;
	fma.rn.f32 	%f2796, %f2781, %f2785, %f2773;
	fma.rn.f32 	%f2797, %f2781, %f2786, %f2774;
	fma.rn.f32 	%f2798, %f2781, %f2787, %f2775;
	fma.rn.f32 	%f2799, %f2781, %f2788, %f2776;
	fma.rn.f32 	%f2800, %f2781, %f2789, %f2777;
	fma.rn.f32 	%f2801, %f2781, %f2790, %f2778;
	fma.rn.f32 	%f2802, %f2781, %f2791, %f2779;
	fma.rn.f32 	%f2803, %f2781, %f2792, %f2780;
	ld.shared.f32 	%f2804, [%r14+56];
	ld.shared.f32 	%f2805, [_ZZ4convPfS_S_iiiiE8shared_1+136];
	ld.shared.f32 	%f2806, [_ZZ4convPfS_S_iiiiE8shared_1+140];
	ld.shared.f32 	%f2807, [_ZZ4convPfS_S_iiiiE8shared_1+144];
	ld.shared.f32 	%f2808, [_ZZ4convPfS_S_iiiiE8shared_1+148];
	ld.shared.f32 	%f2809, [_ZZ4convPfS_S_iiiiE8shared_1+152];
	ld.shared.f32 	%f2810, [_ZZ4convPfS_S_iiiiE8shared_1+156];
	ld.shared.f32 	%f2811, [_ZZ4convPfS_S_iiiiE8shared_1+160];
	ld.shared.f32 	%f2812, [_ZZ4convPfS_S_iiiiE8shared_1+164];
	ld.shared.f32 	%f2813, [_ZZ4convPfS_S_iiiiE8shared_1+168];
	ld.shared.f32 	%f2814, [_ZZ4convPfS_S_iiiiE8shared_1+172];
	ld.shared.f32 	%f2815, [_ZZ4convPfS_S_iiiiE8shared_1+176];
	fma.rn.f32 	%f2816, %f2804, %f2805, %f2793;
	fma.rn.f32 	%f2817, %f2804, %f2806, %f2794;
	fma.rn.f32 	%f2818, %f2804, %f2807, %f2795;
	fma.rn.f32 	%f2819, %f2804, %f2808, %f2796;
	fma.rn.f32 	%f2820, %f2804, %f2809, %f2797;
	fma.rn.f32 	%f2821, %f2804, %f2810, %f2798;
	fma.rn.f32 	%f2822, %f2804, %f2811, %f2799;
	fma.rn.f32 	%f2823, %f2804, %f2812, %f2800;
	fma.rn.f32 	%f2824, %f2804, %f2813, %f2801;
	fma.rn.f32 	%f2825, %f2804, %f2814, %f2802;
	fma.rn.f32 	%f2826, %f2804, %f2815, %f2803;
	ld.shared.f32 	%f2827, [%r14+52];
	ld.shared.f32 	%f2828, [_ZZ4convPfS_S_iiiiE8shared_1+204];
	ld.shared.f32 	%f2829, [_ZZ4convPfS_S_iiiiE8shared_1+208];
	ld.shared.f32 	%f2830, [_ZZ4convPfS_S_iiiiE8shared_1+212];
	ld.shared.f32 	%f2831, [_ZZ4convPfS_S_iiiiE8shared_1+216];
	ld.shared.f32 	%f2832, [_ZZ4convPfS_S_iiiiE8shared_1+220];
	ld.shared.f32 	%f2833, [_ZZ4convPfS_S_iiiiE8shared_1+224];
	ld.shared.f32 	%f2834, [_ZZ4convPfS_S_iiiiE8shared_1+228];
	ld.shared.f32 	%f2835, [_ZZ4convPfS_S_iiiiE8shared_1+232];
	ld.shared.f32 	%f2836, [_ZZ4convPfS_S_iiiiE8shared_1+236];
	ld.shared.f32 	%f2837, [_ZZ4convPfS_S_iiiiE8shared_1+240];
	ld.shared.f32 	%f2838, [_ZZ4convPfS_S_iiiiE8shared_1+244];
	fma.rn.f32 	%f2839, %f2827, %f2828, %f2816;
	fma.rn.f32 	%f2840, %f2827, %f2829, %f2817;
	fma.rn.f32 	%f2841, %f2827, %f2830, %f2818;
	fma.rn.f32 	%f2842, %f2827, %f2831, %f2819;
	fma.rn.f32 	%f2843, %f2827, %f2832, %f2820;
	fma.rn.f32 	%f2844, %f2827, %f2833, %f2821;
	fma.rn.f32 	%f2845, %f2827, %f2834, %f2822;
	fma.rn.f32 	%f2846, %f2827, %f2835, %f2823;
	fma.rn.f32 	%f2847, %f2827, %f2836, %f2824;
	fma.rn.f32 	%f2848, %f2827, %f2837, %f2825;
	fma.rn.f32 	%f2849, %f2827, %f2838, %f2826;
	ld.shared.f32 	%f2850, [%r14+48];
	ld.shared.f32 	%f2851, [_ZZ4convPfS_S_iiiiE8shared_1+272];
	ld.shared.f32 	%f2852, [_ZZ4convPfS_S_iiiiE8shared_1+276];
	ld.shared.f32 	%f2853, [_ZZ4convPfS_S_iiiiE8shared_1+280];
	ld.shared.f32 	%f2854, [_ZZ4convPfS_S_iiiiE8shared_1+284];
	ld.shared.f32 	%f2855, [_ZZ4convPfS_S_iiiiE8shared_1+288];
	ld.shared.f32 	%f2856, [_ZZ4convPfS_S_iiiiE8shared_1+292];
	ld.shared.f32 	%f2857, [_ZZ4convPfS_S_iiiiE8shared_1+296];
	ld.shared.f32 	%f2858, [_ZZ4convPfS_S_iiiiE8shared_1+300];
	ld.shared.f32 	%f2859, [_ZZ4convPfS_S_iiiiE8shared_1+304];
	ld.shared.f32 	%f2860, [_ZZ4convPfS_S_iiiiE8shared_1+308];
	ld.shared.f32 	%f2861, [_ZZ4convPfS_S_iiiiE8shared_1+312];
	fma.rn.f32 	%f2862, %f2850, %f2851, %f2839;
	fma.rn.f32 	%f2863, %f2850, %f2852, %f2840;
	fma.rn.f32 	%f2864, %f2850, %f2853, %f2841;
	fma.rn.f32 	%f2865, %f2850, %f2854, %f2842;
	fma.rn.f32 	%f2866, %f2850, %f2855, %f2843;
	fma.rn.f32 	%f2867, %f2850, %f2856, %f2844;
	fma.rn.f32 	%f2868, %f2850, %f2857, %f2845;
	fma.rn.f32 	%f2869, %f2850, %f2858, %f2846;
	fma.rn.f32 	%f2870, %f2850, %f2859, %f2847;
	fma.rn.f32 	%f2871, %f2850, %f2860, %f2848;
	fma.rn.f32 	%f2872, %f2850, %f2861, %f2849;
	ld.shared.f32 	%f2873, [%r14+44];
	ld.shared.f32 	%f2874, [_ZZ4convPfS_S_iiiiE8shared_1+340];
	ld.shared.f32 	%f2875, [_ZZ4convPfS_S_iiiiE8shared_1+344];
	ld.shared.f32 	%f2876, [_ZZ4convPfS_S_iiiiE8shared_1+348];
	ld.shared.f32 	%f2877, [_ZZ4convPfS_S_iiiiE8shared_1+352];
	ld.shared.f32 	%f2878, [_ZZ4convPfS_S_iiiiE8shared_1+356];
	ld.shared.f32 	%f2879, [_ZZ4convPfS_S_iiiiE8shared_1+360];
	ld.shared.f32 	%f2880, [_ZZ4convPfS_S_iiiiE8shared_1+364];
	ld.shared.f32 	%f2881, [_ZZ4convPfS_S_iiiiE8shared_1+368];
	ld.shared.f32 	%f2882, [_ZZ4convPfS_S_iiiiE8shared_1+372];
	ld.shared.f32 	%f2883, [_ZZ4convPfS_S_iiiiE8shared_1+376];
	ld.shared.f32 	%f2884, [_ZZ4convPfS_S_iiiiE8shared_1+380];
	fma.rn.f32 	%f2885, %f2873, %f2874, %f2862;
	fma.rn.f32 	%f2886, %f2873, %f2875, %f2863;
	fma.rn.f32 	%f2887, %f2873, %f2876, %f2864;
	fma.rn.f32 	%f2888, %f2873, %f2877, %f2865;
	fma.rn.f32 	%f2889, %f2873, %f2878, %f2866;
	fma.rn.f32 	%f2890, %f2873, %f2879, %f2867;
	fma.rn.f32 	%f2891, %f2873, %f2880, %f2868;
	fma.rn.f32 	%f2892, %f2873, %f2881, %f2869;
	fma.rn.f32 	%f2893, %f2873, %f2882, %f2870;
	fma.rn.f32 	%f2894, %f2873, %f2883, %f2871;
	fma.rn.f32 	%f2895, %f2873, %f2884, %f2872;
	ld.shared.f32 	%f2896, [%r14+40];
	ld.shared.f32 	%f2897, [_ZZ4convPfS_S_iiiiE8shared_1+408];
	ld.shared.f32 	%f2898, [_ZZ4convPfS_S_iiiiE8shared_1+412];
	ld.shared.f32 	%f2899, [_ZZ4convPfS_S_iiiiE8shared_1+416];
	ld.shared.f32 	%f2900, [_ZZ4convPfS_S_iiiiE8shared_1+420];
	ld.shared.f32 	%f2901, [_ZZ4convPfS_S_iiiiE8shared_1+424];
	ld.shared.f32 	%f2902, [_ZZ4convPfS_S_iiiiE8shared_1+428];
	ld.shared.f32 	%f2903, [_ZZ4convPfS_S_iiiiE8shared_1+432];
	ld.shared.f32 	%f2904, [_ZZ4convPfS_S_iiiiE8shared_1+436];
	ld.shared.f32 	%f2905, [_ZZ4convPfS_S_iiiiE8shared_1+440];
	ld.shared.f32 	%f2906, [_ZZ4convPfS_S_iiiiE8shared_1+444];
	ld.shared.f32 	%f2907, [_ZZ4convPfS_S_iiiiE8shared_1+448];
	fma.rn.f32 	%f2908, %f2896, %f2897, %f2885;
	fma.rn.f32 	%f2909, %f2896, %f2898, %f2886;
	fma.rn.f32 	%f2910, %f2896, %f2899, %f2887;
	fma.rn.f32 	%f2911, %f2896, %f2900, %f2888;
	fma.rn.f32 	%f2912, %f2896, %f2901, %f2889;
	fma.rn.f32 	%f2913, %f2896, %f2902, %f2890;
	fma.rn.f32 	%f2914, %f2896, %f2903, %f2891;
	fma.rn.f32 	%f2915, %f2896, %f2904, %f2892;
	fma.rn.f32 	%f2916, %f2896, %f2905, %f2893;
	fma.rn.f32 	%f2917, %f2896, %f2906, %f2894;
	fma.rn.f32 	%f2918, %f2896, %f2907, %f2895;
	ld.shared.f32 	%f2919, [%r14+36];
	ld.shared.f32 	%f2920, [_ZZ4convPfS_S_iiiiE8shared_1+476];
	ld.shared.f32 	%f2921, [_ZZ4convPfS_S_iiiiE8shared_1+480];
	ld.shared.f32 	%f2922, [_ZZ4convPfS_S_iiiiE8shared_1+484];
	ld.shared.f32 	%f2923, [_ZZ4convPfS_S_iiiiE8shared_1+488];
	ld.shared.f32 	%f2924, [_ZZ4convPfS_S_iiiiE8shared_1+492];
	ld.shared.f32 	%f2925, [_ZZ4convPfS_S_iiiiE8shared_1+496];
	ld.shared.f32 	%f2926, [_ZZ4convPfS_S_iiiiE8shared_1+500];
	ld.shared.f32 	%f2927, [_ZZ4convPfS_S_iiiiE8shared_1+504];
	ld.shared.f32 	%f2928, [_ZZ4convPfS_S_iiiiE8shared_1+508];
	ld.shared.f32 	%f2929, [_ZZ4convPfS_S_iiiiE8shared_1+512];
	ld.shared.f32 	%f2930, [_ZZ4convPfS_S_iiiiE8shared_1+516];
	fma.rn.f32 	%f2931, %f2919, %f2920, %f2908;
	fma.rn.f32 	%f2932, %f2919, %f2921, %f2909;
	fma.rn.f32 	%f2933, %f2919, %f2922, %f2910;
	fma.rn.f32 	%f2934, %f2919, %f2923, %f2911;
	fma.rn.f32 	%f2935, %f2919, %f2924, %f2912;
	fma.rn.f32 	%f2936, %f2919, %f2925, %f2913;
	fma.rn.f32 	%f2937, %f2919, %f2926, %f2914;
	fma.rn.f32 	%f2938, %f2919, %f2927, %f2915;
	fma.rn.f32 	%f2939, %f2919, %f2928, %f2916;
	fma.rn.f32 	%f2940, %f2919, %f2929, %f2917;
	fma.rn.f32 	%f2941, %f2919, %f2930, %f2918;
	ld.shared.f32 	%f2942, [%r14+32];
	ld.shared.f32 	%f2943, [_ZZ4convPfS_S_iiiiE8shared_1+544];
	ld.shared.f32 	%f2944, [_ZZ4convPfS_S_iiiiE8shared_1+548];
	ld.shared.f32 	%f2945, [_ZZ4convPfS_S_iiiiE8shared_1+552];
	ld.shared.f32 	%f2946, [_ZZ4convPfS_S_iiiiE8shared_1+556];
	ld.shared.f32 	%f2947, [_ZZ4convPfS_S_iiiiE8shared_1+560];
	ld.shared.f32 	%f2948, [_ZZ4convPfS_S_iiiiE8shared_1+564];
	ld.shared.f32 	%f2949, [_ZZ4convPfS_S_iiiiE8shared_1+568];
	ld.shared.f32 	%f2950, [_ZZ4convPfS_S_iiiiE8shared_1+572];
	ld.shared.f32 	%f2951, [_ZZ4convPfS_S_iiiiE8shared_1+576];
	ld.shared.f32 	%f2952, [_ZZ4convPfS_S_iiiiE8shared_1+580];
	ld.shared.f32 	%f2953, [_ZZ4convPfS_S_iiiiE8shared_1+584];
	fma.rn.f32 	%f2954, %f2942, %f2943, %f2931;
	fma.rn.f32 	%f2955, %f2942, %f2944, %f2932;
	fma.rn.f32 	%f2956, %f2942, %f2945, %f2933;
	fma.rn.f32 	%f2957, %f2942, %f2946, %f2934;
	fma.rn.f32 	%f2958, %f2942, %f2947, %f2935;
	fma.rn.f32 	%f2959, %f2942, %f2948, %f2936;
	fma.rn.f32 	%f2960, %f2942, %f2949, %f2937;
	fma.rn.f32 	%f2961, %f2942, %f2950, %f2938;
	fma.rn.f32 	%f2962, %f2942, %f2951, %f2939;
	fma.rn.f32 	%f2963, %f2942, %f2952, %f2940;
	fma.rn.f32 	%f2964, %f2942, %f2953, %f2941;
	ld.shared.f32 	%f2965, [%r14+28];
	ld.shared.f32 	%f2966, [_ZZ4convPfS_S_iiiiE8shared_1+612];
	ld.shared.f32 	%f2967, [_ZZ4convPfS_S_iiiiE8shared_1+616];
	ld.shared.f32 	%f2968, [_ZZ4convPfS_S_iiiiE8shared_1+620];
	ld.shared.f32 	%f2969, [_ZZ4convPfS_S_iiiiE8shared_1+624];
	ld.shared.f32 	%f2970, [_ZZ4convPfS_S_iiiiE8shared_1+628];
	ld.shared.f32 	%f2971, [_ZZ4convPfS_S_iiiiE8shared_1+632];
	ld.shared.f32 	%f2972, [_ZZ4convPfS_S_iiiiE8shared_1+636];
	ld.shared.f32 	%f2973, [_ZZ4convPfS_S_iiiiE8shared_1+640];
	ld.shared.f32 	%f2974, [_ZZ4convPfS_S_iiiiE8shared_1+644];
	ld.shared.f32 	%f2975, [_ZZ4convPfS_S_iiiiE8shared_1+648];
	ld.shared.f32 	%f2976, [_ZZ4convPfS_S_iiiiE8shared_1+652];
	fma.rn.f32 	%f2977, %f2965, %f2966, %f2954;
	fma.rn.f32 	%f2978, %f2965, %f2967, %f2955;
	fma.rn.f32 	%f2979, %f2965, %f2968, %f2956;
	fma.rn.f32 	%f2980, %f2965, %f2969, %f2957;
	fma.rn.f32 	%f2981, %f2965, %f2970, %f2958;
	fma.rn.f32 	%f2982, %f2965, %f2971, %f2959;
	fma.rn.f32 	%f2983, %f2965, %f2972, %f2960;
	fma.rn.f32 	%f2984, %f2965, %f2973, %f2961;
	fma.rn.f32 	%f2985, %f2965, %f2974, %f2962;
	fma.rn.f32 	%f2986, %f2965, %f2975, %f2963;
	fma.rn.f32 	%f2987, %f2965, %f2976, %f2964;
	ld.shared.f32 	%f2988, [%r14+24];
	ld.shared.f32 	%f2989, [_ZZ4convPfS_S_iiiiE8shared_1+680];
	ld.shared.f32 	%f2990, [_ZZ4convPfS_S_iiiiE8shared_1+684];
	ld.shared.f32 	%f2991, [_ZZ4convPfS_S_iiiiE8shared_1+688];
	ld.shared.f32 	%f2992, [_ZZ4convPfS_S_iiiiE8shared_1+692];
	ld.shared.f32 	%f2993, [_ZZ4convPfS_S_iiiiE8shared_1+696];
	ld.shared.f32 	%f2994, [_ZZ4convPfS_S_iiiiE8shared_1+700];
	ld.shared.f32 	%f2995, [_ZZ4convPfS_S_iiiiE8shared_1+704];
	ld.shared.f32 	%f2996, [_ZZ4convPfS_S_iiiiE8shared_1+708];
	ld.shared.f32 	%f2997, [_ZZ4convPfS_S_iiiiE8shared_1+712];
	ld.shared.f32 	%f2998, [_ZZ4convPfS_S_iiiiE8shared_1+716];
	ld.shared.f32 	%f2999, [_ZZ4convPfS_S_iiiiE8shared_1+720];
	fma.rn.f32 	%f3000, %f2988, %f2989, %f2977;
	fma.rn.f32 	%f3001, %f2988, %f2990, %f2978;
	fma.rn.f32 	%f3002, %f2988, %f2991, %f2979;
	fma.rn.f32 	%f3003, %f2988, %f2992, %f2980;
	fma.rn.f32 	%f3004, %f2988, %f2993, %f2981;
	fma.rn.f32 	%f3005, %f2988, %f2994, %f2982;
	fma.rn.f32 	%f3006, %f2988, %f2995, %f2983;
	fma.rn.f32 	%f3007, %f2988, %f2996, %f2984;
	fma.rn.f32 	%f3008, %f2988, %f2997, %f2985;
	fma.rn.f32 	%f3009, %f2988, %f2998, %f2986;
	fma.rn.f32 	%f3010, %f2988, %f2999, %f2987;
	ld.shared.f32 	%f3011, [%r14+20];
	ld.shared.f32 	%f3012, [_ZZ4convPfS_S_iiiiE8shared_1+748];
	ld.shared.f32 	%f3013, [_ZZ4convPfS_S_iiiiE8shared_1+752];
	ld.shared.f32 	%f3014, [_ZZ4convPfS_S_iiiiE8shared_1+756];
	ld.shared.f32 	%f3015, [_ZZ4convPfS_S_iiiiE8shared_1+760];
	ld.shared.f32 	%f3016, [_ZZ4convPfS_S_iiiiE8shared_1+764];
	ld.shared.f32 	%f3017, [_ZZ4convPfS_S_iiiiE8shared_1+768];
	ld.shared.f32 	%f3018, [_ZZ4convPfS_S_iiiiE8shared_1+772];
	ld.shared.f32 	%f3019, [_ZZ4convPfS_S_iiiiE8shared_1+776];
	ld.shared.f32 	%f3020, [_ZZ4convPfS_S_iiiiE8shared_1+780];
	ld.shared.f32 	%f3021, [_ZZ4convPfS_S_iiiiE8shared_1+784];
	ld.shared.f32 	%f3022, [_ZZ4convPfS_S_iiiiE8shared_1+788];
	fma.rn.f32 	%f3023, %f3011, %f3012, %f3000;
	fma.rn.f32 	%f3024, %f3011, %f3013, %f3001;
	fma.rn.f32 	%f3025, %f3011, %f3014, %f3002;
	fma.rn.f32 	%f3026, %f3011, %f3015, %f3003;
	fma.rn.f32 	%f3027, %f3011, %f3016, %f3004;
	fma.rn.f32 	%f3028, %f3011, %f3017, %f3005;
	fma.rn.f32 	%f3029, %f3011, %f3018, %f3006;
	fma.rn.f32 	%f3030, %f3011, %f3019, %f3007;
	fma.rn.f32 	%f3031, %f3011, %f3020, %f3008;
	fma.rn.f32 	%f3032, %f3011, %f3021, %f3009;
	fma.rn.f32 	%f3033, %f3011, %f3022, %f3010;
	ld.shared.f32 	%f3034, [%r14+16];
	ld.shared.f32 	%f3035, [_ZZ4convPfS_S_iiiiE8shared_1+816];
	ld.shared.f32 	%f3036, [_ZZ4convPfS_S_iiiiE8shared_1+820];
	ld.shared.f32 	%f3037, [_ZZ4convPfS_S_iiiiE8shared_1+824];
	ld.shared.f32 	%f3038, [_ZZ4convPfS_S_iiiiE8shared_1+828];
	ld.shared.f32 	%f3039, [_ZZ4convPfS_S_iiiiE8shared_1+832];
	ld.shared.f32 	%f3040, [_ZZ4convPfS_S_iiiiE8shared_1+836];
	ld.shared.f32 	%f3041, [_ZZ4convPfS_S_iiiiE8shared_1+840];
	ld.shared.f32 	%f3042, [_ZZ4convPfS_S_iiiiE8shared_1+844];
	ld.shared.f32 	%f3043, [_ZZ4convPfS_S_iiiiE8shared_1+848];
	ld.shared.f32 	%f3044, [_ZZ4convPfS_S_iiiiE8shared_1+852];
	ld.shared.f32 	%f3045, [_ZZ4convPfS_S_iiiiE8shared_1+856];
	fma.rn.f32 	%f3046, %f3034, %f3035, %f3023;
	fma.rn.f32 	%f3047, %f3034, %f3036, %f3024;
	fma.rn.f32 	%f3048, %f3034, %f3037, %f3025;
	fma.rn.f32 	%f3049, %f3034, %f3038, %f3026;
	fma.rn.f32 	%f3050, %f3034, %f3039, %f3027;
	fma.rn.f32 	%f3051, %f3034, %f3040, %f3028;
	fma.rn.f32 	%f3052, %f3034, %f3041, %f3029;
	fma.rn.f32 	%f3053, %f3034, %f3042, %f3030;
	fma.rn.f32 	%f3054, %f3034, %f3043, %f3031;
	fma.rn.f32 	%f3055, %f3034, %f3044, %f3032;
	fma.rn.f32 	%f3056, %f3034, %f3045, %f3033;
	ld.shared.f32 	%f3057, [%r14+12];
	ld.shared.f32 	%f3058, [_ZZ4convPfS_S_iiiiE8shared_1+884];
	ld.shared.f32 	%f3059, [_ZZ4convPfS_S_iiiiE8shared_1+888];
	ld.shared.f32 	%f3060, [_ZZ4convPfS_S_iiiiE8shared_1+892];
	ld.shared.f32 	%f3061, [_ZZ4convPfS_S_iiiiE8shared_1+896];
	ld.shared.f32 	%f3062, [_ZZ4convPfS_S_iiiiE8shared_1+900];
	ld.shared.f32 	%f3063, [_ZZ4convPfS_S_iiiiE8shared_1+904];
	ld.shared.f32 	%f3064, [_ZZ4convPfS_S_iiiiE8shared_1+908];
	ld.shared.f32 	%f3065, [_ZZ4convPfS_S_iiiiE8shared_1+912];
	ld.shared.f32 	%f3066, [_ZZ4convPfS_S_iiiiE8shared_1+916];
	ld.shared.f32 	%f3067, [_ZZ4convPfS_S_iiiiE8shared_1+920];
	ld.shared.f32 	%f3068, [_ZZ4convPfS_S_iiiiE8shared_1+924];
	fma.rn.f32 	%f3069, %f3057, %f3058, %f3046;
	fma.rn.f32 	%f3070, %f3057, %f3059, %f3047;
	fma.rn.f32 	%f3071, %f3057, %f3060, %f3048;
	fma.rn.f32 	%f3072, %f3057, %f3061, %f3049;
	fma.rn.f32 	%f3073, %f3057, %f3062, %f3050;
	fma.rn.f32 	%f3074, %f3057, %f3063, %f3051;
	fma.rn.f32 	%f3075, %f3057, %f3064, %f3052;
	fma.rn.f32 	%f3076, %f3057, %f3065, %f3053;
	fma.rn.f32 	%f3077, %f3057, %f3066, %f3054;
	fma.rn.f32 	%f3078, %f3057, %f3067, %f3055;
	fma.rn.f32 	%f3079, %f3057, %f3068, %f3056;
	ld.shared.f32 	%f3080, [%r14+8];
	ld.shared.f32 	%f3081, [_ZZ4convPfS_S_iiiiE8shared_1+952];
	ld.shared.f32 	%f3082, [_ZZ4convPfS_S_iiiiE8shared_1+956];
	ld.shared.f32 	%f3083, [_ZZ4convPfS_S_iiiiE8shared_1+960];
	ld.shared.f32 	%f3084, [_ZZ4convPfS_S_iiiiE8shared_1+964];
	ld.shared.f32 	%f3085, [_ZZ4convPfS_S_iiiiE8shared_1+968];
	ld.shared.f32 	%f3086, [_ZZ4convPfS_S_iiiiE8shared_1+972];
	ld.shared.f32 	%f3087, [_ZZ4convPfS_S_iiiiE8shared_1+976];
	ld.shared.f32 	%f3088, [_ZZ4convPfS_S_iiiiE8shared_1+980];
	ld.shared.f32 	%f3089, [_ZZ4convPfS_S_iiiiE8shared_1+984];
	ld.shared.f32 	%f3090, [_ZZ4convPfS_S_iiiiE8shared_1+988];
	ld.shared.f32 	%f3091, [_ZZ4convPfS_S_iiiiE8shared_1+992];
	fma.rn.f32 	%f3092, %f3080, %f3081, %f3069;
	fma.rn.f32 	%f3093, %f3080, %f3082, %f3070;
	fma.rn.f32 	%f3094, %f3080, %f3083, %f3071;
	fma.rn.f32 	%f3095, %f3080, %f3084, %f3072;
	fma.rn.f32 	%f3096, %f3080, %f3085, %f3073;
	fma.rn.f32 	%f3097, %f3080, %f3086, %f3074;
	fma.rn.f32 	%f3098, %f3080, %f3087, %f3075;
	fma.rn.f32 	%f3099, %f3080, %f3088, %f3076;
	fma.rn.f32 	%f3100, %f3080, %f3089, %f3077;
	fma.rn.f32 	%f3101, %f3080, %f3090, %f3078;
	fma.rn.f32 	%f3102, %f3080, %f3091, %f3079;
	ld.shared.f32 	%f3103, [%r14+4];
	ld.shared.f32 	%f3104, [_ZZ4convPfS_S_iiiiE8shared_1+1020];
	ld.shared.f32 	%f3105, [_ZZ4convPfS_S_iiiiE8shared_1+1024];
	ld.shared.f32 	%f3106, [_ZZ4convPfS_S_iiiiE8shared_1+1028];
	ld.shared.f32 	%f3107, [_ZZ4convPfS_S_iiiiE8shared_1+1032];
	ld.shared.f32 	%f3108, [_ZZ4convPfS_S_iiiiE8shared_1+1036];
	ld.shared.f32 	%f3109, [_ZZ4convPfS_S_iiiiE8shared_1+1040];
	ld.shared.f32 	%f3110, [_ZZ4convPfS_S_iiiiE8shared_1+1044];
	ld.shared.f32 	%f3111, [_ZZ4convPfS_S_iiiiE8shared_1+1048];
	ld.shared.f32 	%f3112, [_ZZ4convPfS_S_iiiiE8shared_1+1052];
	ld.shared.f32 	%f3113, [_ZZ4convPfS_S_iiiiE8shared_1+1056];
	ld.shared.f32 	%f3114, [_ZZ4convPfS_S_iiiiE8shared_1+1060];
	fma.rn.f32 	%f104, %f3103, %f3104, %f3092;
	fma.rn.f32 	%f105, %f3103, %f3105, %f3093;
	fma.rn.f32 	%f106, %f3103, %f3106, %f3094;
	fma.rn.f32 	%f107, %f3103, %f3107, %f3095;
	fma.rn.f32 	%f108, %f3103, %f3108, %f3096;
	fma.rn.f32 	%f109, %f3103, %f3109, %f3097;
	fma.rn.f32 	%f110, %f3103, %f3110, %f3098;
	fma.rn.f32 	%f111, %f3103, %f3111, %f3099;
	fma.rn.f32 	%f112, %f3103, %f3112, %f3100;
	fma.rn.f32 	%f113, %f3103, %f3113, %f3101;
	fma.rn.f32 	%f114, %f3103, %f3114, %f3102;
	bar.sync 	0;
	bar.sync 	0;
	@%p13 bra 	$L__BB0_53;
	add.s32 	%r122, %r17, 24768;
	mul.wide.u32 	%rd114, %r122, 4;
	add.s64 	%rd115, %rd3, %rd114;
	ld.global.f32 	%f3115, [%rd115];
	st.shared.f32 	[%r14], %f3115;
$L__BB0_53:
	add.s32 	%r123, %r17, 24784;
	mul.wide.u32 	%rd116, %r123, 4;
	add.s64 	%rd117, %rd3, %rd116;
	ld.global.f32 	%f3116, [%rd117];
	st.shared.f32 	[%r14+64], %f3116;
	bar.sync 	0;
	shl.b32 	%r124, %r22, 4;
	add.s32 	%r125, %r124, %r13;
	add.s32 	%r126, %r125, -192;
	mul.wide.u32 	%rd118, %r126, 4;
	add.s64 	%rd15, %rd2, %rd118;
	@%p13 bra 	$L__BB0_55;
	ld.global.f32 	%f3117, [%rd15];
	st.shared.f32 	[%r18], %f3117;
	shl.b32 	%r127, %r22, 4;
	add.s32 	%r128, %r127, %r13;
	add.s32 	%r129, %r128, -176;
	mul.wide.u32 	%rd119, %r129, 4;
	add.s64 	%rd120, %rd2, %rd119;
	ld.global.f32 	%f3118, [%rd120];
	st.shared.f32 	[%r18+4], %f3118;
	add.s32 	%r130, %r128, -160;
	mul.wide.u32 	%rd121, %r130, 4;
	add.s64 	%rd122, %rd2, %rd121;
	ld.global.f32 	%f3119, [%rd122];
	st.shared.f32 	[%r18+8], %f3119;
	ld.global.f32 	%f3120, [%rd12];
	st.shared.f32 	[%r18+12], %f3120;
	ld.global.f32 	%f3121, [%rd11];
	st.shared.f32 	[%r18+16], %f3121;
	ld.global.f32 	%f3122, [%rd10];
	st.shared.f32 	[%r18+20], %f3122;
	ld.global.f32 	%f3123, [%rd9];
	st.shared.f32 	[%r18+24], %f3123;
	ld.global.f32 	%f3124, [%rd8];
	st.shared.f32 	[%r18+28], %f3124;
	ld.global.f32 	%f3125, [%rd7];
	st.shared.f32 	[%r18+32], %f3125;
	ld.global.f32 	%f3126, [%rd6];
	st.shared.f32 	[%r18+36], %f3126;
	ld.global.f32 	%f3127, [%rd5];
	st.shared.f32 	[%r18+40], %f3127;
	ld.global.f32 	%f3128, [%rd4];
	st.shared.f32 	[%r18+44], %f3128;
$L__BB0_55:
	bar.sync 	0;
	ld.shared.f32 	%f3129, [%r14+64];
	ld.shared.f32 	%f3130, [_ZZ4convPfS_S_iiiiE8shared_1];
	ld.shared.f32 	%f3131, [_ZZ4convPfS_S_iiiiE8shared_1+4];
	ld.shared.f32 	%f3132, [_ZZ4convPfS_S_iiiiE8shared_1+8];
	ld.shared.f32 	%f3133, [_ZZ4convPfS_S_iiiiE8shared_1+12];
	ld.shared.f32 	%f3134, [_ZZ4convPfS_S_iiiiE8shared_1+16];
	ld.shared.f32 	%f3135, [_ZZ4convPfS_S_iiiiE8shared_1+20];
	ld.shared.f32 	%f3136, [_ZZ4convPfS_S_iiiiE8shared_1+24];
	ld.shared.f32 	%f3137, [_ZZ4convPfS_S_iiiiE8shared_1+28];
	ld.shared.f32 	%f3138, [_ZZ4convPfS_S_iiiiE8shared_1+32];
	ld.shared.f32 	%f3139, [_ZZ4convPfS_S_iiiiE8shared_1+36];
	ld.shared.f32 	%f3140, [_ZZ4convPfS_S_iiiiE8shared_1+40];
	ld.shared.f32 	%f3141, [_ZZ4convPfS_S_iiiiE8shared_1+44];
	fma.rn.f32 	%f3142, %f3129, %f3130, %f104;
	fma.rn.f32 	%f3143, %f3129, %f3131, %f105;
	fma.rn.f32 	%f3144, %f3129, %f3132, %f106;
	fma.rn.f32 	%f3145, %f3129, %f3133, %f107;
	fma.rn.f32 	%f3146, %f3129, %f3134, %f108;
	fma.rn.f32 	%f3147, %f3129, %f3135, %f109;
	fma.rn.f32 	%f3148, %f3129, %f3136, %f110;
	fma.rn.f32 	%f3149, %f3129, %f3137, %f111;
	fma.rn.f32 	%f3150, %f3129, %f3138, %f112;
	fma.rn.f32 	%f3151, %f3129, %f3139, %f113;
	fma.rn.f32 	%f3152, %f3129, %f3140, %f114;
	fma.rn.f32 	%f3153, %f3129, %f3141, %f9068;
	ld.shared.f32 	%f3154, [%r14+60];
	ld.shared.f32 	%f3155, [_ZZ4convPfS_S_iiiiE8shared_1+68];
	ld.shared.f32 	%f3156, [_ZZ4convPfS_S_iiiiE8shared_1+72];
	ld.shared.f32 	%f3157, [_ZZ4convPfS_S_iiiiE8shared_1+76];
	ld.shared.f32 	%f3158, [_ZZ4convPfS_S_iiiiE8shared_1+80];
	ld.shared.f32 	%f3159, [_ZZ4convPfS_S_iiiiE8shared_1+84];
	ld.shared.f32 	%f3160, [_ZZ4convPfS_S_iiiiE8shared_1+88];
	ld.shared.f32 	%f3161, [_ZZ4convPfS_S_iiiiE8shared_1+92];
	ld.shared.f32 	%f3162, [_ZZ4convPfS_S_iiiiE8shared_1+96];
	ld.shared.f32 	%f3163, [_ZZ4convPfS_S_iiiiE8shared_1+100];
	ld.shared.f32 	%f3164, [_ZZ4convPfS_S_iiiiE8shared_1+104];
	ld.shared.f32 	%f3165, [_ZZ4convPfS_S_iiiiE8shared_1+108];
	ld.shared.f32 	%f3166, [_ZZ4convPfS_S_iiiiE8shared_1+112];
	fma.rn.f32 	%f3167, %f3154, %f3155, %f3142;
	fma.rn.f32 	%f3168, %f3154, %f3156, %f3143;
	fma.rn.f32 	%f3169, %f3154, %f3157, %f3144;
	fma.rn.f32 	%f3170, %f3154, %f3158, %f3145;
	fma.rn.f32 	%f3171, %f3154, %f3159, %f3146;
	fma.rn.f32 	%f3172, %f3154, %f3160, %f3147;
	fma.rn.f32 	%f3173, %f3154, %f3161, %f3148;
	fma.rn.f32 	%f3174, %f3154, %f3162, %f3149;
	fma.rn.f32 	%f3175, %f3154, %f3163, %f3150;
	fma.rn.f32 	%f3176, %f3154, %f3164, %f3151;
	fma.rn.f32 	%f3177, %f3154, %f3165, %f3152;
	fma.rn.f32 	%f3178, %f3154, %f3166, %f3153;
	ld.shared.f32 	%f3179, [%r14+56];
	ld.shared.f32 	%f3180, [_ZZ4convPfS_S_iiiiE8shared_1+136];
	ld.shared.f32 	%f3181, [_ZZ4convPfS_S_iiiiE8shared_1+140];
	ld.shared.f32 	%f3182, [_ZZ4convPfS_S_iiiiE8shared_1+144];
	ld.shared.f32 	%f3183, [_ZZ4convPfS_S_iiiiE8shared_1+148];
	ld.shared.f32 	%f3184, [_ZZ4convPfS_S_iiiiE8shared_1+152];
	ld.shared.f32 	%f3185, [_ZZ4convPfS_S_iiiiE8shared_1+156];
	ld.shared.f32 	%f3186, [_ZZ4convPfS_S_iiiiE8shared_1+160];
	ld.shared.f32 	%f3187, [_ZZ4convPfS_S_iiiiE8shared_1+164];
	ld.shared.f32 	%f3188, [_ZZ4convPfS_S_iiiiE8shared_1+168];
	ld.shared.f32 	%f3189, [_ZZ4convPfS_S_iiiiE8shared_1+172];
	ld.shared.f32 	%f3190, [_ZZ4convPfS_S_iiiiE8shared_1+176];
	ld.shared.f32 	%f3191, [_ZZ4convPfS_S_iiiiE8shared_1+180];
	fma.rn.f32 	%f3192, %f3179, %f3180, %f3167;
	fma.rn.f32 	%f3193, %f3179, %f3181, %f3168;
	fma.rn.f32 	%f3194, %f3179, %f3182, %f3169;
	fma.rn.f32 	%f3195, %f3179, %f3183, %f3170;
	fma.rn.f32 	%f3196, %f3179, %f3184, %f3171;
	fma.rn.f32 	%f3197, %f3179, %f3185, %f3172;
	fma.rn.f32 	%f3198, %f3179, %f3186, %f3173;
	fma.rn.f32 	%f3199, %f3179, %f3187, %f3174;
	fma.rn.f32 	%f3200, %f3179, %f3188, %f3175;
	fma.rn.f32 	%f3201, %f3179, %f3189, %f3176;
	fma.rn.f32 	%f3202, %f3179, %f3190, %f3177;
	fma.rn.f32 	%f3203, %f3179, %f3191, %f3178;
	ld.shared.f32 	%f3204, [%r14+52];
	ld.shared.f32 	%f3205, [_ZZ4convPfS_S_iiiiE8shared_1+204];
	ld.shared.f32 	%f3206, [_ZZ4convPfS_S_iiiiE8shared_1+208];
	ld.shared.f32 	%f3207, [_ZZ4convPfS_S_iiiiE8shared_1+212];
	ld.shared.f32 	%f3208, [_ZZ4convPfS_S_iiiiE8shared_1+216];
	ld.shared.f32 	%f3209, [_ZZ4convPfS_S_iiiiE8shared_1+220];
	ld.shared.f32 	%f3210, [_ZZ4convPfS_S_iiiiE8shared_1+224];
	ld.shared.f32 	%f3211, [_ZZ4convPfS_S_iiiiE8shared_1+228];
	ld.shared.f32 	%f3212, [_ZZ4convPfS_S_iiiiE8shared_1+232];
	ld.shared.f32 	%f3213, [_ZZ4convPfS_S_iiiiE8shared_1+236];
	ld.shared.f32 	%f3214, [_ZZ4convPfS_S_iiiiE8shared_1+240];
	ld.shared.f32 	%f3215, [_ZZ4convPfS_S_iiiiE8shared_1+244];
	ld.shared.f32 	%f3216, [_ZZ4convPfS_S_iiiiE8shared_1+248];
	fma.rn.f32 	%f3217, %f3204, %f3205, %f3192;
	fma.rn.f32 	%f3218, %f3204, %f3206, %f3193;
	fma.rn.f32 	%f3219, %f3204, %f3207, %f3194;
	fma.rn.f32 	%f3220, %f3204, %f3208, %f3195;
	fma.rn.f32 	%f3221, %f3204, %f3209, %f3196;
	fma.rn.f32 	%f3222, %f3204, %f3210, %f3197;
	fma.rn.f32 	%f3223, %f3204, %f3211, %f3198;
	fma.rn.f32 	%f3224, %f3204, %f3212, %f3199;
	fma.rn.f32 	%f3225, %f3204, %f3213, %f3200;
	fma.rn.f32 	%f3226, %f3204, %f3214, %f3201;
	fma.rn.f32 	%f3227, %f3204, %f3215, %f3202;
	fma.rn.f32 	%f3228, %f3204, %f3216, %f3203;
	ld.shared.f32 	%f3229, [%r14+48];
	ld.shared.f32 	%f3230, [_ZZ4convPfS_S_iiiiE8shared_1+272];
	ld.shared.f32 	%f3231, [_ZZ4convPfS_S_iiiiE8shared_1+276];
	ld.shared.f32 	%f3232, [_ZZ4convPfS_S_iiiiE8shared_1+280];
	ld.shared.f32 	%f3233, [_ZZ4convPfS_S_iiiiE8shared_1+284];
	ld.shared.f32 	%f3234, [_ZZ4convPfS_S_iiiiE8shared_1+288];
	ld.shared.f32 	%f3235, [_ZZ4convPfS_S_iiiiE8shared_1+292];
	ld.shared.f32 	%f3236, [_ZZ4convPfS_S_iiiiE8shared_1+296];
	ld.shared.f32 	%f3237, [_ZZ4convPfS_S_iiiiE8shared_1+300];
	ld.shared.f32 	%f3238, [_ZZ4convPfS_S_iiiiE8shared_1+304];
	ld.shared.f32 	%f3239, [_ZZ4convPfS_S_iiiiE8shared_1+308];
	ld.shared.f32 	%f3240, [_ZZ4convPfS_S_iiiiE8shared_1+312];
	ld.shared.f32 	%f3241, [_ZZ4convPfS_S_iiiiE8shared_1+316];
	fma.rn.f32 	%f3242, %f3229, %f3230, %f3217;
	fma.rn.f32 	%f3243, %f3229, %f3231, %f3218;
	fma.rn.f32 	%f3244, %f3229, %f3232, %f3219;
	fma.rn.f32 	%f3245, %f3229, %f3233, %f3220;
	fma.rn.f32 	%f3246, %f3229, %f3234, %f3221;
	fma.rn.f32 	%f3247, %f3229, %f3235, %f3222;
	fma.rn.f32 	%f3248, %f3229, %f3236, %f3223;
	fma.rn.f32 	%f3249, %f3229, %f3237, %f3224;
	fma.rn.f32 	%f3250, %f3229, %f3238, %f3225;
	fma.rn.f32 	%f3251, %f3229, %f3239, %f3226;
	fma.rn.f32 	%f3252, %f3229, %f3240, %f3227;
	fma.rn.f32 	%f3253, %f3229, %f3241, %f3228;
	ld.shared.f32 	%f3254, [%r14+44];
	ld.shared.f32 	%f3255, [_ZZ4convPfS_S_iiiiE8shared_1+340];
	ld.shared.f32 	%f3256, [_ZZ4convPfS_S_iiiiE8shared_1+344];
	ld.shared.f32 	%f3257, [_ZZ4convPfS_S_iiiiE8shared_1+348];
	ld.shared.f32 	%f3258, [_ZZ4convPfS_S_iiiiE8shared_1+352];
	ld.shared.f32 	%f3259, [_ZZ4convPfS_S_iiiiE8shared_1+356];
	ld.shared.f32 	%f3260, [_ZZ4convPfS_S_iiiiE8shared_1+360];
	ld.shared.f32 	%f3261, [_ZZ4convPfS_S_iiiiE8shared_1+364];
	ld.shared.f32 	%f3262, [_ZZ4convPfS_S_iiiiE8shared_1+368];
	ld.shared.f32 	%f3263, [_ZZ4convPfS_S_iiiiE8shared_1+372];
	ld.shared.f32 	%f3264, [_ZZ4convPfS_S_iiiiE8shared_1+376];
	ld.shared.f32 	%f3265, [_ZZ4convPfS_S_iiiiE8shared_1+380];
	ld.shared.f32 	%f3266, [_ZZ4convPfS_S_iiiiE8shared_1+384];
	fma.rn.f32 	%f3267, %f3254, %f3255, %f3242;
	fma.rn.f32 	%f3268, %f3254, %f3256, %f3243;
	fma.rn.f32 	%f3269, %f3254, %f3257, %f3244;
	fma.rn.f32 	%f3270, %f3254, %f3258, %f3245;
	fma.rn.f32 	%f3271, %f3254, %f3259, %f3246;
	fma.rn.f32 	%f3272, %f3254, %f3260, %f3247;
	fma.rn.f32 	%f3273, %f3254, %f3261, %f3248;
	fma.rn.f32 	%f3274, %f3254, %f3262, %f3249;
	fma.rn.f32 	%f3275, %f3254, %f3263, %f3250;
	fma.rn.f32 	%f3276, %f3254, %f3264, %f3251;
	fma.rn.f32 	%f3277, %f3254, %f3265, %f3252;
	fma.rn.f32 	%f3278, %f3254, %f3266, %f3253;
	ld.shared.f32 	%f3279, [%r14+40];
	ld.shared.f32 	%f3280, [_ZZ4convPfS_S_iiiiE8shared_1+408];
	ld.shared.f32 	%f3281, [_ZZ4convPfS_S_iiiiE8shared_1+412];
	ld.shared.f32 	%f3282, [_ZZ4convPfS_S_iiiiE8shared_1+416];
	ld.shared.f32 	%f3283, [_ZZ4convPfS_S_iiiiE8shared_1+420];
	ld.shared.f32 	%f3284, [_ZZ4convPfS_S_iiiiE8shared_1+424];
	ld.shared.f32 	%f3285, [_ZZ4convPfS_S_iiiiE8shared_1+428];
	ld.shared.f32 	%f3286, [_ZZ4convPfS_S_iiiiE8shared_1+432];
	ld.shared.f32 	%f3287, [_ZZ4convPfS_S_iiiiE8shared_1+436];
	ld.shared.f32 	%f3288, [_ZZ4convPfS_S_iiiiE8shared_1+440];
	ld.shared.f32 	%f3289, [_ZZ4convPfS_S_iiiiE8shared_1+444];
	ld.shared.f32 	%f3290, [_ZZ4convPfS_S_iiiiE8shared_1+448];
	ld.shared.f32 	%f3291, [_ZZ4convPfS_S_iiiiE8shared_1+452];
	fma.rn.f32 	%f3292, %f3279, %f3280, %f3267;
	fma.rn.f32 	%f3293, %f3279, %f3281, %f3268;
	fma.rn.f32 	%f3294, %f3279, %f3282, %f3269;
	fma.rn.f32 	%f3295, %f3279, %f3283, %f3270;
	fma.rn.f32 	%f3296, %f3279, %f3284, %f3271;
	fma.rn.f32 	%f3297, %f3279, %f3285, %f3272;
	fma.rn.f32 	%f3298, %f3279, %f3286, %f3273;
	fma.rn.f32 	%f3299, %f3279, %f3287, %f3274;
	fma.rn.f32 	%f3300, %f3279, %f3288, %f3275;
	fma.rn.f32 	%f3301, %f3279, %f3289, %f3276;
	fma.rn.f32 	%f3302, %f3279, %f3290, %f3277;
	fma.rn.f32 	%f3303, %f3279, %f3291, %f3278;
	ld.shared.f32 	%f3304, [%r14+36];
	ld.shared.f32 	%f3305, [_ZZ4convPfS_S_iiiiE8shared_1+476];
	ld.shared.f32 	%f3306, [_ZZ4convPfS_S_iiiiE8shared_1+480];
	ld.shared.f32 	%f3307, [_ZZ4convPfS_S_iiiiE8shared_1+484];
	ld.shared.f32 	%f3308, [_ZZ4convPfS_S_iiiiE8shared_1+488];
	ld.shared.f32 	%f3309, [_ZZ4convPfS_S_iiiiE8shared_1+492];
	ld.shared.f32 	%f3310, [_ZZ4convPfS_S_iiiiE8shared_1+496];
	ld.shared.f32 	%f3311, [_ZZ4convPfS_S_iiiiE8shared_1+500];
	ld.shared.f32 	%f3312, [_ZZ4convPfS_S_iiiiE8shared_1+504];
	ld.shared.f32 	%f3313, [_ZZ4convPfS_S_iiiiE8shared_1+508];
	ld.shared.f32 	%f3314, [_ZZ4convPfS_S_iiiiE8shared_1+512];
	ld.shared.f32 	%f3315, [_ZZ4convPfS_S_iiiiE8shared_1+516];
	ld.shared.f32 	%f3316, [_ZZ4convPfS_S_iiiiE8shared_1+520];
	fma.rn.f32 	%f3317, %f3304, %f3305, %f3292;
	fma.rn.f32 	%f3318, %f3304, %f3306, %f3293;
	fma.rn.f32 	%f3319, %f3304, %f3307, %f3294;
	fma.rn.f32 	%f3320, %f3304, %f3308, %f3295;
	fma.rn.f32 	%f3321, %f3304, %f3309, %f3296;
	fma.rn.f32 	%f3322, %f3304, %f3310, %f3297;
	fma.rn.f32 	%f3323, %f3304, %f3311, %f3298;
	fma.rn.f32 	%f3324, %f3304, %f3312, %f3299;
	fma.rn.f32 	%f3325, %f3304, %f3313, %f3300;
	fma.rn.f32 	%f3326, %f3304, %f3314, %f3301;
	fma.rn.f32 	%f3327, %f3304, %f3315, %f3302;
	fma.rn.f32 	%f3328, %f3304, %f3316, %f3303;
	ld.shared.f32 	%f3329, [%r14+32];
	ld.shared.f32 	%f3330, [_ZZ4convPfS_S_iiiiE8shared_1+544];
	ld.shared.f32 	%f3331, [_ZZ4convPfS_S_iiiiE8shared_1+548];
	ld.shared.f32 	%f3332, [_ZZ4convPfS_S_iiiiE8shared_1+552];
	ld.shared.f32 	%f3333, [_ZZ4convPfS_S_iiiiE8shared_1+556];
	ld.shared.f32 	%f3334, [_ZZ4convPfS_S_iiiiE8shared_1+560];
	ld.shared.f32 	%f3335, [_ZZ4convPfS_S_iiiiE8shared_1+564];
	ld.shared.f32 	%f3336, [_ZZ4convPfS_S_iiiiE8shared_1+568];
	ld.shared.f32 	%f3337, [_ZZ4convPfS_S_iiiiE8shared_1+572];
	ld.shared.f32 	%f3338, [_ZZ4convPfS_S_iiiiE8shared_1+576];
	ld.shared.f32 	%f3339, [_ZZ4convPfS_S_iiiiE8shared_1+580];
	ld.shared.f32 	%f3340, [_ZZ4convPfS_S_iiiiE8shared_1+584];
	ld.shared.f32 	%f3341, [_ZZ4convPfS_S_iiiiE8shared_1+588];
	fma.rn.f32 	%f3342, %f3329, %f3330, %f3317;
	fma.rn.f32 	%f3343, %f3329, %f3331, %f3318;
	fma.rn.f32 	%f3344, %f3329, %f3332, %f3319;
	fma.rn.f32 	%f3345, %f3329, %f3333, %f3320;
	fma.rn.f32 	%f3346, %f3329, %f3334, %f3321;
	fma.rn.f32 	%f3347, %f3329, %f3335, %f3322;
	fma.rn.f32 	%f3348, %f3329, %f3336, %f3323;
	fma.rn.f32 	%f3349, %f3329, %f3337, %f3324;
	fma.rn.f32 	%f3350, %f3329, %f3338, %f3325;
	fma.rn.f32 	%f3351, %f3329, %f3339, %f3326;
	fma.rn.f32 	%f3352, %f3329, %f3340, %f3327;
	fma.rn.f32 	%f3353, %f3329, %f3341, %f3328;
	ld.shared.f32 	%f3354, [%r14+28];
	ld.shared.f32 	%f3355, [_ZZ4convPfS_S_iiiiE8shared_1+612];
	ld.shared.f32 	%f3356, [_ZZ4convPfS_S_iiiiE8shared_1+616];
	ld.shared.f32 	%f3357, [_ZZ4convPfS_S_iiiiE8shared_1+620];
	ld.shared.f32 	%f3358, [_ZZ4convPfS_S_iiiiE8shared_1+624];
	ld.shared.f32 	%f3359, [_ZZ4convPfS_S_iiiiE8shared_1+628];
	ld.shared.f32 	%f3360, [_ZZ4convPfS_S_iiiiE8shared_1+632];
	ld.shared.f32 	%f3361, [_ZZ4convPfS_S_iiiiE8shared_1+636];
	ld.shared.f32 	%f3362, [_ZZ4convPfS_S_iiiiE8shared_1+640];
	ld.shared.f32 	%f3363, [_ZZ4convPfS_S_iiiiE8shared_1+644];
	ld.shared.f32 	%f3364, [_ZZ4convPfS_S_iiiiE8shared_1+648];
	ld.shared.f32 	%f3365, [_ZZ4convPfS_S_iiiiE8shared_1+652];
	ld.shared.f32 	%f3366, [_ZZ4convPfS_S_iiiiE8shared_1+656];
	fma.rn.f32 	%f3367, %f3354, %f3355, %f3342;
	fma.rn.f32 	%f3368, %f3354, %f3356, %f3343;
	fma.rn.f32 	%f3369, %f3354, %f3357, %f3344;
	fma.rn.f32 	%f3370, %f3354, %f3358, %f3345;
	fma.rn.f32 	%f3371, %f3354, %f3359, %f3346;
	fma.rn.f32 	%f3372, %f3354, %f3360, %f3347;
	fma.rn.f32 	%f3373, %f3354, %f3361, %f3348;
	fma.rn.f32 	%f3374, %f3354, %f3362, %f3349;
	fma.rn.f32 	%f3375, %f3354, %f3363, %f3350;
	fma.rn.f32 	%f3376, %f3354, %f3364, %f3351;
	fma.rn.f32 	%f3377, %f3354, %f3365, %f3352;
	fma.rn.f32 	%f3378, %f3354, %f3366, %f3353;
	ld.shared.f32 	%f3379, [%r14+24];
	ld.shared.f32 	%f3380, [_ZZ4convPfS_S_iiiiE8shared_1+680];
	ld.shared.f32 	%f3381, [_ZZ4convPfS_S_iiiiE8shared_1+684];
	ld.shared.f32 	%f3382, [_ZZ4convPfS_S_iiiiE8shared_1+688];
	ld.shared.f32 	%f3383, [_ZZ4convPfS_S_iiiiE8shared_1+692];
	ld.shared.f32 	%f3384, [_ZZ4convPfS_S_iiiiE8shared_1+696];
	ld.shared.f32 	%f3385, [_ZZ4convPfS_S_iiiiE8shared_1+700];
	ld.shared.f32 	%f3386, [_ZZ4convPfS_S_iiiiE8shared_1+704];
	ld.shared.f32 	%f3387, [_ZZ4convPfS_S_iiiiE8shared_1+708];
	ld.shared.f32 	%f3388, [_ZZ4convPfS_S_iiiiE8shared_1+712];
	ld.shared.f32 	%f3389, [_ZZ4convPfS_S_iiiiE8shared_1+716];
	ld.shared.f32 	%f3390, [_ZZ4convPfS_S_iiiiE8shared_1+720];
	ld.shared.f32 	%f3391, [_ZZ4convPfS_S_iiiiE8shared_1+724];
	fma.rn.f32 	%f3392, %f3379, %f3380, %f3367;
	fma.rn.f32 	%f3393, %f3379, %f3381, %f3368;
	fma.rn.f32 	%f3394, %f3379, %f3382, %f3369;
	fma.rn.f32 	%f3395, %f3379, %f3383, %f3370;
	fma.rn.f32 	%f3396, %f3379, %f3384, %f3371;
	fma.rn.f32 	%f3397, %f3379, %f3385, %f3372;
	fma.rn.f32 	%f3398, %f3379, %f3386, %f3373;
	fma.rn.f32 	%f3399, %f3379, %f3387, %f3374;
	fma.rn.f32 	%f3400, %f3379, %f3388, %f3375;
	fma.rn.f32 	%f3401, %f3379, %f3389, %f3376;
	fma.rn.f32 	%f3402, %f3379, %f3390, %f3377;
	fma.rn.f32 	%f3403, %f3379, %f3391, %f3378;
	ld.shared.f32 	%f3404, [%r14+20];
	ld.shared.f32 	%f3405, [_ZZ4convPfS_S_iiiiE8shared_1+748];
	ld.shared.f32 	%f3406, [_ZZ4convPfS_S_iiiiE8shared_1+752];
	ld.shared.f32 	%f3407, [_ZZ4convPfS_S_iiiiE8shared_1+756];
	ld.shared.f32 	%f3408, [_ZZ4convPfS_S_iiiiE8shared_1+760];
	ld.shared.f32 	%f3409, [_ZZ4convPfS_S_iiiiE8shared_1+764];
	ld.shared.f32 	%f3410, [_ZZ4convPfS_S_iiiiE8shared_1+768];
	ld.shared.f32 	%f3411, [_ZZ4convPfS_S_iiiiE8shared_1+772];
	ld.shared.f32 	%f3412, [_ZZ4convPfS_S_iiiiE8shared_1+776];
	ld.shared.f32 	%f3413, [_ZZ4convPfS_S_iiiiE8shared_1+780];
	ld.shared.f32 	%f3414, [_ZZ4convPfS_S_iiiiE8shared_1+784];
	ld.shared.f32 	%f3415, [_ZZ4convPfS_S_iiiiE8shared_1+788];
	ld.shared.f32 	%f3416, [_ZZ4convPfS_S_iiiiE8shared_1+792];
	fma.rn.f32 	%f3417, %f3404, %f3405, %f3392;
	fma.rn.f32 	%f3418, %f3404, %f3406, %f3393;
	fma.rn.f32 	%f3419, %f3404, %f3407, %f3394;
	fma.rn.f32 	%f3420, %f3404, %f3408, %f3395;
	fma.rn.f32 	%f3421, %f3404, %f3409, %f3396;
	fma.rn.f32 	%f3422, %f3404, %f3410, %f3397;
	fma.rn.f32 	%f3423, %f3404, %f3411, %f3398;
	fma.rn.f32 	%f3424, %f3404, %f3412, %f3399;
	fma.rn.f32 	%f3425, %f3404, %f3413, %f3400;
	fma.rn.f32 	%f3426, %f3404, %f3414, %f3401;
	fma.rn.f32 	%f3427, %f3404, %f3415, %f3402;
	fma.rn.f32 	%f3428, %f3404, %f3416, %f3403;
	ld.shared.f32 	%f3429, [%r14+16];
	ld.shared.f32 	%f3430, [_ZZ4convPfS_S_iiiiE8shared_1+816];
	ld.shared.f32 	%f3431, [_ZZ4convPfS_S_iiiiE8shared_1+820];
	ld.shared.f32 	%f3432, [_ZZ4convPfS_S_iiiiE8shared_1+824];
	ld.shared.f32 	%f3433, [_ZZ4convPfS_S_iiiiE8shared_1+828];
	ld.shared.f32 	%f3434, [_ZZ4convPfS_S_iiiiE8shared_1+832];
	ld.shared.f32 	%f3435, [_ZZ4convPfS_S_iiiiE8shared_1+836];
	ld.shared.f32 	%f3436, [_ZZ4convPfS_S_iiiiE8shared_1+840];
	ld.shared.f32 	%f3437, [_ZZ4convPfS_S_iiiiE8shared_1+844];
	ld.shared.f32 	%f3438, [_ZZ4convPfS_S_iiiiE8shared_1+848];
	ld.shared.f32 	%f3439, [_ZZ4convPfS_S_iiiiE8shared_1+852];
	ld.shared.f32 	%f3440, [_ZZ4convPfS_S_iiiiE8shared_1+856];
	ld.shared.f32 	%f3441, [_ZZ4convPfS_S_iiiiE8shared_1+860];
	fma.rn.f32 	%f3442, %f3429, %f3430, %f3417;
	fma.rn.f32 	%f3443, %f3429, %f3431, %f3418;
	fma.rn.f32 	%f3444, %f3429, %f3432, %f3419;
	fma.rn.f32 	%f3445, %f3429, %f3433, %f3420;
	fma.rn.f32 	%f3446, %f3429, %f3434, %f3421;
	fma.rn.f32 	%f3447, %f3429, %f3435, %f3422;
	fma.rn.f32 	%f3448, %f3429, %f3436, %f3423;
	fma.rn.f32 	%f3449, %f3429, %f3437, %f3424;
	fma.rn.f32 	%f3450, %f3429, %f3438, %f3425;
	fma.rn.f32 	%f3451, %f3429, %f3439, %f3426;
	fma.rn.f32 	%f3452, %f3429, %f3440, %f3427;
	fma.rn.f32 	%f3453, %f3429, %f3441, %f3428;
	ld.shared.f32 	%f3454, [%r14+12];
	ld.shared.f32 	%f3455, [_ZZ4convPfS_S_iiiiE8shared_1+884];
	ld.shared.f32 	%f3456, [_ZZ4convPfS_S_iiiiE8shared_1+888];
	ld.shared.f32 	%f3457, [_ZZ4convPfS_S_iiiiE8shared_1+892];
	ld.shared.f32 	%f3458, [_ZZ4convPfS_S_iiiiE8shared_1+896];
	ld.shared.f32 	%f3459, [_ZZ4convPfS_S_iiiiE8shared_1+900];
	ld.shared.f32 	%f3460, [_ZZ4convPfS_S_iiiiE8shared_1+904];
	ld.shared.f32 	%f3461, [_ZZ4convPfS_S_iiiiE8shared_1+908];
	ld.shared.f32 	%f3462, [_ZZ4convPfS_S_iiiiE8shared_1+912];
	ld.shared.f32 	%f3463, [_ZZ4convPfS_S_iiiiE8shared_1+916];
	ld.shared.f32 	%f3464, [_ZZ4convPfS_S_iiiiE8shared_1+920];
	ld.shared.f32 	%f3465, [_ZZ4convPfS_S_iiiiE8shared_1+924];
	ld.shared.f32 	%f3466, [_ZZ4convPfS_S_iiiiE8shared_1+928];
	fma.rn.f32 	%f3467, %f3454, %f3455, %f3442;
	fma.rn.f32 	%f3468, %f3454, %f3456, %f3443;
	fma.rn.f32 	%f3469, %f3454, %f3457, %f3444;
	fma.rn.f32 	%f3470, %f3454, %f3458, %f3445;
	fma.rn.f32 	%f3471, %f3454, %f3459, %f3446;
	fma.rn.f32 	%f3472, %f3454, %f3460, %f3447;
	fma.rn.f32 	%f3473, %f3454, %f3461, %f3448;
	fma.rn.f32 	%f3474, %f3454, %f3462, %f3449;
	fma.rn.f32 	%f3475, %f3454, %f3463, %f3450;
	fma.rn.f32 	%f3476, %f3454, %f3464, %f3451;
	fma.rn.f32 	%f3477, %f3454, %f3465, %f3452;
	fma.rn.f32 	%f3478, %f3454, %f3466, %f3453;
	ld.shared.f32 	%f3479, [%r14+8];
	ld.shared.f32 	%f3480, [_ZZ4convPfS_S_iiiiE8shared_1+952];
	ld.shared.f32 	%f3481, [_ZZ4convPfS_S_iiiiE8shared_1+956];
	ld.shared.f32 	%f3482, [_ZZ4convPfS_S_iiiiE8shared_1+960];
	ld.shared.f32 	%f3483, [_ZZ4convPfS_S_iiiiE8shared_1+964];
	ld.shared.f32 	%f3484, [_ZZ4convPfS_S_iiiiE8shared_1+968];
	ld.shared.f32 	%f3485, [_ZZ4convPfS_S_iiiiE8shared_1+972];
	ld.shared.f32 	%f3486, [_ZZ4convPfS_S_iiiiE8shared_1+976];
	ld.shared.f32 	%f3487, [_ZZ4convPfS_S_iiiiE8shared_1+980];
	ld.shared.f32 	%f3488, [_ZZ4convPfS_S_iiiiE8shared_1+984];
	ld.shared.f32 	%f3489, [_ZZ4convPfS_S_iiiiE8shared_1+988];
	ld.shared.f32 	%f3490, [_ZZ4convPfS_S_iiiiE8shared_1+992];
	ld.shared.f32 	%f3491, [_ZZ4convPfS_S_iiiiE8shared_1+996];
	fma.rn.f32 	%f3492, %f3479, %f3480, %f3467;
	fma.rn.f32 	%f3493, %f3479, %f3481, %f3468;
	fma.rn.f32 	%f3494, %f3479, %f3482, %f3469;
	fma.rn.f32 	%f3495, %f3479, %f3483, %f3470;
	fma.rn.f32 	%f3496, %f3479, %f3484, %f3471;
	fma.rn.f32 	%f3497, %f3479, %f3485, %f3472;
	fma.rn.f32 	%f3498, %f3479, %f3486, %f3473;
	fma.rn.f32 	%f3499, %f3479, %f3487, %f3474;
	fma.rn.f32 	%f3500, %f3479, %f3488, %f3475;
	fma.rn.f32 	%f3501, %f3479, %f3489, %f3476;
	fma.rn.f32 	%f3502, %f3479, %f3490, %f3477;
	fma.rn.f32 	%f3503, %f3479, %f3491, %f3478;
	ld.shared.f32 	%f3504, [%r14+4];
	ld.shared.f32 	%f3505, [_ZZ4convPfS_S_iiiiE8shared_1+1020];
	ld.shared.f32 	%f3506, [_ZZ4convPfS_S_iiiiE8shared_1+1024];
	ld.shared.f32 	%f3507, [_ZZ4convPfS_S_iiiiE8shared_1+1028];
	ld.shared.f32 	%f3508, [_ZZ4convPfS_S_iiiiE8shared_1+1032];
	ld.shared.f32 	%f3509, [_ZZ4convPfS_S_iiiiE8shared_1+1036];
	ld.shared.f32 	%f3510, [_ZZ4convPfS_S_iiiiE8shared_1+1040];
	ld.shared.f32 	%f3511, [_ZZ4convPfS_S_iiiiE8shared_1+1044];
	ld.shared.f32 	%f3512, [_ZZ4convPfS_S_iiiiE8shared_1+1048];
	ld.shared.f32 	%f3513, [_ZZ4convPfS_S_iiiiE8shared_1+1052];
	ld.shared.f32 	%f3514, [_ZZ4convPfS_S_iiiiE8shared_1+1056];
	ld.shared.f32 	%f3515, [_ZZ4convPfS_S_iiiiE8shared_1+1060];
	ld.shared.f32 	%f3516, [_ZZ4convPfS_S_iiiiE8shared_1+1064];
	fma.rn.f32 	%f115, %f3504, %f3505, %f3492;
	fma.rn.f32 	%f116, %f3504, %f3506, %f3493;
	fma.rn.f32 	%f117, %f3504, %f3507, %f3494;
	fma.rn.f32 	%f118, %f3504, %f3508, %f3495;
	fma.rn.f32 	%f119, %f3504, %f3509, %f3496;
	fma.rn.f32 	%f120, %f3504, %f3510, %f3497;
	fma.rn.f32 	%f121, %f3504, %f3511, %f3498;
	fma.rn.f32 	%f122, %f3504, %f3512, %f3499;
	fma.rn.f32 	%f123, %f3504, %f3513, %f3500;
	fma.rn.f32 	%f124, %f3504, %f3514, %f3501;
	fma.rn.f32 	%f125, %f3504, %f3515, %f3502;
	fma.rn.f32 	%f126, %f3504, %f3516, %f3503;
	bar.sync 	0;
	bar.sync 	0;
	@%p13 bra 	$L__BB0_57;
	add.s32 	%r131, %r17, 26832;
	mul.wide.u32 	%rd123, %r131, 4;
	add.s64 	%rd124, %rd3, %rd123;
	ld.global.f32 	%f3517, [%rd124];
	st.shared.f32 	[%r14], %f3517;
$L__BB0_57:
	add.s32 	%r132, %r17, 26848;
	mul.wide.u32 	%rd125, %r132, 4;
	add.s64 	%rd126, %rd3, %rd125;
	ld.global.f32 	%f3518, [%rd126];
	st.shared.f32 	[%r14+64], %f3518;
	bar.sync 	0;
	shl.b32 	%r133, %r22, 4;
	add.s32 	%r134, %r133, %r13;
	add.s32 	%r135, %r134, -208;
	mul.wide.u32 	%rd127, %r135, 4;
	add.s64 	%rd16, %rd2, %rd127;
	@%p13 bra 	$L__BB0_59;
	ld.global.f32 	%f3519, [%rd16];
	st.shared.f32 	[%r18], %f3519;
	shl.b32 	%r136, %r22, 4;
	add.s32 	%r137, %r136, %r13;
	add.s32 	%r138, %r137, -192;
	mul.wide.u32 	%rd128, %r138, 4;
	add.s64 	%rd129, %rd2, %rd128;
	ld.global.f32 	%f3520, [%rd129];
	st.shared.f32 	[%r18+4], %f3520;
	add.s32 	%r139, %r137, -176;
	mul.wide.u32 	%rd130, %r139, 4;
	add.s64 	%rd131, %rd2, %rd130;
	ld.global.f32 	%f3521, [%rd131];
	st.shared.f32 	[%r18+8], %f3521;
	add.s32 	%r140, %r137, -160;
	mul.wide.u32 	%rd132, %r140, 4;
	add.s64 	%rd133, %rd2, %rd132;
	ld.global.f32 	%f3522, [%rd133];
	st.shared.f32 	[%r18+12], %f3522;
	ld.global.f32 	%f3523, [%rd12];
	st.shared.f32 	[%r18+16], %f3523;
	ld.global.f32 	%f3524, [%rd11];
	st.shared.f32 	[%r18+20], %f3524;
	ld.global.f32 	%f3525, [%rd10];
	st.shared.f32 	[%r18+24], %f3525;
	ld.global.f32 	%f3526, [%rd9];
	st.shared.f32 	[%r18+28], %f3526;
	ld.global.f32 	%f3527, [%rd8];
	st.shared.f32 	[%r18+32], %f3527;
	ld.global.f32 	%f3528, [%rd7];
	st.shared.f32 	[%r18+36], %f3528;
	ld.global.f32 	%f3529, [%rd6];
	st.shared.f32 	[%r18+40], %f3529;
	ld.global.f32 	%f3530, [%rd5];
	st.shared.f32 	[%r18+44], %f3530;
	ld.global.f32 	%f3531, [%rd4];
	st.shared.f32 	[%r18+48], %f3531;
$L__BB0_59:
	bar.sync 	0;
	ld.shared.f32 	%f3532, [%r14+64];
	ld.shared.f32 	%f3533, [_ZZ4convPfS_S_iiiiE8shared_1];
	ld.shared.f32 	%f3534, [_ZZ4convPfS_S_iiiiE8shared_1+4];
	ld.shared.f32 	%f3535, [_ZZ4convPfS_S_iiiiE8shared_1+8];
	ld.shared.f32 	%f3536, [_ZZ4convPfS_S_iiiiE8shared_1+12];
	ld.shared.f32 	%f3537, [_ZZ4convPfS_S_iiiiE8shared_1+16];
	ld.shared.f32 	%f3538, [_ZZ4convPfS_S_iiiiE8shared_1+20];
	ld.shared.f32 	%f3539, [_ZZ4convPfS_S_iiiiE8shared_1+24];
	ld.shared.f32 	%f3540, [_ZZ4convPfS_S_iiiiE8shared_1+28];
	ld.shared.f32 	%f3541, [_ZZ4convPfS_S_iiiiE8shared_1+32];
	ld.shared.f32 	%f3542, [_ZZ4convPfS_S_iiiiE8shared_1+36];
	ld.shared.f32 	%f3543, [_ZZ4convPfS_S_iiiiE8shared_1+40];
	ld.shared.f32 	%f3544, [_ZZ4convPfS_S_iiiiE8shared_1+44];
	ld.shared.f32 	%f3545, [_ZZ4convPfS_S_iiiiE8shared_1+48];
	fma.rn.f32 	%f3546, %f3532, %f3533, %f115;
	fma.rn.f32 	%f3547, %f3532, %f3534, %f116;
	fma.rn.f32 	%f3548, %f3532, %f3535, %f117;
	fma.rn.f32 	%f3549, %f3532, %f3536, %f118;
	fma.rn.f32 	%f3550, %f3532, %f3537, %f119;
	fma.rn.f32 	%f3551, %f3532, %f3538, %f120;
	fma.rn.f32 	%f3552, %f3532, %f3539, %f121;
	fma.rn.f32 	%f3553, %f3532, %f3540, %f122;
	fma.rn.f32 	%f3554, %f3532, %f3541, %f123;
	fma.rn.f32 	%f3555, %f3532, %f3542, %f124;
	fma.rn.f32 	%f3556, %f3532, %f3543, %f125;
	fma.rn.f32 	%f3557, %f3532, %f3544, %f126;
	fma.rn.f32 	%f3558, %f3532, %f3545, %f9069;
	ld.shared.f32 	%f3559, [%r14+60];
	ld.shared.f32 	%f3560, [_ZZ4convPfS_S_iiiiE8shared_1+68];
	ld.shared.f32 	%f3561, [_ZZ4convPfS_S_iiiiE8shared_1+72];
	ld.shared.f32 	%f3562, [_ZZ4convPfS_S_iiiiE8shared_1+76];
	ld.shared.f32 	%f3563, [_ZZ4convPfS_S_iiiiE8shared_1+80];
	ld.shared.f32 	%f3564, [_ZZ4convPfS_S_iiiiE8shared_1+84];
	ld.shared.f32 	%f3565, [_ZZ4convPfS_S_iiiiE8shared_1+88];
	ld.shared.f32 	%f3566, [_ZZ4convPfS_S_iiiiE8shared_1+92];
	ld.shared.f32 	%f3567, [_ZZ4convPfS_S_iiiiE8shared_1+96];
	ld.shared.f32 	%f3568, [_ZZ4convPfS_S_iiiiE8shared_1+100];
	ld.shared.f32 	%f3569, [_ZZ4convPfS_S_iiiiE8shared_1+104];
	ld.shared.f32 	%f3570, [_ZZ4convPfS_S_iiiiE8shared_1+108];
	ld.shared.f32 	%f3571, [_ZZ4convPfS_S_iiiiE8shared_1+112];
	ld.shared.f32 	%f3572, [_ZZ4convPfS_S_iiiiE8shared_1+116];
	fma.rn.f32 	%f3573, %f3559, %f3560, %f3546;
	fma.rn.f32 	%f3574, %f3559, %f3561, %f3547;
	fma.rn.f32 	%f3575, %f3559, %f3562, %f3548;
	fma.rn.f32 	%f3576, %f3559, %f3563, %f3549;
	fma.rn.f32 	%f3577, %f3559, %f3564, %f3550;
	fma.rn.f32 	%f3578, %f3559, %f3565, %f3551;
	fma.rn.f32 	%f3579, %f3559, %f3566, %f3552;
	fma.rn.f32 	%f3580, %f3559, %f3567, %f3553;
	fma.rn.f32 	%f3581, %f3559, %f3568, %f3554;
	fma.rn.f32 	%f3582, %f3559, %f3569, %f3555;
	fma.rn.f32 	%f3583, %f3559, %f3570, %f3556;
	fma.rn.f32 	%f3584, %f3559, %f3571, %f3557;
	fma.rn.f32 	%f3585, %f3559, %f3572, %f3558;
	ld.shared.f32 	%f3586, [%r14+56];
	ld.shared.f32 	%f3587, [_ZZ4convPfS_S_iiiiE8shared_1+136];
	ld.shared.f32 	%f3588, [_ZZ4convPfS_S_iiiiE8shared_1+140];
	ld.shared.f32 	%f3589, [_ZZ4convPfS_S_iiiiE8shared_1+144];
	ld.shared.f32 	%f3590, [_ZZ4convPfS_S_iiiiE8shared_1+148];
	ld.shared.f32 	%f3591, [_ZZ4convPfS_S_iiiiE8shared_1+152];
	ld.shared.f32 	%f3592, [_ZZ4convPfS_S_iiiiE8shared_1+156];
	ld.shared.f32 	%f3593, [_ZZ4convPfS_S_iiiiE8shared_1+160];
	ld.shared.f32 	%f3594, [_ZZ4convPfS_S_iiiiE8shared_1+164];
	ld.shared.f32 	%f3595, [_ZZ4convPfS_S_iiiiE8shared_1+168];
	ld.shared.f32 	%f3596, [_ZZ4convPfS_S_iiiiE8shared_1+172];
	ld.shared.f32 	%f3597, [_ZZ4convPfS_S_iiiiE8shared_1+176];
	ld.shared.f32 	%f3598, [_ZZ4convPfS_S_iiiiE8shared_1+180];
	ld.shared.f32 	%f3599, [_ZZ4convPfS_S_iiiiE8shared_1+184];
	fma.rn.f32 	%f3600, %f3586, %f3587, %f3573;
	fma.rn.f32 	%f3601, %f3586, %f3588, %f3574;
	fma.rn.f32 	%f3602, %f3586, %f3589, %f3575;
	fma.rn.f32 	%f3603, %f3586, %f3590, %f3576;
	fma.rn.f32 	%f3604, %f3586, %f3591, %f3577;
	fma.rn.f32 	%f3605, %f3586, %f3592, %f3578;
	fma.rn.f32 	%f3606, %f3586, %f3593, %f3579;
	fma.rn.f32 	%f3607, %f3586, %f3594, %f3580;
	fma.rn.f32 	%f3608, %f3586, %f3595, %f3581;
	fma.rn.f32 	%f3609, %f3586, %f3596, %f3582;
	fma.rn.f32 	%f3610, %f3586, %f3597, %f3583;
	fma.rn.f32 	%f3611, %f3586, %f3598, %f3584;
	fma.rn.f32 	%f3612, %f3586, %f3599, %f3585;
	ld.shared.f32 	%f3613, [%r14+52];
	ld.shared.f32 	%f3614, [_ZZ4convPfS_S_iiiiE8shared_1+204];
	ld.shared.f32 	%f3615, [_ZZ4convPfS_S_iiiiE8shared_1+208];
	ld.shared.f32 	%f3616, [_ZZ4convPfS_S_iiiiE8shared_1+212];
	ld.shared.f32 	%f3617, [_ZZ4convPfS_S_iiiiE8shared_1+216];
	ld.shared.f32 	%f3618, [_ZZ4convPfS_S_iiiiE8shared_1+220];
	ld.shared.f32 	%f3619, [_ZZ4convPfS_S_iiiiE8shared_1+224];
	ld.shared.f32 	%f3620, [_ZZ4convPfS_S_iiiiE8shared_1+228];
	ld.shared.f32 	%f3621, [_ZZ4convPfS_S_iiiiE8shared_1+232];
	ld.shared.f32 	%f3622, [_ZZ4convPfS_S_iiiiE8shared_1+236];
	ld.shared.f32 	%f3623, [_ZZ4convPfS_S_iiiiE8shared_1+240];
	ld.shared.f32 	%f3624, [_ZZ4convPfS_S_iiiiE8shared_1+244];
	ld.shared.f32 	%f3625, [_ZZ4convPfS_S_iiiiE8shared_1+248];
	ld.shared.f32 	%f3626, [_ZZ4convPfS_S_iiiiE8shared_1+252];
	fma.rn.f32 	%f3627, %f3613, %f3614, %f3600;
	fma.rn.f32 	%f3628, %f3613, %f3615, %f3601;
	fma.rn.f32 	%f3629, %f3613, %f3616, %f3602;
	fma.rn.f32 	%f3630, %f3613, %f3617, %f3603;
	fma.rn.f32 	%f3631, %f3613, %f3618, %f3604;
	fma.rn.f32 	%f3632, %f3613, %f3619, %f3605;
	fma.rn.f32 	%f3633, %f3613, %f3620, %f3606;
	fma.rn.f32 	%f3634, %f3613, %f3621, %f3607;
	fma.rn.f32 	%f3635, %f3613, %f3622, %f3608;
	fma.rn.f32 	%f3636, %f3613, %f3623, %f3609;
	fma.rn.f32 	%f3637, %f3613, %f3624, %f3610;
	fma.rn.f32 	%f3638, %f3613, %f3625, %f3611;
	fma.rn.f32 	%f3639, %f3613, %f3626, %f3612;
	ld.shared.f32 	%f3640, [%r14+48];
	ld.shared.f32 	%f3641, [_ZZ4convPfS_S_iiiiE8shared_1+272];
	ld.shared.f32 	%f3642, [_ZZ4convPfS_S_iiiiE8shared_1+276];
	ld.shared.f32 	%f3643, [_ZZ4convPfS_S_iiiiE8shared_1+280];
	ld.shared.f32 	%f3644, [_ZZ4convPfS_S_iiiiE8shared_1+284];
	ld.shared.f32 	%f3645, [_ZZ4convPfS_S_iiiiE8shared_1+288];
	ld.shared.f32 	%f3646, [_ZZ4convPfS_S_iiiiE8shared_1+292];
	ld.shared.f32 	%f3647, [_ZZ4convPfS_S_iiiiE8shared_1+296];
	ld.shared.f32 	%f3648, [_ZZ4convPfS_S_iiiiE8shared_1+300];
	ld.shared.f32 	%f3649, [_ZZ4convPfS_S_iiiiE8shared_1+304];
	ld.shared.f32 	%f3650, [_ZZ4convPfS_S_iiiiE8shared_1+308];
	ld.shared.f32 	%f3651, [_ZZ4convPfS_S_iiiiE8shared_1+312];
	ld.shared.f32 	%f3652, [_ZZ4convPfS_S_iiiiE8shared_1+316];
	ld.shared.f32 	%f3653, [_ZZ4convPfS_S_iiiiE8shared_1+320];
	fma.rn.f32 	%f3654, %f3640, %f3641, %f3627;
	fma.rn.f32 	%f3655, %f3640, %f3642, %f3628;
	fma.rn.f32 	%f3656, %f3640, %f3643, %f3629;
	fma.rn.f32 	%f3657, %f3640, %f3644, %f3630;
	fma.rn.f32 	%f3658, %f3640, %f3645, %f3631;
	fma.rn.f32 	%f3659, %f3640, %f3646, %f3632;
	fma.rn.f32 	%f3660, %f3640, %f3647, %f3633;
	fma.rn.f32 	%f3661, %f3640, %f3648, %f3634;
	fma.rn.f32 	%f3662, %f3640, %f3649, %f3635;
	fma.rn.f32 	%f3663, %f3640, %f3650, %f3636;
	fma.rn.f32 	%f3664, %f3640, %f3651, %f3637;
	fma.rn.f32 	%f3665, %f3640, %f3652, %f3638;
	fma.rn.f32 	%f3666, %f3640, %f3653, %f3639;
	ld.shared.f32 	%f3667, [%r14+44];
	ld.shared.f32 	%f3668, [_ZZ4convPfS_S_iiiiE8shared_1+340];
	ld.shared.f32 	%f3669, [_ZZ4convPfS_S_iiiiE8shared_1+344];
	ld.shared.f32 	%f3670, [_ZZ4convPfS_S_iiiiE8shared_1+348];
	ld.shared.f32 	%f3671, [_ZZ4convPfS_S_iiiiE8shared_1+352];
	ld.shared.f32 	%f3672, [_ZZ4convPfS_S_iiiiE8shared_1+356];
	ld.shared.f32 	%f3673, [_ZZ4convPfS_S_iiiiE8shared_1+360];
	ld.shared.f32 	%f3674, [_ZZ4convPfS_S_iiiiE8shared_1+364];
	ld.shared.f32 	%f3675, [_ZZ4convPfS_S_iiiiE8shared_1+368];
	ld.shared.f32 	%f3676, [_ZZ4convPfS_S_iiiiE8shared_1+372];
	ld.shared.f32 	%f3677, [_ZZ4convPfS_S_iiiiE8shared_1+376];
	ld.shared.f32 	%f3678, [_ZZ4convPfS_S_iiiiE8shared_1+380];
	ld.shared.f32 	%f3679, [_ZZ4convPfS_S_iiiiE8shared_1+384];
	ld.shared.f32 	%f3680, [_ZZ4convPfS_S_iiiiE8shared_1+388];
	fma.rn.f32 	%f3681, %f3667, %f3668, %f3654;
	fma.rn.f32 	%f3682, %f3667, %f3669, %f3655;
	fma.rn.f32 	%f3683, %f3667, %f3670, %f3656;
	fma.rn.f32 	%f3684, %f3667, %f3671, %f3657;
	fma.rn.f32 	%f3685, %f3667, %f3672, %f3658;
	fma.rn.f32 	%f3686, %f3667, %f3673, %f3659;
	fma.rn.f32 	%f3687, %f3667, %f3674, %f3660;
	fma.rn.f32 	%f3688, %f3667, %f3675, %f3661;
	fma.rn.f32 	%f3689, %f3667, %f3676, %f3662;
	fma.rn.f32 	%f3690, %f3667, %f3677, %f3663;
	fma.rn.f32 	%f3691, %f3667, %f3678, %f3664;
	fma.rn.f32 	%f3692, %f3667, %f3679, %f3665;
	fma.rn.f32 	%f3693, %f3667, %f3680, %f3666;
	ld.shared.f32 	%f3694, [%r14+40];
	ld.shared.f32 	%f3695, [_ZZ4convPfS_S_iiiiE8shared_1+408];
	ld.shared.f32 	%f3696, [_ZZ4convPfS_S_iiiiE8shared_1+412];
	ld.shared.f32 	%f3697, [_ZZ4convPfS_S_iiiiE8shared_1+416];
	ld.shared.f32 	%f3698, [_ZZ4convPfS_S_iiiiE8shared_1+420];
	ld.shared.f32 	%f3699, [_ZZ4convPfS_S_iiiiE8shared_1+424];
	ld.shared.f32 	%f3700, [_ZZ4convPfS_S_iiiiE8shared_1+428];
	ld.shared.f32 	%f3701, [_ZZ4convPfS_S_iiiiE8shared_1+432];
	ld.shared.f32 	%f3702, [_ZZ4convPfS_S_iiiiE8shared_1+436];
	ld.shared.f32 	%f3703, [_ZZ4convPfS_S_iiiiE8shared_1+440];
	ld.shared.f32 	%f3704, [_ZZ4convPfS_S_iiiiE8shared_1+444];
	ld.shared.f32 	%f3705, [_ZZ4convPfS_S_iiiiE8shared_1+448];
	ld.shared.f32 	%f3706, [_ZZ4convPfS_S_iiiiE8shared_1+452];
	ld.shared.f32 	%f3707, [_ZZ4convPfS_S_iiiiE8shared_1+456];
	fma.rn.f32 	%f3708, %f3694, %f3695, %f3681;
	fma.rn.f32 	%f3709, %f3694, %f3696, %f3682;
	fma.rn.f32 	%f3710, %f3694, %f3697, %f3683;
	fma.rn.f32 	%f3711, %f3694, %f3698, %f3684;
	fma.rn.f32 	%f3712, %f3694, %f3699, %f3685;
	fma.rn.f32 	%f3713, %f3694, %f3700, %f3686;
	fma.rn.f32 	%f3714, %f3694, %f3701, %f3687;
	fma.rn.f32 	%f3715, %f3694, %f3702, %f3688;
	fma.rn.f32 	%f3716, %f3694, %f3703, %f3689;
	fma.rn.f32 	%f3717, %f3694, %f3704, %f3690;
	fma.rn.f32 	%f3718, %f3694, %f3705, %f3691;
	fma.rn.f32 	%f3719, %f3694, %f3706, %f3692;
	fma.rn.f32 	%f3720, %f3694, %f3707, %f3693;
	ld.shared.f32 	%f3721, [%r14+36];
	ld.shared.f32 	%f3722, [_ZZ4convPfS_S_iiiiE8shared_1+476];
	ld.shared.f32 	%f3723, [_ZZ4convPfS_S_iiiiE8shared_1+480];
	ld.shared.f32 	%f3724, [_ZZ4convPfS_S_iiiiE8shared_1+484];
	ld.shared.f32 	%f3725, [_ZZ4convPfS_S_iiiiE8shared_1+488];
	ld.shared.f32 	%f3726, [_ZZ4convPfS_S_iiiiE8shared_1+492];
	ld.shared.f32 	%f3727, [_ZZ4convPfS_S_iiiiE8shared_1+496];
	ld.shared.f32 	%f3728, [_ZZ4convPfS_S_iiiiE8shared_1+500];
	ld.shared.f32 	%f3729, [_ZZ4convPfS_S_iiiiE8shared_1+504];
	ld.shared.f32 	%f3730, [_ZZ4convPfS_S_iiiiE8shared_1+508];
	ld.shared.f32 	%f3731, [_ZZ4convPfS_S_iiiiE8shared_1+512];
	ld.shared.f32 	%f3732, [_ZZ4convPfS_S_iiiiE8shared_1+516];
	ld.shared.f32 	%f3733, [_ZZ4convPfS_S_iiiiE8shared_1+520];
	ld.shared.f32 	%f3734, [_ZZ4convPfS_S_iiiiE8shared_1+524];
	fma.rn.f32 	%f3735, %f3721, %f3722, %f3708;
	fma.rn.f32 	%f3736, %f3721, %f3723, %f3709;
	fma.rn.f32 	%f3737, %f3721, %f3724, %f3710;
	fma.rn.f32 	%f3738, %f3721, %f3725, %f3711;
	fma.rn.f32 	%f3739, %f3721, %f3726, %f3712;
	fma.rn.f32 	%f3740, %f3721, %f3727, %f3713;
	fma.rn.f32 	%f3741, %f3721, %f3728, %f3714;
	fma.rn.f32 	%f3742, %f3721, %f3729, %f3715;
	fma.rn.f32 	%f3743, %f3721, %f3730, %f3716;
	fma.rn.f32 	%f3744, %f3721, %f3731, %f3717;
	fma.rn.f32 	%f3745, %f3721, %f3732, %f3718;
	fma.rn.f32 	%f3746, %f3721, %f3733, %f3719;
	fma.rn.f32 	%f3747, %f3721, %f3734, %f3720;
	ld.shared.f32 	%f3748, [%r14+32];
	ld.shared.f32 	%f3749, [_ZZ4convPfS_S_iiiiE8shared_1+544];
	ld.shared.f32 	%f3750, [_ZZ4convPfS_S_iiiiE8shared_1+548];
	ld.shared.f32 	%f3751, [_ZZ4convPfS_S_iiiiE8shared_1+552];
	ld.shared.f32 	%f3752, [_ZZ4convPfS_S_iiiiE8shared_1+556];
	ld.shared.f32 	%f3753, [_ZZ4convPfS_S_iiiiE8shared_1+560];
	ld.shared.f32 	%f3754, [_ZZ4convPfS_S_iiiiE8shared_1+564];
	ld.shared.f32 	%f3755, [_ZZ4convPfS_S_iiiiE8shared_1+568];
	ld.shared.f32 	%f3756, [_ZZ4convPfS_S_iiiiE8shared_1+572];
	ld.shared.f32 	%f3757, [_ZZ4convPfS_S_iiiiE8shared_1+576];
	ld.shared.f32 	%f3758, [_ZZ4convPfS_S_iiiiE8shared_1+580];
	ld.shared.f32 	%f3759, [_ZZ4convPfS_S_iiiiE8shared_1+584];
	ld.shared.f32 	%f3760, [_ZZ4convPfS_S_iiiiE8shared_1+588];
	ld.shared.f32 	%f3761, [_ZZ4convPfS_S_iiiiE8shared_1+592];
	fma.rn.f32 	%f3762, %f3748, %f3749, %f3735;
	fma.rn.f32 	%f3763, %f3748, %f3750, %f3736;
	fma.rn.f32 	%f3764, %f3748, %f3751, %f3737;
	fma.rn.f32 	%f3765, %f3748, %f3752, %f3738;
	fma.rn.f32 	%f3766, %f3748, %f3753, %f3739;
	fma.rn.f32 	%f3767, %f3748, %f3754, %f3740;
	fma.rn.f32 	%f3768, %f3748, %f3755, %f3741;
	fma.rn.f32 	%f3769, %f3748, %f3756, %f3742;
	fma.rn.f32 	%f3770, %f3748, %f3757, %f3743;
	fma.rn.f32 	%f3771, %f3748, %f3758, %f3744;
	fma.rn.f32 	%f3772, %f3748, %f3759, %f3745;
	fma.rn.f32 	%f3773, %f3748, %f3760, %f3746;
	fma.rn.f32 	%f3774, %f3748, %f3761, %f3747;
	ld.shared.f32 	%f3775, [%r14+28];
	ld.shared.f32 	%f3776, [_ZZ4convPfS_S_iiiiE8shared_1+612];
	ld.shared.f32 	%f3777, [_ZZ4convPfS_S_iiiiE8shared_1+616];
	ld.shared.f32 	%f3778, [_ZZ4convPfS_S_iiiiE8shared_1+620];
	ld.shared.f32 	%f3779, [_ZZ4convPfS_S_iiiiE8shared_1+624];
	ld.shared.f32 	%f3780, [_ZZ4convPfS_S_iiiiE8shared_1+628];
	ld.shared.f32 	%f3781, [_ZZ4convPfS_S_iiiiE8shared_1+632];
	ld.shared.f32 	%f3782, [_ZZ4convPfS_S_iiiiE8shared_1+636];
	ld.shared.f32 	%f3783, [_ZZ4convPfS_S_iiiiE8shared_1+640];
	ld.shared.f32 	%f3784, [_ZZ4convPfS_S_iiiiE8shared_1+644];
	ld.shared.f32 	%f3785, [_ZZ4convPfS_S_iiiiE8shared_1+648];
	ld.shared.f32 	%f3786, [_ZZ4convPfS_S_iiiiE8shared_1+652];
	ld.shared.f32 	%f3787, [_ZZ4convPfS_S_iiiiE8shared_1+656];
	ld.shared.f32 	%f3788, [_ZZ4convPfS_S_iiiiE8shared_1+660];
	fma.rn.f32 	%f3789, %f3775, %f3776, %f3762;
	fma.rn.f32 	%f3790, %f3775, %f3777, %f3763;
	fma.rn.f32 	%f3791, %f3775, %f3778, %f3764;
	fma.rn.f32 	%f3792, %f3775, %f3779, %f3765;
	fma.rn.f32 	%f3793, %f3775, %f3780, %f3766;
	fma.rn.f32 	%f3794, %f3775, %f3781, %f3767;
	fma.rn.f32 	%f3795, %f3775, %f3782, %f3768;
	fma.rn.f32 	%f3796, %f3775, %f3783, %f3769;
	fma.rn.f32 	%f3797, %f3775, %f3784, %f3770;
	fma.rn.f32 	%f3798, %f3775, %f3785, %f3771;
	fma.rn.f32 	%f3799, %f3775, %f3786, %f3772;
	fma.rn.f32 	%f3800, %f3775, %f3787, %f3773;
	fma.rn.f32 	%f3801, %f3775, %f3788, %f3774;
	ld.shared.f32 	%f3802, [%r14+24];
	ld.shared.f32 	%f3803, [_ZZ4convPfS_S_iiiiE8shared_1+680];
	ld.shared.f32 	%f3804, [_ZZ4convPfS_S_iiiiE8shared_1+684];
	ld.shared.f32 	%f3805, [_ZZ4convPfS_S_iiiiE8shared_1+688];
	ld.shared.f32 	%f3806, [_ZZ4convPfS_S_iiiiE8shared_1+692];
	ld.shared.f32 	%f3807, [_ZZ4convPfS_S_iiiiE8shared_1+696];
	ld.shared.f32 	%f3808, [_ZZ4convPfS_S_iiiiE8shared_1+700];
	ld.shared.f32 	%f3809, [_ZZ4convPfS_S_iiiiE8shared_1+704];
	ld.shared.f32 	%f3810, [_ZZ4convPfS_S_iiiiE8shared_1+708];
	ld.shared.f32 	%f3811, [_ZZ4convPfS_S_iiiiE8shared_1+712];
	ld.shared.f32 	%f3812, [_ZZ4convPfS_S_iiiiE8shared_1+716];
	ld.shared.f32 	%f3813, [_ZZ4convPfS_S_iiiiE8shared_1+720];
	ld.shared.f32 	%f3814, [_ZZ4convPfS_S_iiiiE8shared_1+724];
	ld.shared.f32 	%f3815, [_ZZ4convPfS_S_iiiiE8shared_1+728];
	fma.rn.f32 	%f3816, %f3802, %f3803, %f3789;
	fma.rn.f32 	%f3817, %f3802, %f3804, %f3790;
	fma.rn.f32 	%f3818, %f3802, %f3805, %f3791;
	fma.rn.f32 	%f3819, %f3802, %f3806, %f3792;
	fma.rn.f32 	%f3820, %f3802, %f3807, %f3793;
	fma.rn.f32 	%f3821, %f3802, %f3808, %f3794;
	fma.rn.f32 	%f3822, %f3802, %f3809, %f3795;
	fma.rn.f32 	%f3823, %f3802, %f3810, %f3796;
	fma.rn.f32 	%f3824, %f3802, %f3811, %f3797;
	fma.rn.f32 	%f3825, %f3802, %f3812, %f3798;
	fma.rn.f32 	%f3826, %f3802, %f3813, %f3799;
	fma.rn.f32 	%f3827, %f3802, %f3814, %f3800;
	fma.rn.f32 	%f3828, %f3802, %f3815, %f3801;
	ld.shared.f32 	%f3829, [%r14+20];
	ld.shared.f32 	%f3830, [_ZZ4convPfS_S_iiiiE8shared_1+748];
	ld.shared.f32 	%f3831, [_ZZ4convPfS_S_iiiiE8shared_1+752];
	ld.shared.f32 	%f3832, [_ZZ4convPfS_S_iiiiE8shared_1+756];
	ld.shared.f32 	%f3833, [_ZZ4convPfS_S_iiiiE8shared_1+760];
	ld.shared.f32 	%f3834, [_ZZ4convPfS_S_iiiiE8shared_1+764];
	ld.shared.f32 	%f3835, [_ZZ4convPfS_S_iiiiE8shared_1+768];
	ld.shared.f32 	%f3836, [_ZZ4convPfS_S_iiiiE8shared_1+772];
	ld.shared.f32 	%f3837, [_ZZ4convPfS_S_iiiiE8shared_1+776];
	ld.shared.f32 	%f3838, [_ZZ4convPfS_S_iiiiE8shared_1+780];
	ld.shared.f32 	%f3839, [_ZZ4convPfS_S_iiiiE8shared_1+784];
	ld.shared.f32 	%f3840, [_ZZ4convPfS_S_iiiiE8shared_1+788];
	ld.shared.f32 	%f3841, [_ZZ4convPfS_S_iiiiE8shared_1+792];
	ld.shared.f32 	%f3842, [_ZZ4convPfS_S_iiiiE8shared_1+796];
	fma.rn.f32 	%f3843, %f3829, %f3830, %f3816;
	fma.rn.f32 	%f3844, %f3829, %f3831, %f3817;
	fma.rn.f32 	%f3845, %f3829, %f3832, %f3818;
	fma.rn.f32 	%f3846, %f3829, %f3833, %f3819;
	fma.rn.f32 	%f3847, %f3829, %f3834, %f3820;
	fma.rn.f32 	%f3848, %f3829, %f3835, %f3821;
	fma.rn.f32 	%f3849, %f3829, %f3836, %f3822;
	fma.rn.f32 	%f3850, %f3829, %f3837, %f3823;
	fma.rn.f32 	%f3851, %f3829, %f3838, %f3824;
	fma.rn.f32 	%f3852, %f3829, %f3839, %f3825;
	fma.rn.f32 	%f3853, %f3829, %f3840, %f3826;
	fma.rn.f32 	%f3854, %f3829, %f3841, %f3827;
	fma.rn.f32 	%f3855, %f3829, %f3842, %f3828;
	ld.shared.f32 	%f3856, [%r14+16];
	ld.shared.f32 	%f3857, [_ZZ4convPfS_S_iiiiE8shared_1+816];
	ld.shared.f32 	%f3858, [_ZZ4convPfS_S_iiiiE8shared_1+820];
	ld.shared.f32 	%f3859, [_ZZ4convPfS_S_iiiiE8shared_1+824];
	ld.shared.f32 	%f3860, [_ZZ4convPfS_S_iiiiE8shared_1+828];
	ld.shared.f32 	%f3861, [_ZZ4convPfS_S_iiiiE8shared_1+832];
	ld.shared.f32 	%f3862, [_ZZ4convPfS_S_iiiiE8shared_1+836];
	ld.shared.f32 	%f3863, [_ZZ4convPfS_S_iiiiE8shared_1+840];
	ld.shared.f32 	%f3864, [_ZZ4convPfS_S_iiiiE8shared_1+844];
	ld.shared.f32 	%f3865, [_ZZ4convPfS_S_iiiiE8shared_1+848];
	ld.shared.f32 	%f3866, [_ZZ4convPfS_S_iiiiE8shared_1+852];
	ld.shared.f32 	%f3867, [_ZZ4convPfS_S_iiiiE8shared_1+856];
	ld.shared.f32 	%f3868, [_ZZ4convPfS_S_iiiiE8shared_1+860];
	ld.shared.f32 	%f3869, [_ZZ4convPfS_S_iiiiE8shared_1+864];
	fma.rn.f32 	%f3870, %f3856, %f3857, %f3843;
	fma.rn.f32 	%f3871, %f3856, %f3858, %f3844;
	fma.rn.f32 	%f3872, %f3856, %f3859, %f3845;
	fma.rn.f32 	%f3873, %f3856, %f3860, %f3846;
	fma.rn.f32 	%f3874, %f3856, %f3861, %f3847;
	fma.rn.f32 	%f3875, %f3856, %f3862, %f3848;
	fma.rn.f32 	%f3876, %f3856, %f3863, %f3849;
	fma.rn.f32 	%f3877, %f3856, %f3864, %f3850;
	fma.rn.f32 	%f3878, %f3856, %f3865, %f3851;
	fma.rn.f32 	%f3879, %f3856, %f3866, %f3852;
	fma.rn.f32 	%f3880, %f3856, %f3867, %f3853;
	fma.rn.f32 	%f3881, %f3856, %f3868, %f3854;
	fma.rn.f32 	%f3882, %f3856, %f3869, %f3855;
	ld.shared.f32 	%f3883, [%r14+12];
	ld.shared.f32 	%f3884, [_ZZ4convPfS_S_iiiiE8shared_1+884];
	ld.shared.f32 	%f3885, [_ZZ4convPfS_S_iiiiE8shared_1+888];
	ld.shared.f32 	%f3886, [_ZZ4convPfS_S_iiiiE8shared_1+892];
	ld.shared.f32 	%f3887, [_ZZ4convPfS_S_iiiiE8shared_1+896];
	ld.shared.f32 	%f3888, [_ZZ4convPfS_S_iiiiE8shared_1+900];
	ld.shared.f32 	%f3889, [_ZZ4convPfS_S_iiiiE8shared_1+904];
	ld.shared.f32 	%f3890, [_ZZ4convPfS_S_iiiiE8shared_1+908];
	ld.shared.f32 	%f3891, [_ZZ4convPfS_S_iiiiE8shared_1+912];
	ld.shared.f32 	%f3892, [_ZZ4convPfS_S_iiiiE8shared_1+916];
	ld.shared.f32 	%f3893, [_ZZ4convPfS_S_iiiiE8shared_1+920];
	ld.shared.f32 	%f3894, [_ZZ4convPfS_S_iiiiE8shared_1+924];
	ld.shared.f32 	%f3895, [_ZZ4convPfS_S_iiiiE8shared_1+928];
	ld.shared.f32 	%f3896, [_ZZ4convPfS_S_iiiiE8shared_1+932];
	fma.rn.f32 	%f3897, %f3883, %f3884, %f3870;
	fma.rn.f32 	%f3898, %f3883, %f3885, %f3871;
	fma.rn.f32 	%f3899, %f3883, %f3886, %f3872;
	fma.rn.f32 	%f3900, %f3883, %f3887, %f3873;
	fma.rn.f32 	%f3901, %f3883, %f3888, %f3874;
	fma.rn.f32 	%f3902, %f3883, %f3889, %f3875;
	fma.rn.f32 	%f3903, %f3883, %f3890, %f3876;
	fma.rn.f32 	%f3904, %f3883, %f3891, %f3877;
	fma.rn.f32 	%f3905, %f3883, %f3892, %f3878;
	fma.rn.f32 	%f3906, %f3883, %f3893, %f3879;
	fma.rn.f32 	%f3907, %f3883, %f3894, %f3880;
	fma.rn.f32 	%f3908, %f3883, %f3895, %f3881;
	fma.rn.f32 	%f3909, %f3883, %f3896, %f3882;
	ld.shared.f32 	%f3910, [%r14+8];
	ld.shared.f32 	%f3911, [_ZZ4convPfS_S_iiiiE8shared_1+952];
	ld.shared.f32 	%f3912, [_ZZ4convPfS_S_iiiiE8shared_1+956];
	ld.shared.f32 	%f3913, [_ZZ4convPfS_S_iiiiE8shared_1+960];
	ld.shared.f32 	%f3914, [_ZZ4convPfS_S_iiiiE8shared_1+964];
	ld.shared.f32 	%f3915, [_ZZ4convPfS_S_iiiiE8shared_1+968];
	ld.shared.f32 	%f3916, [_ZZ4convPfS_S_iiiiE8shared_1+972];
	ld.shared.f32 	%f3917, [_ZZ4convPfS_S_iiiiE8shared_1+976];
	ld.shared.f32 	%f3918, [_ZZ4convPfS_S_iiiiE8shared_1+980];
	ld.shared.f32 	%f3919, [_ZZ4convPfS_S_iiiiE8shared_1+984];
	ld.shared.f32 	%f3920, [_ZZ4convPfS_S_iiiiE8shared_1+988];
	ld.shared.f32 	%f3921, [_ZZ4convPfS_S_iiiiE8shared_1+992];
	ld.shared.f32 	%f3922, [_ZZ4convPfS_S_iiiiE8shared_1+996];
	ld.shared.f32 	%f3923, [_ZZ4convPfS_S_iiiiE8shared_1+1000];
	fma.rn.f32 	%f3924, %f3910, %f3911, %f3897;
	fma.rn.f32 	%f3925, %f3910, %f3912, %f3898;
	fma.rn.f32 	%f3926, %f3910, %f3913, %f3899;
	fma.rn.f32 	%f3927, %f3910, %f3914, %f3900;
	fma.rn.f32 	%f3928, %f3910, %f3915, %f3901;
	fma.rn.f32 	%f3929, %f3910, %f3916, %f3902;
	fma.rn.f32 	%f3930, %f3910, %f3917, %f3903;
	fma.rn.f32 	%f3931, %f3910, %f3918, %f3904;
	fma.rn.f32 	%f3932, %f3910, %f3919, %f3905;
	fma.rn.f32 	%f3933, %f3910, %f3920, %f3906;
	fma.rn.f32 	%f3934, %f3910, %f3921, %f3907;
	fma.rn.f32 	%f3935, %f3910, %f3922, %f3908;
	fma.rn.f32 	%f3936, %f3910, %f3923, %f3909;
	ld.shared.f32 	%f3937, [%r14+4];
	ld.shared.f32 	%f3938, [_ZZ4convPfS_S_iiiiE8shared_1+1020];
	ld.shared.f32 	%f3939, [_ZZ4convPfS_S_iiiiE8shared_1+1024];
	ld.shared.f32 	%f3940, [_ZZ4convPfS_S_iiiiE8shared_1+1028];
	ld.shared.f32 	%f3941, [_ZZ4convPfS_S_iiiiE8shared_1+1032];
	ld.shared.f32 	%f3942, [_ZZ4convPfS_S_iiiiE8shared_1+1036];
	ld.shared.f32 	%f3943, [_ZZ4convPfS_S_iiiiE8shared_1+1040];
	ld.shared.f32 	%f3944, [_ZZ4convPfS_S_iiiiE8shared_1+1044];
	ld.shared.f32 	%f3945, [_ZZ4convPfS_S_iiiiE8shared_1+1048];
	ld.shared.f32 	%f3946, [_ZZ4convPfS_S_iiiiE8shared_1+1052];
	ld.shared.f32 	%f3947, [_ZZ4convPfS_S_iiiiE8shared_1+1056];
	ld.shared.f32 	%f3948, [_ZZ4convPfS_S_iiiiE8shared_1+1060];
	ld.shared.f32 	%f3949, [_ZZ4convPfS_S_iiiiE8shared_1+1064];
	ld.shared.f32 	%f3950, [_ZZ4convPfS_S_iiiiE8shared_1+1068];
	fma.rn.f32 	%f127, %f3937, %f3938, %f3924;
	fma.rn.f32 	%f128, %f3937, %f3939, %f3925;
	fma.rn.f32 	%f129, %f3937, %f3940, %f3926;
	fma.rn.f32 	%f130, %f3937, %f3941, %f3927;
	fma.rn.f32 	%f131, %f3937, %f3942, %f3928;
	fma.rn.f32 	%f132, %f3937, %f3943, %f3929;
	fma.rn.f32 	%f133, %f3937, %f3944, %f3930;
	fma.rn.f32 	%f134, %f3937, %f3945, %f3931;
	fma.rn.f32 	%f135, %f3937, %f3946, %f3932;
	fma.rn.f32 	%f136, %f3937, %f3947, %f3933;
	fma.rn.f32 	%f137, %f3937, %f3948, %f3934;
	fma.rn.f32 	%f138, %f3937, %f3949, %f3935;
	fma.rn.f32 	%f139, %f3937, %f3950, %f3936;
	bar.sync 	0;
	bar.sync 	0;
	@%p13 bra 	$L__BB0_61;
	add.s32 	%r141, %r17, 28896;
	mul.wide.u32 	%rd134, %r141, 4;
	add.s64 	%rd135, %rd3, %rd134;
	ld.global.f32 	%f3951, [%rd135];
	st.shared.f32 	[%r14], %f3951;
$L__BB0_61:
	add.s32 	%r142, %r17, 28912;
	mul.wide.u32 	%rd136, %r142, 4;
	add.s64 	%rd137, %rd3, %rd136;
	ld.global.f32 	%f3952, [%rd137];
	st.shared.f32 	[%r14+64], %f3952;
	bar.sync 	0;
	@%p13 bra 	$L__BB0_63;
	shl.b32 	%r143, %r22, 4;
	add.s32 	%r144, %r143, %r13;
	add.s32 	%r145, %r144, -224;
	mul.wide.u32 	%rd138, %r145, 4;
	add.s64 	%rd139, %rd2, %rd138;
	ld.global.f32 	%f3953, [%rd139];
	st.shared.f32 	[%r18], %f3953;
	add.s32 	%r146, %r144, -208;
	mul.wide.u32 	%rd140, %r146, 4;
	add.s64 	%rd141, %rd2, %rd140;
	ld.global.f32 	%f3954, [%rd141];
	st.shared.f32 	[%r18+4], %f3954;
	add.s32 	%r147, %r144, -192;
	mul.wide.u32 	%rd142, %r147, 4;
	add.s64 	%rd143, %rd2, %rd142;
	ld.global.f32 	%f3955, [%rd143];
	st.shared.f32 	[%r18+8], %f3955;
	add.s32 	%r148, %r144, -176;
	mul.wide.u32 	%rd144, %r148, 4;
	add.s64 	%rd145, %rd2, %rd144;
	ld.global.f32 	%f3956, [%rd145];
	st.shared.f32 	[%r18+12], %f3956;
	add.s32 	%r149, %r144, -160;
	mul.wide.u32 	%rd146, %r149, 4;
	add.s64 	%rd147, %rd2, %rd146;
	ld.global.f32 	%f3957, [%rd147];
	st.shared.f32 	[%r18+16], %f3957;
	ld.global.f32 	%f3958, [%rd12];
	st.shared.f32 	[%r18+20], %f3958;
	ld.global.f32 	%f3959, [%rd11];
	st.shared.f32 	[%r18+24], %f3959;
	ld.global.f32 	%f3960, [%rd10];
	st.shared.f32 	[%r18+28], %f3960;
	ld.global.f32 	%f3961, [%rd9];
	st.shared.f32 	[%r18+32], %f3961;
	ld.global.f32 	%f3962, [%rd8];
	st.shared.f32 	[%r18+36], %f3962;
	ld.global.f32 	%f3963, [%rd7];
	st.shared.f32 	[%r18+40], %f3963;
	ld.global.f32 	%f3964, [%rd6];
	st.shared.f32 	[%r18+44], %f3964;
	ld.global.f32 	%f3965, [%rd5];
	st.shared.f32 	[%r18+48], %f3965;
	ld.global.f32 	%f3966, [%rd4];
	st.shared.f32 	[%r18+52], %f3966;
$L__BB0_63:
	bar.sync 	0;
	ld.shared.f32 	%f3967, [%r14+64];
	ld.shared.f32 	%f3968, [_ZZ4convPfS_S_iiiiE8shared_1];
	ld.shared.f32 	%f3969, [_ZZ4convPfS_S_iiiiE8shared_1+4];
	ld.shared.f32 	%f3970, [_ZZ4convPfS_S_iiiiE8shared_1+8];
	ld.shared.f32 	%f3971, [_ZZ4convPfS_S_iiiiE8shared_1+12];
	ld.shared.f32 	%f3972, [_ZZ4convPfS_S_iiiiE8shared_1+16];
	ld.shared.f32 	%f3973, [_ZZ4convPfS_S_iiiiE8shared_1+20];
	ld.shared.f32 	%f3974, [_ZZ4convPfS_S_iiiiE8shared_1+24];
	ld.shared.f32 	%f3975, [_ZZ4convPfS_S_iiiiE8shared_1+28];
	ld.shared.f32 	%f3976, [_ZZ4convPfS_S_iiiiE8shared_1+32];
	ld.shared.f32 	%f3977, [_ZZ4convPfS_S_iiiiE8shared_1+36];
	ld.shared.f32 	%f3978, [_ZZ4convPfS_S_iiiiE8shared_1+40];
	ld.shared.f32 	%f3979, [_ZZ4convPfS_S_iiiiE8shared_1+44];
	ld.shared.f32 	%f3980, [_ZZ4convPfS_S_iiiiE8shared_1+48];
	ld.shared.f32 	%f3981, [_ZZ4convPfS_S_iiiiE8shared_1+52];
	fma.rn.f32 	%f3982, %f3967, %f3968, %f127;
	fma.rn.f32 	%f3983, %f3967, %f3969, %f128;
	fma.rn.f32 	%f3984, %f3967, %f3970, %f129;
	fma.rn.f32 	%f3985, %f3967, %f3971, %f130;
	fma.rn.f32 	%f3986, %f3967, %f3972, %f131;
	fma.rn.f32 	%f3987, %f3967, %f3973, %f132;
	fma.rn.f32 	%f3988, %f3967, %f3974, %f133;
	fma.rn.f32 	%f3989, %f3967, %f3975, %f134;
	fma.rn.f32 	%f3990, %f3967, %f3976, %f135;
	fma.rn.f32 	%f3991, %f3967, %f3977, %f136;
	fma.rn.f32 	%f3992, %f3967, %f3978, %f137;
	fma.rn.f32 	%f3993, %f3967, %f3979, %f138;
	fma.rn.f32 	%f3994, %f3967, %f3980, %f139;
	fma.rn.f32 	%f3995, %f3967, %f3981, %f9070;
	ld.shared.f32 	%f3996, [%r14+60];
	ld.shared.f32 	%f3997, [_ZZ4convPfS_S_iiiiE8shared_1+68];
	ld.shared.f32 	%f3998, [_ZZ4convPfS_S_iiiiE8shared_1+72];
	ld.shared.f32 	%f3999, [_ZZ4convPfS_S_iiiiE8shared_1+76];
	ld.shared.f32 	%f4000, [_ZZ4convPfS_S_iiiiE8shared_1+80];
	ld.shared.f32 	%f4001, [_ZZ4convPfS_S_iiiiE8shared_1+84];
	ld.shared.f32 	%f4002, [_ZZ4convPfS_S_iiiiE8shared_1+88];
	ld.shared.f32 	%f4003, [_ZZ4convPfS_S_iiiiE8shared_1+92];
	ld.shared.f32 	%f4004, [_ZZ4convPfS_S_iiiiE8shared_1+96];
	ld.shared.f32 	%f4005, [_ZZ4convPfS_S_iiiiE8shared_1+100];
	ld.shared.f32 	%f4006, [_ZZ4convPfS_S_iiiiE8shared_1+104];
	ld.shared.f32 	%f4007, [_ZZ4convPfS_S_iiiiE8shared_1+108];
	ld.shared.f32 	%f4008, [_ZZ4convPfS_S_iiiiE8shared_1+112];
	ld.shared.f32 	%f4009, [_ZZ4convPfS_S_iiiiE8shared_1+116];
	ld.shared.f32 	%f4010, [_ZZ4convPfS_S_iiiiE8shared_1+120];
	fma.rn.f32 	%f4011, %f3996, %f3997, %f3982;
	fma.rn.f32 	%f4012, %f3996, %f3998, %f3983;
	fma.rn.f32 	%f4013, %f3996, %f3999, %f3984;
	fma.rn.f32 	%f4014, %f3996, %f4000, %f3985;
	fma.rn.f32 	%f4015, %f3996, %f4001, %f3986;
	fma.rn.f32 	%f4016, %f3996, %f4002, %f3987;
	fma.rn.f32 	%f4017, %f3996, %f4003, %f3988;
	fma.rn.f32 	%f4018, %f3996, %f4004, %f3989;
	fma.rn.f32 	%f4019, %f3996, %f4005, %f3990;
	fma.rn.f32 	%f4020, %f3996, %f4006, %f3991;
	fma.rn.f32 	%f4021, %f3996, %f4007, %f3992;
	fma.rn.f32 	%f4022, %f3996, %f4008, %f3993;
	fma.rn.f32 	%f4023, %f3996, %f4009, %f3994;
	fma.rn.f32 	%f4024, %f3996, %f4010, %f3995;
	ld.shared.f32 	%f4025, [%r14+56];
	ld.shared.f32 	%f4026, [_ZZ4convPfS_S_iiiiE8shared_1+136];
	ld.shared.f32 	%f4027, [_ZZ4convPfS_S_iiiiE8shared_1+140];
	ld.shared.f32 	%f4028, [_ZZ4convPfS_S_iiiiE8shared_1+144];
	ld.shared.f32 	%f4029, [_ZZ4convPfS_S_iiiiE8shared_1+148];
	ld.shared.f32 	%f4030, [_ZZ4convPfS_S_iiiiE8shared_1+152];
	ld.shared.f32 	%f4031, [_ZZ4convPfS_S_iiiiE8shared_1+156];
	ld.shared.f32 	%f4032, [_ZZ4convPfS_S_iiiiE8shared_1+160];
	ld.shared.f32 	%f4033, [_ZZ4convPfS_S_iiiiE8shared_1+164];
	ld.shared.f32 	%f4034, [_ZZ4convPfS_S_iiiiE8shared_1+168];
	ld.shared.f32 	%f4035, [_ZZ4convPfS_S_iiiiE8shared_1+172];
	ld.shared.f32 	%f4036, [_ZZ4convPfS_S_iiiiE8shared_1+176];
	ld.shared.f32 	%f4037, [_ZZ4convPfS_S_iiiiE8shared_1+180];
	ld.shared.f32 	%f4038, [_ZZ4convPfS_S_iiiiE8shared_1+184];
	ld.shared.f32 	%f4039, [_ZZ4convPfS_S_iiiiE8shared_1+188];
	fma.rn.f32 	%f4040, %f4025, %f4026, %f4011;
	fma.rn.f32 	%f4041, %f4025, %f4027, %f4012;
	fma.rn.f32 	%f4042, %f4025, %f4028, %f4013;
	fma.rn.f32 	%f4043, %f4025, %f4029, %f4014;
	fma.rn.f32 	%f4044, %f4025, %f4030, %f4015;
	fma.rn.f32 	%f4045, %f4025, %f4031, %f4016;
	fma.rn.f32 	%f4046, %f4025, %f4032, %f4017;
	fma.rn.f32 	%f4047, %f4025, %f4033, %f4018;
	fma.rn.f32 	%f4048, %f4025, %f4034, %f4019;
	fma.rn.f32 	%f4049, %f4025, %f4035, %f4020;
	fma.rn.f32 	%f4050, %f4025, %f4036, %f4021;
	fma.rn.f32 	%f4051, %f4025, %f4037, %f4022;
	fma.rn.f32 	%f4052, %f4025, %f4038, %f4023;
	fma.rn.f32 	%f4053, %f4025, %f4039, %f4024;
	ld.shared.f32 	%f4054, [%r14+52];
	ld.shared.f32 	%f4055, [_ZZ4convPfS_S_iiiiE8shared_1+204];
	ld.shared.f32 	%f4056, [_ZZ4convPfS_S_iiiiE8shared_1+208];
	ld.shared.f32 	%f4057, [_ZZ4convPfS_S_iiiiE8shared_1+212];
	ld.shared.f32 	%f4058, [_ZZ4convPfS_S_iiiiE8shared_1+216];
	ld.shared.f32 	%f4059, [_ZZ4convPfS_S_iiiiE8shared_1+220];
	ld.shared.f32 	%f4060, [_ZZ4convPfS_S_iiiiE8shared_1+224];
	ld.shared.f32 	%f4061, [_ZZ4convPfS_S_iiiiE8shared_1+228];
	ld.shared.f32 	%f4062, [_ZZ4convPfS_S_iiiiE8shared_1+232];
	ld.shared.f32 	%f4063, [_ZZ4convPfS_S_iiiiE8shared_1+236];
	ld.shared.f32 	%f4064, [_ZZ4convPfS_S_iiiiE8shared_1+240];
	ld.shared.f32 	%f4065, [_ZZ4convPfS_S_iiiiE8shared_1+244];
	ld.shared.f32 	%f4066, [_ZZ4convPfS_S_iiiiE8shared_1+248];
	ld.shared.f32 	%f4067, [_ZZ4convPfS_S_iiiiE8shared_1+252];
	ld.shared.f32 	%f4068, [_ZZ4convPfS_S_iiiiE8shared_1+256];
	fma.rn.f32 	%f4069, %f4054, %f4055, %f4040;
	fma.rn.f32 	%f4070, %f4054, %f4056, %f4041;
	fma.rn.f32 	%f4071, %f4054, %f4057, %f4042;
	fma.rn.f32 	%f4072, %f4054, %f4058, %f4043;
	fma.rn.f32 	%f4073, %f4054, %f4059, %f4044;
	fma.rn.f32 	%f4074, %f4054, %f4060, %f4045;
	fma.rn.f32 	%f4075, %f4054, %f4061, %f4046;
	fma.rn.f32 	%f4076, %f4054, %f4062, %f4047;
	fma.rn.f32 	%f4077, %f4054, %f4063, %f4048;
	fma.rn.f32 	%f4078, %f4054, %f4064, %f4049;
	fma.rn.f32 	%f4079, %f4054, %f4065, %f4050;
	fma.rn.f32 	%f4080, %f4054, %f4066, %f4051;
	fma.rn.f32 	%f4081, %f4054, %f4067, %f4052;
	fma.rn.f32 	%f4082, %f4054, %f4068, %f4053;
	ld.shared.f32 	%f4083, [%r14+48];
	ld.shared.f32 	%f4084, [_ZZ4convPfS_S_iiiiE8shared_1+272];
	ld.shared.f32 	%f4085, [_ZZ4convPfS_S_iiiiE8shared_1+276];
	ld.shared.f32 	%f4086, [_ZZ4convPfS_S_iiiiE8shared_1+280];
	ld.shared.f32 	%f4087, [_ZZ4convPfS_S_iiiiE8shared_1+284];
	ld.shared.f32 	%f4088, [_ZZ4convPfS_S_iiiiE8shared_1+288];
	ld.shared.f32 	%f4089, [_ZZ4convPfS_S_iiiiE8shared_1+292];
	ld.shared.f32 	%f4090, [_ZZ4convPfS_S_iiiiE8shared_1+296];
	ld.shared.f32 	%f4091, [_ZZ4convPfS_S_iiiiE8shared_1+300];
	ld.shared.f32 	%f4092, [_ZZ4convPfS_S_iiiiE8shared_1+304];
	ld.shared.f32 	%f4093, [_ZZ4convPfS_S_iiiiE8shared_1+308];
	ld.shared.f32 	%f4094, [_ZZ4convPfS_S_iiiiE8shared_1+312];
	ld.shared.f32 	%f4095, [_ZZ4convPfS_S_iiiiE8shared_1+316];
	ld.shared.f32 	%f4096, [_ZZ4convPfS_S_iiiiE8shared_1+320];
	ld.shared.f32 	%f4097, [_ZZ4convPfS_S_iiiiE8shared_1+324];
	fma.rn.f32 	%f4098, %f4083, %f4084, %f4069;
	fma.rn.f32 	%f4099, %f4083, %f4085, %f4070;
	fma.rn.f32 	%f4100, %f4083, %f4086, %f4071;
	fma.rn.f32 	%f4101, %f4083, %f4087, %f4072;
	fma.rn.f32 	%f4102, %f4083, %f4088, %f4073;
	fma.rn.f32 	%f4103, %f4083, %f4089, %f4074;
	fma.rn.f32 	%f4104, %f4083, %f4090, %f4075;
	fma.rn.f32 	%f4105, %f4083, %f4091, %f4076;
	fma.rn.f32 	%f4106, %f4083, %f4092, %f4077;
	fma.rn.f32 	%f4107, %f4083, %f4093, %f4078;
	fma.rn.f32 	%f4108, %f4083, %f4094, %f4079;
	fma.rn.f32 	%f4109, %f4083, %f4095, %f4080;
	fma.rn.f32 	%f4110, %f4083, %f4096, %f4081;
	fma.rn.f32 	%f4111, %f4083, %f4097, %f4082;
	ld.shared.f32 	%f4112, [%r14+44];
	ld.shared.f32 	%f4113, [_ZZ4convPfS_S_iiiiE8shared_1+340];
	ld.shared.f32 	%f4114, [_ZZ4convPfS_S_iiiiE8shared_1+344];
	ld.shared.f32 	%f4115, [_ZZ4convPfS_S_iiiiE8shared_1+348];
	ld.shared.f32 	%f4116, [_ZZ4convPfS_S_iiiiE8shared_1+352];
	ld.shared.f32 	%f4117, [_ZZ4convPfS_S_iiiiE8shared_1+356];
	ld.shared.f32 	%f4118, [_ZZ4convPfS_S_iiiiE8shared_1+360];
	ld.shared.f32 	%f4119, [_ZZ4convPfS_S_iiiiE8shared_1+364];
	ld.shared.f32 	%f4120, [_ZZ4convPfS_S_iiiiE8shared_1+368];
	ld.shared.f32 	%f4121, [_ZZ4convPfS_S_iiiiE8shared_1+372];
	ld.shared.f32 	%f4122, [_ZZ4convPfS_S_iiiiE8shared_1+376];
	ld.shared.f32 	%f4123, [_ZZ4convPfS_S_iiiiE8shared_1+380];
	ld.shared.f32 	%f4124, [_ZZ4convPfS_S_iiiiE8shared_1+384];
	ld.shared.f32 	%f4125, [_ZZ4convPfS_S_iiiiE8shared_1+388];
	ld.shared.f32 	%f4126, [_ZZ4convPfS_S_iiiiE8shared_1+392];
	fma.rn.f32 	%f4127, %f4112, %f4113, %f4098;
	fma.rn.f32 	%f4128, %f4112, %f4114, %f4099;
	fma.rn.f32 	%f4129, %f4112, %f4115, %f4100;
	fma.rn.f32 	%f4130, %f4112, %f4116, %f4101;
	fma.rn.f32 	%f4131, %f4112, %f4117, %f4102;
	fma.rn.f32 	%f4132, %f4112, %f4118, %f4103;
	fma.rn.f32 	%f4133, %f4112, %f4119, %f4104;
	fma.rn.f32 	%f4134, %f4112, %f4120, %f4105;
	fma.rn.f32 	%f4135, %f4112, %f4121, %f4106;
	fma.rn.f32 	%f4136, %f4112, %f4122, %f4107;
	fma.rn.f32 	%f4137, %f4112, %f4123, %f4108;
	fma.rn.f32 	%f4138, %f4112, %f4124, %f4109;
	fma.rn.f32 	%f4139, %f4112, %f4125, %f4110;
	fma.rn.f32 	%f4140, %f4112, %f4126, %f4111;
	ld.shared.f32 	%f4141, [%r14+40];
	ld.shared.f32 	%f4142, [_ZZ4convPfS_S_iiiiE8shared_1+408];
	ld.shared.f32 	%f4143, [_ZZ4convPfS_S_iiiiE8shared_1+412];
	ld.shared.f32 	%f4144, [_ZZ4convPfS_S_iiiiE8shared_1+416];
	ld.shared.f32 	%f4145, [_ZZ4convPfS_S_iiiiE8shared_1+420];
	ld.shared.f32 	%f4146, [_ZZ4convPfS_S_iiiiE8shared_1+424];
	ld.shared.f32 	%f4147, [_ZZ4convPfS_S_iiiiE8shared_1+428];
	ld.shared.f32 	%f4148, [_ZZ4convPfS_S_iiiiE8shared_1+432];
	ld.shared.f32 	%f4149, [_ZZ4convPfS_S_iiiiE8shared_1+436];
	ld.shared.f32 	%f4150, [_ZZ4convPfS_S_iiiiE8shared_1+440];
	ld.shared.f32 	%f4151, [_ZZ4convPfS_S_iiiiE8shared_1+444];
	ld.shared.f32 	%f4152, [_ZZ4convPfS_S_iiiiE8shared_1+448];
	ld.shared.f32 	%f4153, [_ZZ4convPfS_S_iiiiE8shared_1+452];
	ld.shared.f32 	%f4154, [_ZZ4convPfS_S_iiiiE8shared_1+456];
	ld.shared.f32 	%f4155, [_ZZ4convPfS_S_iiiiE8shared_1+460];
	fma.rn.f32 	%f4156, %f4141, %f4142, %f4127;
	fma.rn.f32 	%f4157, %f4141, %f4143, %f4128;
	fma.rn.f32 	%f4158, %f4141, %f4144, %f4129;
	fma.rn.f32 	%f4159, %f4141, %f4145, %f4130;
	fma.rn.f32 	%f4160, %f4141, %f4146, %f4131;
	fma.rn.f32 	%f4161, %f4141, %f4147, %f4132;
	fma.rn.f32 	%f4162, %f4141, %f4148, %f4133;
	fma.rn.f32 	%f4163, %f4141, %f4149, %f4134;
	fma.rn.f32 	%f4164, %f4141, %f4150, %f4135;
	fma.rn.f32 	%f4165, %f4141, %f4151, %f4136;
	fma.rn.f32 	%f4166, %f4141, %f4152, %f4137;
	fma.rn.f32 	%f4167, %f4141, %f4153, %f4138;
	fma.rn.f32 	%f4168, %f4141, %f4154, %f4139;
	fma.rn.f32 	%f4169, %f4141, %f4155, %f4140;
	ld.shared.f32 	%f4170, [%r14+36];
	ld.shared.f32 	%f4171, [_ZZ4convPfS_S_iiiiE8shared_1+476];
	ld.shared.f32 	%f4172, [_ZZ4convPfS_S_iiiiE8shared_1+480];
	ld.shared.f32 	%f4173, [_ZZ4convPfS_S_iiiiE8shared_1+484];
	ld.shared.f32 	%f4174, [_ZZ4convPfS_S_iiiiE8shared_1+488];
	ld.shared.f32 	%f4175, [_ZZ4convPfS_S_iiiiE8shared_1+492];
	ld.shared.f32 	%f4176, [_ZZ4convPfS_S_iiiiE8shared_1+496];
	ld.shared.f32 	%f4177, [_ZZ4convPfS_S_iiiiE8shared_1+500];
	ld.shared.f32 	%f4178, [_ZZ4convPfS_S_iiiiE8shared_1+504];
	ld.shared.f32 	%f4179, [_ZZ4convPfS_S_iiiiE8shared_1+508];
	ld.shared.f32 	%f4180, [_ZZ4convPfS_S_iiiiE8shared_1+512];
	ld.shared.f32 	%f4181, [_ZZ4convPfS_S_iiiiE8shared_1+516];
	ld.shared.f32 	%f4182, [_ZZ4convPfS_S_iiiiE8shared_1+520];
	ld.shared.f32 	%f4183, [_ZZ4convPfS_S_iiiiE8shared_1+524];
	ld.shared.f32 	%f4184, [_ZZ4convPfS_S_iiiiE8shared_1+528];
	fma.rn.f32 	%f4185, %f4170, %f4171, %f4156;
	fma.rn.f32 	%f4186, %f4170, %f4172, %f4157;
	fma.rn.f32 	%f4187, %f4170, %f4173, %f4158;
	fma.rn.f32 	%f4188, %f4170, %f4174, %f4159;
	fma.rn.f32 	%f4189, %f4170, %f4175, %f4160;
	fma.rn.f32 	%f4190, %f4170, %f4176, %f4161;
	fma.rn.f32 	%f4191, %f4170, %f4177, %f4162;
	fma.rn.f32 	%f4192, %f4170, %f4178, %f4163;
	fma.rn.f32 	%f4193, %f4170, %f4179, %f4164;
	fma.rn.f32 	%f4194, %f4170, %f4180, %f4165;
	fma.rn.f32 	%f4195, %f4170, %f4181, %f4166;
	fma.rn.f32 	%f4196, %f4170, %f4182, %f4167;
	fma.rn.f32 	%f4197, %f4170, %f4183, %f4168;
	fma.rn.f32 	%f4198, %f4170, %f4184, %f4169;
	ld.shared.f32 	%f4199, [%r14+32];
	ld.shared.f32 	%f4200, [_ZZ4convPfS_S_iiiiE8shared_1+544];
	ld.shared.f32 	%f4201, [_ZZ4convPfS_S_iiiiE8shared_1+548];
	ld.shared.f32 	%f4202, [_ZZ4convPfS_S_iiiiE8shared_1+552];
	ld.shared.f32 	%f4203, [_ZZ4convPfS_S_iiiiE8shared_1+556];
	ld.shared.f32 	%f4204, [_ZZ4convPfS_S_iiiiE8shared_1+560];
	ld.shared.f32 	%f4205, [_ZZ4convPfS_S_iiiiE8shared_1+564];
	ld.shared.f32 	%f4206, [_ZZ4convPfS_S_iiiiE8shared_1+568];
	ld.shared.f32 	%f4207, [_ZZ4convPfS_S_iiiiE8shared_1+572];
	ld.shared.f32 	%f4208, [_ZZ4convPfS_S_iiiiE8shared_1+576];
	ld.shared.f32 	%f4209, [_ZZ4convPfS_S_iiiiE8shared_1+580];
	ld.shared.f32 	%f4210, [_ZZ4convPfS_S_iiiiE8shared_1+584];
	ld.shared.f32 	%f4211, [_ZZ4convPfS_S_iiiiE8shared_1+588];
	ld.shared.f32 	%f4212, [_ZZ4convPfS_S_iiiiE8shared_1+592];
	ld.shared.f32 	%f4213, [_ZZ4convPfS_S_iiiiE8shared_1+596];
	fma.rn.f32 	%f4214, %f4199, %f4200, %f4185;
	fma.rn.f32 	%f4215, %f4199, %f4201, %f4186;
	fma.rn.f32 	%f4216, %f4199, %f4202, %f4187;
	fma.rn.f32 	%f4217, %f4199, %f4203, %f4188;
	fma.rn.f32 	%f4218, %f4199, %f4204, %f4189;
	fma.rn.f32 	%f4219, %f4199, %f4205, %f4190;
	fma.rn.f32 	%f4220, %f4199, %f4206, %f4191;
	fma.rn.f32 	%f4221, %f4199, %f4207, %f4192;
	fma.rn.f32 	%f4222, %f4199, %f4208, %f4193;
	fma.rn.f32 	%f4223, %f4199, %f4209, %f4194;
	fma.rn.f32 	%f4224, %f4199, %f4210, %f4195;
	fma.rn.f32 	%f4225, %f4199, %f4211, %f4196;
	fma.rn.f32 	%f4226, %f4199, %f4212, %f4197;
	fma.rn.f32 	%f4227, %f4199, %f4213, %f4198;
	ld.shared.f32 	%f4228, [%r14+28];
	ld.shared.f32 	%f4229, [_ZZ4convPfS_S_iiiiE8shared_1+612];
	ld.shared.f32 	%f4230, [_ZZ4convPfS_S_iiiiE8shared_1+616];
	ld.shared.f32 	%f4231, [_ZZ4convPfS_S_iiiiE8shared_1+620];
	ld.shared.f32 	%f4232, [_ZZ4convPfS_S_iiiiE8shared_1+624];
	ld.shared.f32 	%f4233, [_ZZ4convPfS_S_iiiiE8shared_1+628];
	ld.shared.f32 	%f4234, [_ZZ4convPfS_S_iiiiE8shared_1+632];
	ld.shared.f32 	%f4235, [_ZZ4convPfS_S_iiiiE8shared_1+636];
	ld.shared.f32 	%f4236, [_ZZ4convPfS_S_iiiiE8shared_1+640];
	ld.shared.f32 	%f4237, [_ZZ4convPfS_S_iiiiE8shared_1+644];
	ld.shared.f32 	%f4238, [_ZZ4convPfS_S_iiiiE8shared_1+648];
	ld.shared.f32 	%f4239, [_ZZ4convPfS_S_iiiiE8shared_1+652];
	ld.shared.f32 	%f4240, [_ZZ4convPfS_S_iiiiE8shared_1+656];
	ld.shared.f32 	%f4241, [_ZZ4convPfS_S_iiiiE8shared_1+660];
	ld.shared.f32 	%f4242, [_ZZ4convPfS_S_iiiiE8shared_1+664];
	fma.rn.f32 	%f4243, %f4228, %f4229, %f4214;
	fma.rn.f32 	%f4244, %f4228, %f4230, %f4215;
	fma.rn.f32 	%f4245, %f4228, %f4231, %f4216;
	fma.rn.f32 	%f4246, %f4228, %f4232, %f4217;
	fma.rn.f32 	%f4247, %f4228, %f4233, %f4218;
	fma.rn.f32 	%f4248, %f4228, %f4234, %f4219;
	fma.rn.f32 	%f4249, %f4228, %f4235, %f4220;
	fma.rn.f32 	%f4250, %f4228, %f4236, %f4221;
	fma.rn.f32 	%f4251, %f4228, %f4237, %f4222;
	fma.rn.f32 	%f4252, %f4228, %f4238, %f4223;
	fma.rn.f32 	%f4253, %f4228, %f4239, %f4224;
	fma.rn.f32 	%f4254, %f4228, %f4240, %f4225;
	fma.rn.f32 	%f4255, %f4228, %f4241, %f4226;
	fma.rn.f32 	%f4256, %f4228, %f4242, %f4227;
	ld.shared.f32 	%f4257, [%r14+24];
	ld.shared.f32 	%f4258, [_ZZ4convPfS_S_iiiiE8shared_1+680];
	ld.shared.f32 	%f4259, [_ZZ4convPfS_S_iiiiE8shared_1+684];
	ld.shared.f32 	%f4260, [_ZZ4convPfS_S_iiiiE8shared_1+688];
	ld.shared.f32 	%f4261, [_ZZ4convPfS_S_iiiiE8shared_1+692];
	ld.shared.f32 	%f4262, [_ZZ4convPfS_S_iiiiE8shared_1+696];
	ld.shared.f32 	%f4263, [_ZZ4convPfS_S_iiiiE8shared_1+700];
	ld.shared.f32 	%f4264, [_ZZ4convPfS_S_iiiiE8shared_1+704];
	ld.shared.f32 	%f4265, [_ZZ4convPfS_S_iiiiE8shared_1+708];
	ld.shared.f32 	%f4266, [_ZZ4convPfS_S_iiiiE8shared_1+712];
	ld.shared.f32 	%f4267, [_ZZ4convPfS_S_iiiiE8shared_1+716];
	ld.shared.f32 	%f4268, [_ZZ4convPfS_S_iiiiE8shared_1+720];
	ld.shared.f32 	%f4269, [_ZZ4convPfS_S_iiiiE8shared_1+724];
	ld.shared.f32 	%f4270, [_ZZ4convPfS_S_iiiiE8shared_1+728];
	ld.shared.f32 	%f4271, [_ZZ4convPfS_S_iiiiE8shared_1+732];
	fma.rn.f32 	%f4272, %f4257, %f4258, %f4243;
	fma.rn.f32 	%f4273, %f4257, %f4259, %f4244;
	fma.rn.f32 	%f4274, %f4257, %f4260, %f4245;
	fma.rn.f32 	%f4275, %f4257, %f4261, %f4246;
	fma.rn.f32 	%f4276, %f4257, %f4262, %f4247;
	fma.rn.f32 	%f4277, %f4257, %f4263, %f4248;
	fma.rn.f32 	%f4278, %f4257, %f4264, %f4249;
	fma.rn.f32 	%f4279, %f4257, %f4265, %f4250;
	fma.rn.f32 	%f4280, %f4257, %f4266, %f4251;
	fma.rn.f32 	%f4281, %f4257, %f4267, %f4252;
	fma.rn.f32 	%f4282, %f4257, %f4268, %f4253;
	fma.rn.f32 	%f4283, %f4257, %f4269, %f4254;
	fma.rn.f32 	%f4284, %f4257, %f4270, %f4255;
	fma.rn.f32 	%f4285, %f4257, %f4271, %f4256;
	ld.shared.f32 	%f4286, [%r14+20];
	ld.shared.f32 	%f4287, [_ZZ4convPfS_S_iiiiE8shared_1+748];
	ld.shared.f32 	%f4288, [_ZZ4convPfS_S_iiiiE8shared_1+752];
	ld.shared.f32 	%f4289, [_ZZ4convPfS_S_iiiiE8shared_1+756];
	ld.shared.f32 	%f4290, [_ZZ4convPfS_S_iiiiE8shared_1+760];
	ld.shared.f32 	%f4291, [_ZZ4convPfS_S_iiiiE8shared_1+764];
	ld.shared.f32 	%f4292, [_ZZ4convPfS_S_iiiiE8shared_1+768];
	ld.shared.f32 	%f4293, [_ZZ4convPfS_S_iiiiE8shared_1+772];
	ld.shared.f32 	%f4294, [_ZZ4convPfS_S_iiiiE8shared_1+776];
	ld.shared.f32 	%f4295, [_ZZ4convPfS_S_iiiiE8shared_1+780];
	ld.shared.f32 	%f4296, [_ZZ4convPfS_S_iiiiE8shared_1+784];
	ld.shared.f32 	%f4297, [_ZZ4convPfS_S_iiiiE8shared_1+788];
	ld.shared.f32 	%f4298, [_ZZ4convPfS_S_iiiiE8shared_1+792];
	ld.shared.f32 	%f4299, [_ZZ4convPfS_S_iiiiE8shared_1+796];
	ld.shared.f32 	%f4300, [_ZZ4convPfS_S_iiiiE8shared_1+800];
	fma.rn.f32 	%f4301, %f4286, %f4287, %f4272;
	fma.rn.f32 	%f4302, %f4286, %f4288, %f4273;
	fma.rn.f32 	%f4303, %f4286, %f4289, %f4274;
	fma.rn.f32 	%f4304, %f4286, %f4290, %f4275;
	fma.rn.f32 	%f4305, %f4286, %f4291, %f4276;
	fma.rn.f32 	%f4306, %f4286, %f4292, %f4277;
	fma.rn.f32 	%f4307, %f4286, %f4293, %f4278;
	fma.rn.f32 	%f4308, %f4286, %f4294, %f4279;
	fma.rn.f32 	%f4309, %f4286, %f4295, %f4280;
	fma.rn.f32 	%f4310, %f4286, %f4296, %f4281;
	fma.rn.f32 	%f4311, %f4286, %f4297, %f4282;
	fma.rn.f32 	%f4312, %f4286, %f4298, %f4283;
	fma.rn.f32 	%f4313, %f4286, %f4299, %f4284;
	fma.rn.f32 	%f4314, %f4286, %f4300, %f4285;
	ld.shared.f32 	%f4315, [%r14+16];
	ld.shared.f32 	%f4316, [_ZZ4convPfS_S_iiiiE8shared_1+816];
	ld.shared.f32 	%f4317, [_ZZ4convPfS_S_iiiiE8shared_1+820];
	ld.shared.f32 	%f4318, [_ZZ4convPfS_S_iiiiE8shared_1+824];
	ld.shared.f32 	%f4319, [_ZZ4convPfS_S_iiiiE8shared_1+828];
	ld.shared.f32 	%f4320, [_ZZ4convPfS_S_iiiiE8shared_1+832];
	ld.shared.f32 	%f4321, [_ZZ4convPfS_S_iiiiE8shared_1+836];
	ld.shared.f32 	%f4322, [_ZZ4convPfS_S_iiiiE8shared_1+840];
	ld.shared.f32 	%f4323, [_ZZ4convPfS_S_iiiiE8shared_1+844];
	ld.shared.f32 	%f4324, [_ZZ4convPfS_S_iiiiE8shared_1+848];
	ld.shared.f32 	%f4325, [_ZZ4convPfS_S_iiiiE8shared_1+852];
	ld.shared.f32 	%f4326, [_ZZ4convPfS_S_iiiiE8shared_1+856];
	ld.shared.f32 	%f4327, [_ZZ4convPfS_S_iiiiE8shared_1+860];
	ld.shared.f32 	%f4328, [_ZZ4convPfS_S_iiiiE8shared_1+864];
	ld.shared.f32 	%f4329, [_ZZ4convPfS_S_iiiiE8shared_1+868];
	fma.rn.f32 	%f4330, %f4315, %f4316, %f4301;
	fma.rn.f32 	%f4331, %f4315, %f4317, %f4302;
	fma.rn.f32 	%f4332, %f4315, %f4318, %f4303;
	fma.rn.f32 	%f4333, %f4315, %f4319, %f4304;
	fma.rn.f32 	%f4334, %f4315, %f4320, %f4305;
	fma.rn.f32 	%f4335, %f4315, %f4321, %f4306;
	fma.rn.f32 	%f4336, %f4315, %f4322, %f4307;
	fma.rn.f32 	%f4337, %f4315, %f4323, %f4308;
	fma.rn.f32 	%f4338, %f4315, %f4324, %f4309;
	fma.rn.f32 	%f4339, %f4315, %f4325, %f4310;
	fma.rn.f32 	%f4340, %f4315, %f4326, %f4311;
	fma.rn.f32 	%f4341, %f4315, %f4327, %f4312;
	fma.rn.f32 	%f4342, %f4315, %f4328, %f4313;
	fma.rn.f32 	%f4343, %f4315, %f4329, %f4314;
	ld.shared.f32 	%f4344, [%r14+12];
	ld.shared.f32 	%f4345, [_ZZ4convPfS_S_iiiiE8shared_1+884];
	ld.shared.f32 	%f4346, [_ZZ4convPfS_S_iiiiE8shared_1+888];
	ld.shared.f32 	%f4347, [_ZZ4convPfS_S_iiiiE8shared_1+892];
	ld.shared.f32 	%f4348, [_ZZ4convPfS_S_iiiiE8shared_1+896];
	ld.shared.f32 	%f4349, [_ZZ4convPfS_S_iiiiE8shared_1+900];
	ld.shared.f32 	%f4350, [_ZZ4convPfS_S_iiiiE8shared_1+904];
	ld.shared.f32 	%f4351, [_ZZ4convPfS_S_iiiiE8shared_1+908];
	ld.shared.f32 	%f4352, [_ZZ4convPfS_S_iiiiE8shared_1+912];
	ld.shared.f32 	%f4353, [_ZZ4convPfS_S_iiiiE8shared_1+916];
	ld.shared.f32 	%f4354, [_ZZ4convPfS_S_iiiiE8shared_1+920];
	ld.shared.f32 	%f4355, [_ZZ4convPfS_S_iiiiE8shared_1+924];
	ld.shared.f32 	%f4356, [_ZZ4convPfS_S_iiiiE8shared_1+928];
	ld.shared.f32 	%f4357, [_ZZ4convPfS_S_iiiiE8shared_1+932];
	ld.shared.f32 	%f4358, [_ZZ4convPfS_S_iiiiE8shared_1+936];
	fma.rn.f32 	%f4359, %f4344, %f4345, %f4330;
	fma.rn.f32 	%f4360, %f4344, %f4346, %f4331;
	fma.rn.f32 	%f4361, %f4344, %f4347, %f4332;
	fma.rn.f32 	%f4362, %f4344, %f4348, %f4333;
	fma.rn.f32 	%f4363, %f4344, %f4349, %f4334;
	fma.rn.f32 	%f4364, %f4344, %f4350, %f4335;
	fma.rn.f32 	%f4365, %f4344, %f4351, %f4336;
	fma.rn.f32 	%f4366, %f4344, %f4352, %f4337;
	fma.rn.f32 	%f4367, %f4344, %f4353, %f4338;
	fma.rn.f32 	%f4368, %f4344, %f4354, %f4339;
	fma.rn.f32 	%f4369, %f4344, %f4355, %f4340;
	fma.rn.f32 	%f4370, %f4344, %f4356, %f4341;
	fma.rn.f32 	%f4371, %f4344, %f4357, %f4342;
	fma.rn.f32 	%f4372, %f4344, %f4358, %f4343;
	ld.shared.f32 	%f4373, [%r14+8];
	ld.shared.f32 	%f4374, [_ZZ4convPfS_S_iiiiE8shared_1+952];
	ld.shared.f32 	%f4375, [_ZZ4convPfS_S_iiiiE8shared_1+956];
	ld.shared.f32 	%f4376, [_ZZ4convPfS_S_iiiiE8shared_1+960];
	ld.shared.f32 	%f4377, [_ZZ4convPfS_S_iiiiE8shared_1+964];
	ld.shared.f32 	%f4378, [_ZZ4convPfS_S_iiiiE8shared_1+968];
	ld.shared.f32 	%f4379, [_ZZ4convPfS_S_iiiiE8shared_1+972];
	ld.shared.f32 	%f4380, [_ZZ4convPfS_S_iiiiE8shared_1+976];
	ld.shared.f32 	%f4381, [_ZZ4convPfS_S_iiiiE8shared_1+980];
	ld.shared.f32 	%f4382, [_ZZ4convPfS_S_iiiiE8shared_1+984];
	ld.shared.f32 	%f4383, [_ZZ4convPfS_S_iiiiE8shared_1+988];
	ld.shared.f32 	%f4384, [_ZZ4convPfS_S_iiiiE8shared_1+992];
	ld.shared.f32 	%f4385, [_ZZ4convPfS_S_iiiiE8shared_1+996];
	ld.shared.f32 	%f4386, [_ZZ4convPfS_S_iiiiE8shared_1+1000];
	ld.shared.f32 	%f4387, [_ZZ4convPfS_S_iiiiE8shared_1+1004];
	fma.rn.f32 	%f4388, %f4373, %f4374, %f4359;
	fma.rn.f32 	%f4389, %f4373, %f4375, %f4360;
	fma.rn.f32 	%f4390, %f4373, %f4376, %f4361;
	fma.rn.f32 	%f4391, %f4373, %f4377, %f4362;
	fma.rn.f32 	%f4392, %f4373, %f4378, %f4363;
	fma.rn.f32 	%f4393, %f4373, %f4379, %f4364;
	fma.rn.f32 	%f4394, %f4373, %f4380, %f4365;
	fma.rn.f32 	%f4395, %f4373, %f4381, %f4366;
	fma.rn.f32 	%f4396, %f4373, %f4382, %f4367;
	fma.rn.f32 	%f4397, %f4373, %f4383, %f4368;
	fma.rn.f32 	%f4398, %f4373, %f4384, %f4369;
	fma.rn.f32 	%f4399, %f4373, %f4385, %f4370;
	fma.rn.f32 	%f4400, %f4373, %f4386, %f4371;
	fma.rn.f32 	%f4401, %f4373, %f4387, %f4372;
	ld.shared.f32 	%f4402, [%r14+4];
	ld.shared.f32 	%f4403, [_ZZ4convPfS_S_iiiiE8shared_1+1020];
	ld.shared.f32 	%f4404, [_ZZ4convPfS_S_iiiiE8shared_1+1024];
	ld.shared.f32 	%f4405, [_ZZ4convPfS_S_iiiiE8shared_1+1028];
	ld.shared.f32 	%f4406, [_ZZ4convPfS_S_iiiiE8shared_1+1032];
	ld.shared.f32 	%f4407, [_ZZ4convPfS_S_iiiiE8shared_1+1036];
	ld.shared.f32 	%f4408, [_ZZ4convPfS_S_iiiiE8shared_1+1040];
	ld.shared.f32 	%f4409, [_ZZ4convPfS_S_iiiiE8shared_1+1044];
	ld.shared.f32 	%f4410, [_ZZ4convPfS_S_iiiiE8shared_1+1048];
	ld.shared.f32 	%f4411, [_ZZ4convPfS_S_iiiiE8shared_1+1052];
	ld.shared.f32 	%f4412, [_ZZ4convPfS_S_iiiiE8shared_1+1056];
	ld.shared.f32 	%f4413, [_ZZ4convPfS_S_iiiiE8shared_1+1060];
	ld.shared.f32 	%f4414, [_ZZ4convPfS_S_iiiiE8shared_1+1064];
	ld.shared.f32 	%f4415, [_ZZ4convPfS_S_iiiiE8shared_1+1068];
	ld.shared.f32 	%f4416, [_ZZ4convPfS_S_iiiiE8shared_1+1072];
	fma.rn.f32 	%f140, %f4402, %f4403, %f4388;
	fma.rn.f32 	%f141, %f4402, %f4404, %f4389;
	fma.rn.f32 	%f142, %f4402, %f4405, %f4390;
	fma.rn.f32 	%f143, %f4402, %f4406, %f4391;
	fma.rn.f32 	%f144, %f4402, %f4407, %f4392;
	fma.rn.f32 	%f145, %f4402, %f4408, %f4393;
	fma.rn.f32 	%f146, %f4402, %f4409, %f4394;
	fma.rn.f32 	%f147, %f4402, %f4410, %f4395;
	fma.rn.f32 	%f148, %f4402, %f4411, %f4396;
	fma.rn.f32 	%f149, %f4402, %f4412, %f4397;
	fma.rn.f32 	%f150, %f4402, %f4413, %f4398;
	fma.rn.f32 	%f151, %f4402, %f4414, %f4399;
	fma.rn.f32 	%f152, %f4402, %f4415, %f4400;
	fma.rn.f32 	%f153, %f4402, %f4416, %f4401;
	bar.sync 	0;
	bar.sync 	0;
	@%p13 bra 	$L__BB0_65;
	add.s32 	%r150, %r17, 30960;
	mul.wide.u32 	%rd148, %r150, 4;
	add.s64 	%rd149, %rd3, %rd148;
	ld.global.f32 	%f4417, [%rd149];
	st.shared.f32 	[%r14], %f4417;
$L__BB0_65:
	add.s32 	%r151, %r17, 30976;
	mul.wide.u32 	%rd150, %r151, 4;
	add.s64 	%rd151, %rd3, %rd150;
	ld.global.f32 	%f4418, [%rd151];
	st.shared.f32 	[%r14+64], %f4418;
	bar.sync 	0;
	@%p13 bra 	$L__BB0_67;
	shl.b32 	%r152, %r22, 4;
	add.s32 	%r153, %r152, %r13;
	add.s32 	%r154, %r153, -240;
	mul.wide.u32 	%rd152, %r154, 4;
	add.s64 	%rd153, %rd2, %rd152;
	ld.global.f32 	%f4419, [%rd153];
	st.shared.f32 	[%r18], %f4419;
	add.s32 	%r155, %r153, -224;
	mul.wide.u32 	%rd154, %r155, 4;
	add.s64 	%rd155, %rd2, %rd154;
	ld.global.f32 	%f4420, [%rd155];
	st.shared.f32 	[%r18+4], %f4420;
	add.s32 	%r156, %r153, -208;
	mul.wide.u32 	%rd156, %r156, 4;
	add.s64 	%rd157, %rd2, %rd156;
	ld.global.f32 	%f4421, [%rd157];
	st.shared.f32 	[%r18+8], %f4421;
	add.s32 	%r157, %r153, -192;
	mul.wide.u32 	%rd158, %r157, 4;
	add.s64 	%rd159, %rd2, %rd158;
	ld.global.f32 	%f4422, [%rd159];
	st.shared.f32 	[%r18+12], %f4422;
	add.s32 	%r158, %r153, -176;
	mul.wide.u32 	%rd160, %r158, 4;
	add.s64 	%rd161, %rd2, %rd160;
	ld.global.f32 	%f4423, [%rd161];
	st.shared.f32 	[%r18+16], %f4423;
	add.s32 	%r159, %r153, -160;
	mul.wide.u32 	%rd162, %r159, 4;
	add.s64 	%rd163, %rd2, %rd162;
	ld.global.f32 	%f4424, [%rd163];
	st.shared.f32 	[%r18+20], %f4424;
	ld.global.f32 	%f4425, [%rd12];
	st.shared.f32 	[%r18+24], %f4425;
	ld.global.f32 	%f4426, [%rd11];
	st.shared.f32 	[%r18+28], %f4426;
	ld.global.f32 	%f4427, [%rd10];
	st.shared.f32 	[%r18+32], %f4427;
	ld.global.f32 	%f4428, [%rd9];
	st.shared.f32 	[%r18+36], %f4428;
	ld.global.f32 	%f4429, [%rd8];
	st.shared.f32 	[%r18+40], %f4429;
	ld.global.f32 	%f4430, [%rd7];
	st.shared.f32 	[%r18+44], %f4430;
	ld.global.f32 	%f4431, [%rd6];
	st.shared.f32 	[%r18+48], %f4431;
	ld.global.f32 	%f4432, [%rd5];
	st.shared.f32 	[%r18+52], %f4432;
	ld.global.f32 	%f4433, [%rd4];
	st.shared.f32 	[%r18+56], %f4433;
$L__BB0_67:
	bar.sync 	0;
	ld.shared.f32 	%f4434, [%r14+64];
	ld.shared.f32 	%f4435, [_ZZ4convPfS_S_iiiiE8shared_1];
	ld.shared.f32 	%f4436, [_ZZ4convPfS_S_iiiiE8shared_1+4];
	ld.shared.f32 	%f4437, [_ZZ4convPfS_S_iiiiE8shared_1+8];
	ld.shared.f32 	%f4438, [_ZZ4convPfS_S_iiiiE8shared_1+12];
	ld.shared.f32 	%f4439, [_ZZ4convPfS_S_iiiiE8shared_1+16];
	ld.shared.f32 	%f4440, [_ZZ4convPfS_S_iiiiE8shared_1+20];
	ld.shared.f32 	%f4441, [_ZZ4convPfS_S_iiiiE8shared_1+24];
	ld.shared.f32 	%f4442, [_ZZ4convPfS_S_iiiiE8shared_1+28];
	ld.shared.f32 	%f4443, [_ZZ4convPfS_S_iiiiE8shared_1+32];
	ld.shared.f32 	%f4444, [_ZZ4convPfS_S_iiiiE8shared_1+36];
	ld.shared.f32 	%f4445, [_ZZ4convPfS_S_iiiiE8shared_1+40];
	ld.shared.f32 	%f4446, [_ZZ4convPfS_S_iiiiE8shared_1+44];
	ld.shared.f32 	%f4447, [_ZZ4convPfS_S_iiiiE8shared_1+48];
	ld.shared.f32 	%f4448, [_ZZ4convPfS_S_iiiiE8shared_1+52];
	ld.shared.f32 	%f4449, [_ZZ4convPfS_S_iiiiE8shared_1+56];
	fma.rn.f32 	%f4450, %f4434, %f4435, %f140;
	fma.rn.f32 	%f4451, %f4434, %f4436, %f141;
	fma.rn.f32 	%f4452, %f4434, %f4437, %f142;
	fma.rn.f32 	%f4453, %f4434, %f4438, %f143;
	fma.rn.f32 	%f4454, %f4434, %f4439, %f144;
	fma.rn.f32 	%f4455, %f4434, %f4440, %f145;
	fma.rn.f32 	%f4456, %f4434, %f4441, %f146;
	fma.rn.f32 	%f4457, %f4434, %f4442, %f147;
	fma.rn.f32 	%f4458, %f4434, %f4443, %f148;
	fma.rn.f32 	%f4459, %f4434, %f4444, %f149;
	fma.rn.f32 	%f4460, %f4434, %f4445, %f150;
	fma.rn.f32 	%f4461, %f4434, %f4446, %f151;
	fma.rn.f32 	%f4462, %f4434, %f4447, %f152;
	fma.rn.f32 	%f4463, %f4434, %f4448, %f153;
	fma.rn.f32 	%f4464, %f4434, %f4449, %f9071;
	ld.shared.f32 	%f4465, [%r14+60];
	ld.shared.f32 	%f4466, [_ZZ4convPfS_S_iiiiE8shared_1+68];
	ld.shared.f32 	%f4467, [_ZZ4convPfS_S_iiiiE8shared_1+72];
	ld.shared.f32 	%f4468, [_ZZ4convPfS_S_iiiiE8shared_1+76];
	ld.shared.f32 	%f4469, [_ZZ4convPfS_S_iiiiE8shared_1+80];
	ld.shared.f32 	%f4470, [_ZZ4convPfS_S_iiiiE8shared_1+84];
	ld.shared.f32 	%f4471, [_ZZ4convPfS_S_iiiiE8shared_1+88];
	ld.shared.f32 	%f4472, [_ZZ4convPfS_S_iiiiE8shared_1+92];
	ld.shared.f32 	%f4473, [_ZZ4convPfS_S_iiiiE8shared_1+96];
	ld.shared.f32 	%f4474, [_ZZ4convPfS_S_iiiiE8shared_1+100];
	ld.shared.f32 	%f4475, [_ZZ4convPfS_S_iiiiE8shared_1+104];
	ld.shared.f32 	%f4476, [_ZZ4convPfS_S_iiiiE8shared_1+108];
	ld.shared.f32 	%f4477, [_ZZ4convPfS_S_iiiiE8shared_1+112];
	ld.shared.f32 	%f4478, [_ZZ4convPfS_S_iiiiE8shared_1+116];
	ld.shared.f32 	%f4479, [_ZZ4convPfS_S_iiiiE8shared_1+120];
	ld.shared.f32 	%f4480, [_ZZ4convPfS_S_iiiiE8shared_1+124];
	fma.rn.f32 	%f4481, %f4465, %f4466, %f4450;
	fma.rn.f32 	%f4482, %f4465, %f4467, %f4451;
	fma.rn.f32 	%f4483, %f4465, %f4468, %f4452;
	fma.rn.f32 	%f4484, %f4465, %f4469, %f4453;
	fma.rn.f32 	%f4485, %f4465, %f4470, %f4454;
	fma.rn.f32 	%f4486, %f4465, %f4471, %f4455;
	fma.rn.f32 	%f4487, %f4465, %f4472, %f4456;
	fma.rn.f32 	%f4488, %f4465, %f4473, %f4457;
	fma.rn.f32 	%f4489, %f4465, %f4474, %f4458;
	fma.rn.f32 	%f4490, %f4465, %f4475, %f4459;
	fma.rn.f32 	%f4491, %f4465, %f4476, %f4460;
	fma.rn.f32 	%f4492, %f4465, %f4477, %f4461;
	fma.rn.f32 	%f4493, %f4465, %f4478, %f4462;
	fma.rn.f32 	%f4494, %f4465, %f4479, %f4463;
	fma.rn.f32 	%f4495, %f4465, %f4480, %f4464;
	ld.shared.f32 	%f4496, [%r14+56];
	ld.shared.f32 	%f4497, [_ZZ4convPfS_S_iiiiE8shared_1+136];
	ld.shared.f32 	%f4498, [_ZZ4convPfS_S_iiiiE8shared_1+140];
	ld.shared.f32 	%f4499, [_ZZ4convPfS_S_iiiiE8shared_1+144];
	ld.shared.f32 	%f4500, [_ZZ4convPfS_S_iiiiE8shared_1+148];
	ld.shared.f32 	%f4501, [_ZZ4convPfS_S_iiiiE8shared_1+152];
	ld.shared.f32 	%f4502, [_ZZ4convPfS_S_iiiiE8shared_1+156];
	ld.shared.f32 	%f4503, [_ZZ4convPfS_S_iiiiE8shared_1+160];
	ld.shared.f32 	%f4504, [_ZZ4convPfS_S_iiiiE8shared_1+164];
	ld.shared.f32 	%f4505, [_ZZ4convPfS_S_iiiiE8shared_1+168];
	ld.shared.f32 	%f4506, [_ZZ4convPfS_S_iiiiE8shared_1+172];
	ld.shared.f32 	%f4507, [_ZZ4convPfS_S_iiiiE8shared_1+176];
	ld.shared.f32 	%f4508, [_ZZ4convPfS_S_iiiiE8shared_1+180];
	ld.shared.f32 	%f4509, [_ZZ4convPfS_S_iiiiE8shared_1+184];
	ld.shared.f32 	%f4510, [_ZZ4convPfS_S_iiiiE8shared_1+188];
	ld.shared.f32 	%f4511, [_ZZ4convPfS_S_iiiiE8shared_1+192];
	fma.rn.f32 	%f4512, %f4496, %f4497, %f4481;
	fma.rn.f32 	%f4513, %f4496, %f4498, %f4482;
	fma.rn.f32 	%f4514, %f4496, %f4499, %f4483;
	fma.rn.f32 	%f4515, %f4496, %f4500, %f4484;
	fma.rn.f32 	%f4516, %f4496, %f4501, %f4485;
	fma.rn.f32 	%f4517, %f4496, %f4502, %f4486;
	fma.rn.f32 	%f4518, %f4496, %f4503, %f4487;
	fma.rn.f32 	%f4519, %f4496, %f4504, %f4488;
	fma.rn.f32 	%f4520, %f4496, %f4505, %f4489;
	fma.rn.f32 	%f4521, %f4496, %f4506, %f4490;
	fma.rn.f32 	%f4522, %f4496, %f4507, %f4491;
	fma.rn.f32 	%f4523, %f4496, %f4508, %f4492;
	fma.rn.f32 	%f4524, %f4496, %f4509, %f4493;
	fma.rn.f32 	%f4525, %f4496, %f4510, %f4494;
	fma.rn.f32 	%f4526, %f4496, %f4511, %f4495;
	ld.shared.f32 	%f4527, [%r14+52];
	ld.shared.f32 	%f4528, [_ZZ4convPfS_S_iiiiE8shared_1+204];
	ld.shared.f32 	%f4529, [_ZZ4convPfS_S_iiiiE8shared_1+208];
	ld.shared.f32 	%f4530, [_ZZ4convPfS_S_iiiiE8shared_1+212];
	ld.shared.f32 	%f4531, [_ZZ4convPfS_S_iiiiE8shared_1+216];
	ld.shared.f32 	%f4532, [_ZZ4convPfS_S_iiiiE8shared_1+220];
	ld.shared.f32 	%f4533, [_ZZ4convPfS_S_iiiiE8shared_1+224];
	ld.shared.f32 	%f4534, [_ZZ4convPfS_S_iiiiE8shared_1+228];
	ld.shared.f32 	%f4535, [_ZZ4convPfS_S_iiiiE8shared_1+232];
	ld.shared.f32 	%f4536, [_ZZ4convPfS_S_iiiiE8shared_1+236];
	ld.shared.f32 	%f4537, [_ZZ4convPfS_S_iiiiE8shared_1+240];
	ld.shared.f32 	%f4538, [_ZZ4convPfS_S_iiiiE8shared_1+244];
	ld.shared.f32 	%f4539, [_ZZ4convPfS_S_iiiiE8shared_1+248];
	ld.shared.f32 	%f4540, [_ZZ4convPfS_S_iiiiE8shared_1+252];
	ld.shared.f32 	%f4541, [_ZZ4convPfS_S_iiiiE8shared_1+256];
	ld.shared.f32 	%f4542, [_ZZ4convPfS_S_iiiiE8shared_1+260];
	fma.rn.f32 	%f4543, %f4527, %f4528, %f4512;
	fma.rn.f32 	%f4544, %f4527, %f4529, %f4513;
	fma.rn.f32 	%f4545, %f4527, %f4530, %f4514;
	fma.rn.f32 	%f4546, %f4527, %f4531, %f4515;
	fma.rn.f32 	%f4547, %f4527, %f4532, %f4516;
	fma.rn.f32 	%f4548, %f4527, %f4533, %f4517;
	fma.rn.f32 	%f4549, %f4527, %f4534, %f4518;
	fma.rn.f32 	%f4550, %f4527, %f4535, %f4519;
	fma.rn.f32 	%f4551, %f4527, %f4536, %f4520;
	fma.rn.f32 	%f4552, %f4527, %f4537, %f4521;
	fma.rn.f32 	%f4553, %f4527, %f4538, %f4522;
	fma.rn.f32 	%f4554, %f4527, %f4539, %f4523;
	fma.rn.f32 	%f4555, %f4527, %f4540, %f4524;
	fma.rn.f32 	%f4556, %f4527, %f4541, %f4525;
	fma.rn.f32 	%f4557, %f4527, %f4542, %f4526;
	ld.shared.f32 	%f4558, [%r14+48];
	ld.shared.f32 	%f4559, [_ZZ4convPfS_S_iiiiE8shared_1+272];
	ld.shared.f32 	%f4560, [_ZZ4convPfS_S_iiiiE8shared_1+276];
	ld.shared.f32 	%f4561, [_ZZ4convPfS_S_iiiiE8shared_1+280];
	ld.shared.f32 	%f4562, [_ZZ4convPfS_S_iiiiE8shared_1+284];
	ld.shared.f32 	%f4563, [_ZZ4convPfS_S_iiiiE8shared_1+288];
	ld.shared.f32 	%f4564, [_ZZ4convPfS_S_iiiiE8shared_1+292];
	ld.shared.f32 	%f4565, [_ZZ4convPfS_S_iiiiE8shared_1+296];
	ld.shared.f32 	%f4566, [_ZZ4convPfS_S_iiiiE8shared_1+300];
	ld.shared.f32 	%f4567, [_ZZ4convPfS_S_iiiiE8shared_1+304];
	ld.shared.f32 	%f4568, [_ZZ4convPfS_S_iiiiE8shared_1+308];
	ld.shared.f32 	%f4569, [_ZZ4convPfS_S_iiiiE8shared_1+312];
	ld.shared.f32 	%f4570, [_ZZ4convPfS_S_iiiiE8shared_1+316];
	ld.shared.f32 	%f4571, [_ZZ4convPfS_S_iiiiE8shared_1+320];
	ld.shared.f32 	%f4572, [_ZZ4convPfS_S_iiiiE8shared_1+324];
	ld.shared.f32 	%f4573, [_ZZ4convPfS_S_iiiiE8shared_1+328];
	fma.rn.f32 	%f4574, %f4558, %f4559, %f4543;
	fma.rn.f32 	%f4575, %f4558, %f4560, %f4544;
	fma.rn.f32 	%f4576, %f4558, %f4561, %f4545;
	fma.rn.f32 	%f4577, %f4558, %f4562, %f4546;
	fma.rn.f32 	%f4578, %f4558, %f4563, %f4547;
	fma.rn.f32 	%f4579, %f4558, %f4564, %f4548;
	fma.rn.f32 	%f4580, %f4558, %f4565, %f4549;
	fma.rn.f32 	%f4581, %f4558, %f4566, %f4550;
	fma.rn.f32 	%f4582, %f4558, %f4567, %f4551;
	fma.rn.f32 	%f4583, %f4558, %f4568, %f4552;
	fma.rn.f32 	%f4584, %f4558, %f4569, %f4553;
	fma.rn.f32 	%f4585, %f4558, %f4570, %f4554;
	fma.rn.f32 	%f4586, %f4558, %f4571, %f4555;
	fma.rn.f32 	%f4587, %f4558, %f4572, %f4556;
	fma.rn.f32 	%f4588, %f4558, %f4573, %f4557;
	ld.shared.f32 	%f4589, [%r14+44];
	ld.shared.f32 	%f4590, [_ZZ4convPfS_S_iiiiE8shared_1+340];
	ld.shared.f32 	%f4591, [_ZZ4convPfS_S_iiiiE8shared_1+344];
	ld.shared.f32 	%f4592, [_ZZ4convPfS_S_iiiiE8shared_1+348];
	ld.shared.f32 	%f4593, [_ZZ4convPfS_S_iiiiE8shared_1+352];
	ld.shared.f32 	%f4594, [_ZZ4convPfS_S_iiiiE8shared_1+356];
	ld.shared.f32 	%f4595, [_ZZ4convPfS_S_iiiiE8shared_1+360];
	ld.shared.f32 	%f4596, [_ZZ4convPfS_S_iiiiE8shared_1+364];
	ld.shared.f32 	%f4597, [_ZZ4convPfS_S_iiiiE8shared_1+368];
	ld.shared.f32 	%f4598, [_ZZ4convPfS_S_iiiiE8shared_1+372];
	ld.shared.f32 	%f4599, [_ZZ4convPfS_S_iiiiE8shared_1+376];
	ld.shared.f32 	%f4600, [_ZZ4convPfS_S_iiiiE8shared_1+380];
	ld.shared.f32 	%f4601, [_ZZ4convPfS_S_iiiiE8shared_1+384];
	ld.shared.f32 	%f4602, [_ZZ4convPfS_S_iiiiE8shared_1+388];
	ld.shared.f32 	%f4603, [_ZZ4convPfS_S_iiiiE8shared_1+392];
	ld.shared.f32 	%f4604, [_ZZ4convPfS_S_iiiiE8shared_1+396];
	fma.rn.f32 	%f4605, %f4589, %f4590, %f4574;
	fma.rn.f32 	%f4606, %f4589, %f4591, %f4575;
	fma.rn.f32 	%f4607, %f4589, %f4592, %f4576;
	fma.rn.f32 	%f4608, %f4589, %f4593, %f4577;
	fma.rn.f32 	%f4609, %f4589, %f4594, %f4578;
	fma.rn.f32 	%f4610, %f4589, %f4595, %f4579;
	fma.rn.f32 	%f4611, %f4589, %f4596, %f4580;
	fma.rn.f32 	%f4612, %f4589, %f4597, %f4581;
	fma.rn.f32 	%f4613, %f4589, %f4598, %f4582;
	fma.rn.f32 	%f4614, %f4589, %f4599, %f4583;
	fma.rn.f32 	%f4615, %f4589, %f4600, %f4584;
	fma.rn.f32 	%f4616, %f4589, %f4601, %f4585;
	fma.rn.f32 	%f4617, %f4589, %f4602, %f4586;
	fma.rn.f32 	%f4618, %f4589, %f4603, %f4587;
	fma.rn.f32 	%f4619, %f4589, %f4604, %f4588;
	ld.shared.f32 	%f4620, [%r14+40];
	ld.shared.f32 	%f4621, [_ZZ4convPfS_S_iiiiE8shared_1+408];
	ld.shared.f32 	%f4622, [_ZZ4convPfS_S_iiiiE8shared_1+412];
	ld.shared.f32 	%f4623, [_ZZ4convPfS_S_iiiiE8shared_1+416];
	ld.shared.f32 	%f4624, [_ZZ4convPfS_S_iiiiE8shared_1+420];
	ld.shared.f32 	%f4625, [_ZZ4convPfS_S_iiiiE8shared_1+424];
	ld.shared.f32 	%f4626, [_ZZ4convPfS_S_iiiiE8shared_1+428];
	ld.shared.f32 	%f4627, [_ZZ4convPfS_S_iiiiE8shared_1+432];
	ld.shared.f32 	%f4628, [_ZZ4convPfS_S_iiiiE8shared_1+436];
	ld.shared.f32 	%f4629, [_ZZ4convPfS_S_iiiiE8shared_1+440];
	ld.shared.f32 	%f4630, [_ZZ4convPfS_S_iiiiE8shared_1+444];
	ld.shared.f32 	%f4631, [_ZZ4convPfS_S_iiiiE8shared_1+448];
	ld.shared.f32 	%f4632, [_ZZ4convPfS_S_iiiiE8shared_1+452];
	ld.shared.f32 	%f4633, [_ZZ4convPfS_S_iiiiE8shared_1+456];
	ld.shared.f32 	%f4634, [_ZZ4convPfS_S_iiiiE8shared_1+460];
	ld.shared.f32 	%f4635, [_ZZ4convPfS_S_iiiiE8shared_1+464];
	fma.rn.f32 	%f4636, %f4620, %f4621, %f4605;
	fma.rn.f32 	%f4637, %f4620, %f4622, %f4606;
	fma.rn.f32 	%f4638, %f4620, %f4623, %f4607;
	fma.rn.f32 	%f4639, %f4620, %f4624, %f4608;
	fma.rn.f32 	%f4640, %f4620, %f4625, %f4609;
	fma.rn.f32 	%f4641, %f4620, %f4626, %f4610;
	fma.rn.f32 	%f4642, %f4620, %f4627, %f4611;
	fma.rn.f32 	%f4643, %f4620, %f4628, %f4612;
	fma.rn.f32 	%f4644, %f4620, %f4629, %f4613;
	fma.rn.f32 	%f4645, %f4620, %f4630, %f4614;
	fma.rn.f32 	%f4646, %f4620, %f4631, %f4615;
	fma.rn.f32 	%f4647, %f4620, %f4632, %f4616;
	fma.rn.f32 	%f4648, %f4620, %f4633, %f4617;
	fma.rn.f32 	%f4649, %f4620, %f4634, %f4618;
	fma.rn.f32 	%f4650, %f4620, %f4635, %f4619;
	ld.shared.f32 	%f4651, [%r14+36];
	ld.shared.f32 	%f4652, [_ZZ4convPfS_S_iiiiE8shared_1+476];
	ld.shared.f32 	%f4653, [_ZZ4convPfS_S_iiiiE8shared_1+480];
	ld.shared.f32 	%f4654, [_ZZ4convPfS_S_iiiiE8shared_1+484];
	ld.shared.f32 	%f4655, [_ZZ4convPfS_S_iiiiE8shared_1+488];
	ld.shared.f32 	%f4656, [_ZZ4convPfS_S_iiiiE8shared_1+492];
	ld.shared.f32 	%f4657, [_ZZ4convPfS_S_iiiiE8shared_1+496];
	ld.shared.f32 	%f4658, [_ZZ4convPfS_S_iiiiE8shared_1+500];
	ld.shared.f32 	%f4659, [_ZZ4convPfS_S_iiiiE8shared_1+504];
	ld.shared.f32 	%f4660, [_ZZ4convPfS_S_iiiiE8shared_1+508];
	ld.shared.f32 	%f4661, [_ZZ4convPfS_S_iiiiE8shared_1+512];
	ld.shared.f32 	%f4662, [_ZZ4convPfS_S_iiiiE8shared_1+516];
	ld.shared.f32 	%f4663, [_ZZ4convPfS_S_iiiiE8shared_1+520];
	ld.shared.f32 	%f4664, [_ZZ4convPfS_S_iiiiE8shared_1+524];
	ld.shared.f32 	%f4665, [_ZZ4convPfS_S_iiiiE8shared_1+528];
	ld.shared.f32 	%f4666, [_ZZ4convPfS_S_iiiiE8shared_1+532];
	fma.rn.f32 	%f4667, %f4651, %f4652, %f4636;
	fma.rn.f32 	%f4668, %f4651, %f4653, %f4637;
	fma.rn.f32 	%f4669, %f4651, %f4654, %f4638;
	fma.rn.f32 	%f4670, %f4651, %f4655, %f4639;
	fma.rn.f32 	%f4671, %f4651, %f4656, %f4640;
	fma.rn.f32 	%f4672, %f4651, %f4657, %f4641;
	fma.rn.f32 	%f4673, %f4651, %f4658, %f4642;
	fma.rn.f32 	%f4674, %f4651, %f4659, %f4643;
	fma.rn.f32 	%f4675, %f4651, %f4660, %f4644;
	fma.rn.f32 	%f4676, %f4651, %f4661, %f4645;
	fma.rn.f32 	%f4677, %f4651, %f4662, %f4646;
	fma.rn.f32 	%f4678, %f4651, %f4663, %f4647;
	fma.rn.f32 	%f4679, %f4651, %f4664, %f4648;
	fma.rn.f32 	%f4680, %f4651, %f4665, %f4649;
	fma.rn.f32 	%f4681, %f4651, %f4666, %f4650;
	ld.shared.f32 	%f4682, [%r14+32];
	ld.shared.f32 	%f4683, [_ZZ4convPfS_S_iiiiE8shared_1+544];
	ld.shared.f32 	%f4684, [_ZZ4convPfS_S_iiiiE8shared_1+548];
	ld.shared.f32 	%f4685, [_ZZ4convPfS_S_iiiiE8shared_1+552];
	ld.shared.f32 	%f4686, [_ZZ4convPfS_S_iiiiE8shared_1+556];
	ld.shared.f32 	%f4687, [_ZZ4convPfS_S_iiiiE8shared_1+560];
	ld.shared.f32 	%f4688, [_ZZ4convPfS_S_iiiiE8shared_1+564];
	ld.shared.f32 	%f4689, [_ZZ4convPfS_S_iiiiE8shared_1+568];
	ld.shared.f32 	%f4690, [_ZZ4convPfS_S_iiiiE8shared_1+572];
	ld.shared.f32 	%f4691, [_ZZ4convPfS_S_iiiiE8shared_1+576];
	ld.shared.f32 	%f4692, [_ZZ4convPfS_S_iiiiE8shared_1+580];
	ld.shared.f32 	%f4693, [_ZZ4convPfS_S_iiiiE8shared_1+584];
	ld.shared.f32 	%f4694, [_ZZ4convPfS_S_iiiiE8shared_1+588];
	ld.shared.f32 	%f4695, [_ZZ4convPfS_S_iiiiE8shared_1+592];
	ld.shared.f32 	%f4696, [_ZZ4convPfS_S_iiiiE8shared_1+596];
	ld.shared.f32 	%f4697, [_ZZ4convPfS_S_iiiiE8shared_1+600];
	fma.rn.f32 	%f4698, %f4682, %f4683, %f4667;
	fma.rn.f32 	%f4699, %f4682, %f4684, %f4668;
	fma.rn.f32 	%f4700, %f4682, %f4685, %f4669;
	fma.rn.f32 	%f4701, %f4682, %f4686, %f4670;
	fma.rn.f32 	%f4702, %f4682, %f4687, %f4671;
	fma.rn.f32 	%f4703, %f4682, %f4688, %f4672;
	fma.rn.f32 	%f4704, %f4682, %f4689, %f4673;
	fma.rn.f32 	%f4705, %f4682, %f4690, %f4674;
	fma.rn.f32 	%f4706, %f4682, %f4691, %f4675;
	fma.rn.f32 	%f4707, %f4682, %f4692, %f4676;
	fma.rn.f32 	%f4708, %f4682, %f4693, %f4677;
	fma.rn.f32 	%f4709, %f4682, %f4694, %f4678;
	fma.rn.f32 	%f4710, %f4682, %f4695, %f4679;
	fma.rn.f32 	%f4711, %f4682, %f4696, %f4680;
	fma.rn.f32 	%f4712, %f4682, %f4697, %f4681;
	ld.shared.f32 	%f4713, [%r14+28];
	ld.shared.f32 	%f4714, [_ZZ4convPfS_S_iiiiE8shared_1+612];
	ld.shared.f32 	%f4715, [_ZZ4convPfS_S_iiiiE8shared_1+616];
	ld.shared.f32 	%f4716, [_ZZ4convPfS_S_iiiiE8shared_1+620];
	ld.shared.f32 	%f4717, [_ZZ4convPfS_S_iiiiE8shared_1+624];
	ld.shared.f32 	%f4718, [_ZZ4convPfS_S_iiiiE8shared_1+628];
	ld.shared.f32 	%f4719, [_ZZ4convPfS_S_iiiiE8shared_1+632];
	ld.shared.f32 	%f4720, [_ZZ4convPfS_S_iiiiE8shared_1+636];
	ld.shared.f32 	%f4721, [_ZZ4convPfS_S_iiiiE8shared_1+640];
	ld.shared.f32 	%f4722, [_ZZ4convPfS_S_iiiiE8shared_1+644];
	ld.shared.f32 	%f4723, [_ZZ4convPfS_S_iiiiE8shared_1+648];
	ld.shared.f32 	%f4724, [_ZZ4convPfS_S_iiiiE8shared_1+652];
	ld.shared.f32 	%f4725, [_ZZ4convPfS_S_iiiiE8shared_1+656];
	ld.shared.f32 	%f4726, [_ZZ4convPfS_S_iiiiE8shared_1+660];
	ld.shared.f32 	%f4727, [_ZZ4convPfS_S_iiiiE8shared_1+664];
	ld.shared.f32 	%f4728, [_ZZ4convPfS_S_iiiiE8shared_1+668];
	fma.rn.f32 	%f4729, %f4713, %f4714, %f4698;
	fma.rn.f32 	%f4730, %f4713, %f4715, %f4699;
	fma.rn.f32 	%f4731, %f4713, %f4716, %f4700;
	fma.rn.f32 	%f4732, %f4713, %f4717, %f4701;
	fma.rn.f32 	%f4733, %f4713, %f4718, %f4702;
	fma.rn.f32 	%f4734, %f4713, %f4719, %f4703;
	fma.rn.f32 	%f4735, %f4713, %f4720, %f4704;
	fma.rn.f32 	%f4736, %f4713, %f4721, %f4705;
	fma.rn.f32 	%f4737, %f4713, %f4722, %f4706;
	fma.rn.f32 	%f4738, %f4713, %f4723, %f4707;
	fma.rn.f32 	%f4739, %f4713, %f4724, %f4708;
	fma.rn.f32 	%f4740, %f4713, %f4725, %f4709;
	fma.rn.f32 	%f4741, %f4713, %f4726, %f4710;
	fma.rn.f32 	%f4742, %f4713, %f4727, %f4711;
	fma.rn.f32 	%f4743, %f4713, %f4728, %f4712;
	ld.shared.f32 	%f4744, [%r14+24];
	ld.shared.f32 	%f4745, [_ZZ4convPfS_S_iiiiE8shared_1+680];
	ld.shared.f32 	%f4746, [_ZZ4convPfS_S_iiiiE8shared_1+684];
	ld.shared.f32 	%f4747, [_ZZ4convPfS_S_iiiiE8shared_1+688];
	ld.shared.f32 	%f4748, [_ZZ4convPfS_S_iiiiE8shared_1+692];
	ld.shared.f32 	%f4749, [_ZZ4convPfS_S_iiiiE8shared_1+696];
	ld.shared.f32 	%f4750, [_ZZ4convPfS_S_iiiiE8shared_1+700];
	ld.shared.f32 	%f4751, [_ZZ4convPfS_S_iiiiE8shared_1+704];
	ld.shared.f32 	%f4752, [_ZZ4convPfS_S_iiiiE8shared_1+708];
	ld.shared.f32 	%f4753, [_ZZ4convPfS_S_iiiiE8shared_1+712];
	ld.shared.f32 	%f4754, [_ZZ4convPfS_S_iiiiE8shared_1+716];
	ld.shared.f32 	%f4755, [_ZZ4convPfS_S_iiiiE8shared_1+720];
	ld.shared.f32 	%f4756, [_ZZ4convPfS_S_iiiiE8shared_1+724];
	ld.shared.f32 	%f4757, [_ZZ4convPfS_S_iiiiE8shared_1+728];
	ld.shared.f32 	%f4758, [_ZZ4convPfS_S_iiiiE8shared_1+732];
	ld.shared.f32 	%f4759, [_ZZ4convPfS_S_iiiiE8shared_1+736];
	fma.rn.f32 	%f4760, %f4744, %f4745, %f4729;
	fma.rn.f32 	%f4761, %f4744, %f4746, %f4730;
	fma.rn.f32 	%f4762, %f4744, %f4747, %f4731;
	fma.rn.f32 	%f4763, %f4744, %f4748, %f4732;
	fma.rn.f32 	%f4764, %f4744, %f4749, %f4733;
	fma.rn.f32 	%f4765, %f4744, %f4750, %f4734;
	fma.rn.f32 	%f4766, %f4744, %f4751, %f4735;
	fma.rn.f32 	%f4767, %f4744, %f4752, %f4736;
	fma.rn.f32 	%f4768, %f4744, %f4753, %f4737;
	fma.rn.f32 	%f4769, %f4744, %f4754, %f4738;
	fma.rn.f32 	%f4770, %f4744, %f4755, %f4739;
	fma.rn.f32 	%f4771, %f4744, %f4756, %f4740;
	fma.rn.f32 	%f4772, %f4744, %f4757, %f4741;
	fma.rn.f32 	%f4773, %f4744, %f4758, %f4742;
	fma.rn.f32 	%f4774, %f4744, %f4759, %f4743;
	ld.shared.f32 	%f4775, [%r14+20];
	ld.shared.f32 	%f4776, [_ZZ4convPfS_S_iiiiE8shared_1+748];
	ld.shared.f32 	%f4777, [_ZZ4convPfS_S_iiiiE8shared_1+752];
	ld.shared.f32 	%f4778, [_ZZ4convPfS_S_iiiiE8shared_1+756];
	ld.shared.f32 	%f4779, [_ZZ4convPfS_S_iiiiE8shared_1+760];
	ld.shared.f32 	%f4780, [_ZZ4convPfS_S_iiiiE8shared_1+764];
	ld.shared.f32 	%f4781, [_ZZ4convPfS_S_iiiiE8shared_1+768];
	ld.shared.f32 	%f4782, [_ZZ4convPfS_S_iiiiE8shared_1+772];
	ld.shared.f32 	%f4783, [_ZZ4convPfS_S_iiiiE8shared_1+776];
	ld.shared.f32 	%f4784, [_ZZ4convPfS_S_iiiiE8shared_1+780];
	ld.shared.f32 	%f4785, [_ZZ4convPfS_S_iiiiE8shared_1+784];
	ld.shared.f32 	%f4786, [_ZZ4convPfS_S_iiiiE8shared_1+788];
	ld.shared.f32 	%f4787, [_ZZ4convPfS_S_iiiiE8shared_1+792];
	ld.shared.f32 	%f4788, [_ZZ4convPfS_S_iiiiE8shared_1+796];
	ld.shared.f32 	%f4789, [_ZZ4convPfS_S_iiiiE8shared_1+800];
	ld.shared.f32 	%f4790, [_ZZ4convPfS_S_iiiiE8shared_1+804];
	fma.rn.f32 	%f4791, %f4775, %f4776, %f4760;
	fma.rn.f32 	%f4792, %f4775, %f4777, %f4761;
	fma.rn.f32 	%f4793, %f4775, %f4778, %f4762;
	fma.rn.f32 	%f4794, %f4775, %f4779, %f4763;
	fma.rn.f32 	%f4795, %f4775, %f4780, %f4764;
	fma.rn.f32 	%f4796, %f4775, %f4781, %f4765;
	fma.rn.f32 	%f4797, %f4775, %f4782, %f4766;
	fma.rn.f32 	%f4798, %f4775, %f4783, %f4767;
	fma.rn.f32 	%f4799, %f4775, %f4784, %f4768;
	fma.rn.f32 	%f4800, %f4775, %f4785, %f4769;
	fma.rn.f32 	%f4801, %f4775, %f4786, %f4770;
	fma.rn.f32 	%f4802, %f4775, %f4787, %f4771;
	fma.rn.f32 	%f4803, %f4775, %f4788, %f4772;
	fma.rn.f32 	%f4804, %f4775, %f4789, %f4773;
	fma.rn.f32 	%f4805, %f4775, %f4790, %f4774;
	ld.shared.f32 	%f4806, [%r14+16];
	ld.shared.f32 	%f4807, [_ZZ4convPfS_S_iiiiE8shared_1+816];
	ld.shared.f32 	%f4808, [_ZZ4convPfS_S_iiiiE8shared_1+820];
	ld.shared.f32 	%f4809, [_ZZ4convPfS_S_iiiiE8shared_1+824];
	ld.shared.f32 	%f4810, [_ZZ4convPfS_S_iiiiE8shared_1+828];
	ld.shared.f32 	%f4811, [_ZZ4convPfS_S_iiiiE8shared_1+832];
	ld.shared.f32 	%f4812, [_ZZ4convPfS_S_iiiiE8shared_1+836];
	ld.shared.f32 	%f4813, [_ZZ4convPfS_S_iiiiE8shared_1+840];
	ld.shared.f32 	%f4814, [_ZZ4convPfS_S_iiiiE8shared_1+844];
	ld.shared.f32 	%f4815, [_ZZ4convPfS_S_iiiiE8shared_1+848];
	ld.shared.f32 	%f4816, [_ZZ4convPfS_S_iiiiE8shared_1+852];
	ld.shared.f32 	%f4817, [_ZZ4convPfS_S_iiiiE8shared_1+856];
	ld.shared.f32 	%f4818, [_ZZ4convPfS_S_iiiiE8shared_1+860];
	ld.shared.f32 	%f4819, [_ZZ4convPfS_S_iiiiE8shared_1+864];
	ld.shared.f32 	%f4820, [_ZZ4convPfS_S_iiiiE8shared_1+868];
	ld.shared.f32 	%f4821, [_ZZ4convPfS_S_iiiiE8shared_1+872];
	fma.rn.f32 	%f4822, %f4806, %f4807, %f4791;
	fma.rn.f32 	%f4823, %f4806, %f4808, %f4792;
	fma.rn.f32 	%f4824, %f4806, %f4809, %f4793;
	fma.rn.f32 	%f4825, %f4806, %f4810, %f4794;
	fma.rn.f32 	%f4826, %f4806, %f4811, %f4795;
	fma.rn.f32 	%f4827, %f4806, %f4812, %f4796;
	fma.rn.f32 	%f4828, %f4806, %f4813, %f4797;
	fma.rn.f32 	%f4829, %f4806, %f4814, %f4798;
	fma.rn.f32 	%f4830, %f4806, %f4815, %f4799;
	fma.rn.f32 	%f4831, %f4806, %f4816, %f4800;
	fma.rn.f32 	%f4832, %f4806, %f4817, %f4801;
	fma.rn.f32 	%f4833, %f4806, %f4818, %f4802;
	fma.rn.f32 	%f4834, %f4806, %f4819, %f4803;
	fma.rn.f32 	%f4835, %f4806, %f4820, %f4804;
	fma.rn.f32 	%f4836, %f4806, %f4821, %f4805;
	ld.shared.f32 	%f4837, [%r14+12];
	ld.shared.f32 	%f4838, [_ZZ4convPfS_S_iiiiE8shared_1+884];
	ld.shared.f32 	%f4839, [_ZZ4convPfS_S_iiiiE8shared_1+888];
	ld.shared.f32 	%f4840, [_ZZ4convPfS_S_iiiiE8shared_1+892];
	ld.shared.f32 	%f4841, [_ZZ4convPfS_S_iiiiE8shared_1+896];
	ld.shared.f32 	%f4842, [_ZZ4convPfS_S_iiiiE8shared_1+900];
	ld.shared.f32 	%f4843, [_ZZ4convPfS_S_iiiiE8shared_1+904];
	ld.shared.f32 	%f4844, [_ZZ4convPfS_S_iiiiE8shared_1+908];
	ld.shared.f32 	%f4845, [_ZZ4convPfS_S_iiiiE8shared_1+912];
	ld.shared.f32 	%f4846, [_ZZ4convPfS_S_iiiiE8shared_1+916];
	ld.shared.f32 	%f4847, [_ZZ4convPfS_S_iiiiE8shared_1+920];
	ld.shared.f32 	%f4848, [_ZZ4convPfS_S_iiiiE8shared_1+924];
	ld.shared.f32 	%f4849, [_ZZ4convPfS_S_iiiiE8shared_1+928];
	ld.shared.f32 	%f4850, [_ZZ4convPfS_S_iiiiE8shared_1+932];
	ld.shared.f32 	%f4851, [_ZZ4convPfS_S_iiiiE8shared_1+936];
	ld.shared.f32 	%f4852, [_ZZ4convPfS_S_iiiiE8shared_1+940];
	fma.rn.f32 	%f4853, %f4837, %f4838, %f4822;
	fma.rn.f32 	%f4854, %f4837, %f4839, %f4823;
	fma.rn.f32 	%f4855, %f4837, %f4840, %f4824;
	fma.rn.f32 	%f4856, %f4837, %f4841, %f4825;
	fma.rn.f32 	%f4857, %f4837, %f4842, %f4826;
	fma.rn.f32 	%f4858, %f4837, %f4843, %f4827;
	fma.rn.f32 	%f4859, %f4837, %f4844, %f4828;
	fma.rn.f32 	%f4860, %f4837, %f4845, %f4829;
	fma.rn.f32 	%f4861, %f4837, %f4846, %f4830;
	fma.rn.f32 	%f4862, %f4837, %f4847, %f4831;
	fma.rn.f32 	%f4863, %f4837, %f4848, %f4832;
	fma.rn.f32 	%f4864, %f4837, %f4849, %f4833;
	fma.rn.f32 	%f4865, %f4837, %f4850, %f4834;
	fma.rn.f32 	%f4866, %f4837, %f4851, %f4835;
	fma.rn.f32 	%f4867, %f4837, %f4852, %f4836;
	ld.shared.f32 	%f4868, [%r14+8];
	ld.shared.f32 	%f4869, [_ZZ4convPfS_S_iiiiE8shared_1+952];
	ld.shared.f32 	%f4870, [_ZZ4convPfS_S_iiiiE8shared_1+956];
	ld.shared.f32 	%f4871, [_ZZ4convPfS_S_iiiiE8shared_1+960];
	ld.shared.f32 	%f4872, [_ZZ4convPfS_S_iiiiE8shared_1+964];
	ld.shared.f32 	%f4873, [_ZZ4convPfS_S_iiiiE8shared_1+968];
	ld.shared.f32 	%f4874, [_ZZ4convPfS_S_iiiiE8shared_1+972];
	ld.shared.f32 	%f4875, [_ZZ4convPfS_S_iiiiE8shared_1+976];
	ld.shared.f32 	%f4876, [_ZZ4convPfS_S_iiiiE8shared_1+980];
	ld.shared.f32 	%f4877, [_ZZ4convPfS_S_iiiiE8shared_1+984];
	ld.shared.f32 	%f4878, [_ZZ4convPfS_S_iiiiE8shared_1+988];
	ld.shared.f32 	%f4879, [_ZZ4convPfS_S_iiiiE8shared_1+992];
	ld.shared.f32 	%f4880, [_ZZ4convPfS_S_iiiiE8shared_1+996];
	ld.shared.f32 	%f4881, [_ZZ4convPfS_S_iiiiE8shared_1+1000];
	ld.shared.f32 	%f4882, [_ZZ4convPfS_S_iiiiE8shared_1+1004];
	ld.shared.f32 	%f4883, [_ZZ4convPfS_S_iiiiE8shared_1+1008];
	fma.rn.f32 	%f4884, %f4868, %f4869, %f4853;
	fma.rn.f32 	%f4885, %f4868, %f4870, %f4854;
	fma.rn.f32 	%f4886, %f4868, %f4871, %f4855;
	fma.rn.f32 	%f4887, %f4868, %f4872, %f4856;
	fma.rn.f32 	%f4888, %f4868, %f4873, %f4857;
	fma.rn.f32 	%f4889, %f4868, %f4874, %f4858;
	fma.rn.f32 	%f4890, %f4868, %f4875, %f4859;
	fma.rn.f32 	%f4891, %f4868, %f4876, %f4860;
	fma.rn.f32 	%f4892, %f4868, %f4877, %f4861;
	fma.rn.f32 	%f4893, %f4868, %f4878, %f4862;
	fma.rn.f32 	%f4894, %f4868, %f4879, %f4863;
	fma.rn.f32 	%f4895, %f4868, %f4880, %f4864;
	fma.rn.f32 	%f4896, %f4868, %f4881, %f4865;
	fma.rn.f32 	%f4897, %f4868, %f4882, %f4866;
	fma.rn.f32 	%f4898, %f4868, %f4883, %f4867;
	ld.shared.f32 	%f4899, [%r14+4];
	ld.shared.f32 	%f4900, [_ZZ4convPfS_S_iiiiE8shared_1+1020];
	ld.shared.f32 	%f4901, [_ZZ4convPfS_S_iiiiE8shared_1+1024];
	ld.shared.f32 	%f4902, [_ZZ4convPfS_S_iiiiE8shared_1+1028];
	ld.shared.f32 	%f4903, [_ZZ4convPfS_S_iiiiE8shared_1+1032];
	ld.shared.f32 	%f4904, [_ZZ4convPfS_S_iiiiE8shared_1+1036];
	ld.shared.f32 	%f4905, [_ZZ4convPfS_S_iiiiE8shared_1+1040];
	ld.shared.f32 	%f4906, [_ZZ4convPfS_S_iiiiE8shared_1+1044];
	ld.shared.f32 	%f4907, [_ZZ4convPfS_S_iiiiE8shared_1+1048];
	ld.shared.f32 	%f4908, [_ZZ4convPfS_S_iiiiE8shared_1+1052];
	ld.shared.f32 	%f4909, [_ZZ4convPfS_S_iiiiE8shared_1+1056];
	ld.shared.f32 	%f4910, [_ZZ4convPfS_S_iiiiE8shared_1+1060];
	ld.shared.f32 	%f4911, [_ZZ4convPfS_S_iiiiE8shared_1+1064];
	ld.shared.f32 	%f4912, [_ZZ4convPfS_S_iiiiE8shared_1+1068];
	ld.shared.f32 	%f4913, [_ZZ4convPfS_S_iiiiE8shared_1+1072];
	ld.shared.f32 	%f4914, [_ZZ4convPfS_S_iiiiE8shared_1+1076];
	fma.rn.f32 	%f4915, %f4899, %f4900, %f4884;
	fma.rn.f32 	%f154, %f4899, %f4901, %f4885;
	fma.rn.f32 	%f155, %f4899, %f4902, %f4886;
	fma.rn.f32 	%f156, %f4899, %f4903, %f4887;
	fma.rn.f32 	%f157, %f4899, %f4904, %f4888;
	fma.rn.f32 	%f158, %f4899, %f4905, %f4889;
	fma.rn.f32 	%f159, %f4899, %f4906, %f4890;
	fma.rn.f32 	%f160, %f4899, %f4907, %f4891;
	fma.rn.f32 	%f161, %f4899, %f4908, %f4892;
	fma.rn.f32 	%f162, %f4899, %f4909, %f4893;
	fma.rn.f32 	%f163, %f4899, %f4910, %f4894;
	fma.rn.f32 	%f164, %f4899, %f4911, %f4895;
	fma.rn.f32 	%f165, %f4899, %f4912, %f4896;
	fma.rn.f32 	%f166, %f4899, %f4913, %f4897;
	fma.rn.f32 	%f167, %f4899, %f4914, %f4898;
	shl.b32 	%r160, %r15, 8;
	sub.s32 	%r19, %r17, %r160;
	mul.wide.u32 	%rd164, %r19, 4;
	add.s64 	%rd165, %rd1, %rd164;
	st.global.f32 	[%rd165], %f4915;
	bar.sync 	0;
	bar.sync 	0;
	@%p13 bra 	$L__BB0_69;
	shl.b32 	%r161, %r15, 4;
	add.s32 	%r162, %r161, %r22;
	mad.lo.s32 	%r163, %r162, 2064, %r16;
	add.s32 	%r164, %r163, 2064;
	mul.wide.u32 	%rd166, %r164, 4;
	add.s64 	%rd167, %rd3, %rd166;
	ld.global.f32 	%f4916, [%rd167];
	st.shared.f32 	[%r14], %f4916;
$L__BB0_69:
	setp.gt.u32 	%p36, %r13, 15;
	shl.b32 	%r165, %r15, 4;
	add.s32 	%r166, %r165, %r22;
	mad.lo.s32 	%r20, %r166, 2064, 2064;
	add.s32 	%r167, %r16, %r20;
	add.s32 	%r21, %r167, 16;
	mul.wide.u32 	%rd168, %r21, 4;
	add.s64 	%rd169, %rd3, %rd168;
	ld.global.f32 	%f4917, [%rd169];
	st.shared.f32 	[%r14+64], %f4917;
	bar.sync 	0;
	mul.wide.u32 	%rd170, %r13, 4;
	add.s64 	%rd17, %rd2, %rd170;
	@%p36 bra 	$L__BB0_71;
	ld.global.f32 	%f4918, [%rd17];
	st.shared.f32 	[%r18+4], %f4918;
	ld.global.f32 	%f4919, [%rd17+64];
	st.shared.f32 	[%r18+8], %f4919;
	ld.global.f32 	%f4920, [%rd17+128];
	st.shared.f32 	[%r18+12], %f4920;
	ld.global.f32 	%f4921, [%rd17+192];
	st.shared.f32 	[%r18+16], %f4921;
	ld.global.f32 	%f4922, [%rd17+256];
	st.shared.f32 	[%r18+20], %f4922;
	ld.global.f32 	%f4923, [%rd17+320];
	st.shared.f32 	[%r18+24], %f4923;
	ld.global.f32 	%f4924, [%rd17+384];
	st.shared.f32 	[%r18+28], %f4924;
	ld.global.f32 	%f4925, [%rd17+448];
	st.shared.f32 	[%r18+32], %f4925;
	ld.global.f32 	%f4926, [%rd17+512];
	st.shared.f32 	[%r18+36], %f4926;
	ld.global.f32 	%f4927, [%rd17+576];
	st.shared.f32 	[%r18+40], %f4927;
	ld.global.f32 	%f4928, [%rd17+640];
	st.shared.f32 	[%r18+44], %f4928;
	ld.global.f32 	%f4929, [%rd17+704];
	st.shared.f32 	[%r18+48], %f4929;
	ld.global.f32 	%f4930, [%rd17+768];
	st.shared.f32 	[%r18+52], %f4930;
	ld.global.f32 	%f4931, [%rd17+832];
	st.shared.f32 	[%r18+56], %f4931;
	ld.global.f32 	%f4932, [%rd17+896];
	st.shared.f32 	[%r18+60], %f4932;
$L__BB0_71:
	setp.gt.u32 	%p37, %r13, 15;
	bar.sync 	0;
	ld.shared.f32 	%f4933, [%r14+64];
	ld.shared.f32 	%f4934, [_ZZ4convPfS_S_iiiiE8shared_1+4];
	ld.shared.f32 	%f4935, [_ZZ4convPfS_S_iiiiE8shared_1+8];
	ld.shared.f32 	%f4936, [_ZZ4convPfS_S_iiiiE8shared_1+12];
	ld.shared.f32 	%f4937, [_ZZ4convPfS_S_iiiiE8shared_1+16];
	ld.shared.f32 	%f4938, [_ZZ4convPfS_S_iiiiE8shared_1+20];
	ld.shared.f32 	%f4939, [_ZZ4convPfS_S_iiiiE8shared_1+24];
	ld.shared.f32 	%f4940, [_ZZ4convPfS_S_iiiiE8shared_1+28];
	ld.shared.f32 	%f4941, [_ZZ4convPfS_S_iiiiE8shared_1+32];
	ld.shared.f32 	%f4942, [_ZZ4convPfS_S_iiiiE8shared_1+36];
	ld.shared.f32 	%f4943, [_ZZ4convPfS_S_iiiiE8shared_1+40];
	ld.shared.f32 	%f4944, [_ZZ4convPfS_S_iiiiE8shared_1+44];
	ld.shared.f32 	%f4945, [_ZZ4convPfS_S_iiiiE8shared_1+48];
	ld.shared.f32 	%f4946, [_ZZ4convPfS_S_iiiiE8shared_1+52];
	ld.shared.f32 	%f4947, [_ZZ4convPfS_S_iiiiE8shared_1+56];
	ld.shared.f32 	%f4948, [_ZZ4convPfS_S_iiiiE8shared_1+60];
	fma.rn.f32 	%f4949, %f4933, %f4934, %f154;
	fma.rn.f32 	%f4950, %f4933, %f4935, %f155;
	fma.rn.f32 	%f4951, %f4933, %f4936, %f156;
	fma.rn.f32 	%f4952, %f4933, %f4937, %f157;
	fma.rn.f32 	%f4953, %f4933, %f4938, %f158;
	fma.rn.f32 	%f4954, %f4933, %f4939, %f159;
	fma.rn.f32 	%f4955, %f4933, %f4940, %f160;
	fma.rn.f32 	%f4956, %f4933, %f4941, %f161;
	fma.rn.f32 	%f4957, %f4933, %f4942, %f162;
	fma.rn.f32 	%f4958, %f4933, %f4943, %f163;
	fma.rn.f32 	%f4959, %f4933, %f4944, %f164;
	fma.rn.f32 	%f4960, %f4933, %f4945, %f165;
	fma.rn.f32 	%f4961, %f4933, %f4946, %f166;
	fma.rn.f32 	%f4962, %f4933, %f4947, %f167;
	fma.rn.f32 	%f4963, %f4933, %f4948, %f9072;
	ld.shared.f32 	%f4964, [%r14+60];
	ld.shared.f32 	%f4965, [_ZZ4convPfS_S_iiiiE8shared_1+72];
	ld.shared.f32 	%f4966, [_ZZ4convPfS_S_iiiiE8shared_1+76];
	ld.shared.f32 	%f4967, [_ZZ4convPfS_S_iiiiE8shared_1+80];
	ld.shared.f32 	%f4968, [_ZZ4convPfS_S_iiiiE8shared_1+84];
	ld.shared.f32 	%f4969, [_ZZ4convPfS_S_iiiiE8shared_1+88];
	ld.shared.f32 	%f4970, [_ZZ4convPfS_S_iiiiE8shared_1+92];
	ld.shared.f32 	%f4971, [_ZZ4convPfS_S_iiiiE8shared_1+96];
	ld.shared.f32 	%f4972, [_ZZ4convPfS_S_iiiiE8shared_1+100];
	ld.shared.f32 	%f4973, [_ZZ4convPfS_S_iiiiE8shared_1+104];
	ld.shared.f32 	%f4974, [_ZZ4convPfS_S_iiiiE8shared_1+108];
	ld.shared.f32 	%f4975, [_ZZ4convPfS_S_iiiiE8shared_1+112];
	ld.shared.f32 	%f4976, [_ZZ4convPfS_S_iiiiE8shared_1+116];
	ld.shared.f32 	%f4977, [_ZZ4convPfS_S_iiiiE8shared_1+120];
	ld.shared.f32 	%f4978, [_ZZ4convPfS_S_iiiiE8shared_1+124];
	ld.shared.f32 	%f4979, [_ZZ4convPfS_S_iiiiE8shared_1+128];
	fma.rn.f32 	%f4980, %f4964, %f4965, %f4949;
	fma.rn.f32 	%f4981, %f4964, %f4966, %f4950;
	fma.rn.f32 	%f4982, %f4964, %f4967, %f4951;
	fma.rn.f32 	%f4983, %f4964, %f4968, %f4952;
	fma.rn.f32 	%f4984, %f4964, %f4969, %f4953;
	fma.rn.f32 	%f4985, %f4964, %f4970, %f4954;
	fma.rn.f32 	%f4986, %f4964, %f4971, %f4955;
	fma.rn.f32 	%f4987, %f4964, %f4972, %f4956;
	fma.rn.f32 	%f4988, %f4964, %f4973, %f4957;
	fma.rn.f32 	%f4989, %f4964, %f4974, %f4958;
	fma.rn.f32 	%f4990, %f4964, %f4975, %f4959;
	fma.rn.f32 	%f4991, %f4964, %f4976, %f4960;
	fma.rn.f32 	%f4992, %f4964, %f4977, %f4961;
	fma.rn.f32 	%f4993, %f4964, %f4978, %f4962;
	fma.rn.f32 	%f4994, %f4964, %f4979, %f4963;
	ld.shared.f32 	%f4995, [%r14+56];
	ld.shared.f32 	%f4996, [_ZZ4convPfS_S_iiiiE8shared_1+140];
	ld.shared.f32 	%f4997, [_ZZ4convPfS_S_iiiiE8shared_1+144];
	ld.shared.f32 	%f4998, [_ZZ4convPfS_S_iiiiE8shared_1+148];
	ld.shared.f32 	%f4999, [_ZZ4convPfS_S_iiiiE8shared_1+152];
	ld.shared.f32 	%f5000, [_ZZ4convPfS_S_iiiiE8shared_1+156];
	ld.shared.f32 	%f5001, [_ZZ4convPfS_S_iiiiE8shared_1+160];
	ld.shared.f32 	%f5002, [_ZZ4convPfS_S_iiiiE8shared_1+164];
	ld.shared.f32 	%f5003, [_ZZ4convPfS_S_iiiiE8shared_1+168];
	ld.shared.f32 	%f5004, [_ZZ4convPfS_S_iiiiE8shared_1+172];
	ld.shared.f32 	%f5005, [_ZZ4convPfS_S_iiiiE8shared_1+176];
	ld.shared.f32 	%f5006, [_ZZ4convPfS_S_iiiiE8shared_1+180];
	ld.shared.f32 	%f5007, [_ZZ4convPfS_S_iiiiE8shared_1+184];
	ld.shared.f32 	%f5008, [_ZZ4convPfS_S_iiiiE8shared_1+188];
	ld.shared.f32 	%f5009, [_ZZ4convPfS_S_iiiiE8shared_1+192];
	ld.shared.f32 	%f5010, [_ZZ4convPfS_S_iiiiE8shared_1+196];
	fma.rn.f32 	%f5011, %f4995, %f4996, %f4980;
	fma.rn.f32 	%f5012, %f4995, %f4997, %f4981;
	fma.rn.f32 	%f5013, %f4995, %f4998, %f4982;
	fma.rn.f32 	%f5014, %f4995, %f4999, %f4983;
	fma.rn.f32 	%f5015, %f4995, %f5000, %f4984;
	fma.rn.f32 	%f5016, %f4995, %f5001, %f4985;
	fma.rn.f32 	%f5017, %f4995, %f5002, %f4986;
	fma.rn.f32 	%f5018, %f4995, %f5003, %f4987;
	fma.rn.f32 	%f5019, %f4995, %f5004, %f4988;
	fma.rn.f32 	%f5020, %f4995, %f5005, %f4989;
	fma.rn.f32 	%f5021, %f4995, %f5006, %f4990;
	fma.rn.f32 	%f5022, %f4995, %f5007, %f4991;
	fma.rn.f32 	%f5023, %f4995, %f5008, %f4992;
	fma.rn.f32 	%f5024, %f4995, %f5009, %f4993;
	fma.rn.f32 	%f5025, %f4995, %f5010, %f4994;
	ld.shared.f32 	%f5026, [%r14+52];
	ld.shared.f32 	%f5027, [_ZZ4convPfS_S_iiiiE8shared_1+208];
	ld.shared.f32 	%f5028, [_ZZ4convPfS_S_iiiiE8shared_1+212];
	ld.shared.f32 	%f5029, [_ZZ4convPfS_S_iiiiE8shared_1+216];
	ld.shared.f32 	%f5030, [_ZZ4convPfS_S_iiiiE8shared_1+220];
	ld.shared.f32 	%f5031, [_ZZ4convPfS_S_iiiiE8shared_1+224];
	ld.shared.f32 	%f5032, [_ZZ4convPfS_S_iiiiE8shared_1+228];
	ld.shared.f32 	%f5033, [_ZZ4convPfS_S_iiiiE8shared_1+232];
	ld.shared.f32 	%f5034, [_ZZ4convPfS_S_iiiiE8shared_1+236];
	ld.shared.f32 	%f5035, [_ZZ4convPfS_S_iiiiE8shared_1+240];
	ld.shared.f32 	%f5036, [_ZZ4convPfS_S_iiiiE8shared_1+244];
	ld.shared.f32 	%f5037, [_ZZ4convPfS_S_iiiiE8shared_1+248];
	ld.shared.f32 	%f5038, [_ZZ4convPfS_S_iiiiE8shared_1+252];
	ld.shared.f32 	%f5039, [_ZZ4convPfS_S_iiiiE8shared_1+256];
	ld.shared.f32 	%f5040, [_ZZ4convPfS_S_iiiiE8shared_1+260];
	ld.shared.f32 	%f5041, [_ZZ4convPfS_S_iiiiE8shared_1+264];
	fma.rn.f32 	%f5042, %f5026, %f5027, %f5011;
	fma.rn.f32 	%f5043, %f5026, %f5028, %f5012;
	fma.rn.f32 	%f5044, %f5026, %f5029, %f5013;
	fma.rn.f32 	%f5045, %f5026, %f5030, %f5014;
	fma.rn.f32 	%f5046, %f5026, %f5031, %f5015;
	fma.rn.f32 	%f5047, %f5026, %f5032, %f5016;
	fma.rn.f32 	%f5048, %f5026, %f5033, %f5017;
	fma.rn.f32 	%f5049, %f5026, %f5034, %f5018;
	fma.rn.f32 	%f5050, %f5026, %f5035, %f5019;
	fma.rn.f32 	%f5051, %f5026, %f5036, %f5020;
	fma.rn.f32 	%f5052, %f5026, %f5037, %f5021;
	fma.rn.f32 	%f5053, %f5026, %f5038, %f5022;
	fma.rn.f32 	%f5054, %f5026, %f5039, %f5023;
	fma.rn.f32 	%f5055, %f5026, %f5040, %f5024;
	fma.rn.f32 	%f5056, %f5026, %f5041, %f5025;
	ld.shared.f32 	%f5057, [%r14+48];
	ld.shared.f32 	%f5058, [_ZZ4convPfS_S_iiiiE8shared_1+276];
	ld.shared.f32 	%f5059, [_ZZ4convPfS_S_iiiiE8shared_1+280];
	ld.shared.f32 	%f5060, [_ZZ4convPfS_S_iiiiE8shared_1+284];
	ld.shared.f32 	%f5061, [_ZZ4convPfS_S_iiiiE8shared_1+288];
	ld.shared.f32 	%f5062, [_ZZ4convPfS_S_iiiiE8shared_1+292];
	ld.shared.f32 	%f5063, [_ZZ4convPfS_S_iiiiE8shared_1+296];
	ld.shared.f32 	%f5064, [_ZZ4convPfS_S_iiiiE8shared_1+300];
	ld.shared.f32 	%f5065, [_ZZ4convPfS_S_iiiiE8shared_1+304];
	ld.shared.f32 	%f5066, [_ZZ4convPfS_S_iiiiE8shared_1+308];
	ld.shared.f32 	%f5067, [_ZZ4convPfS_S_iiiiE8shared_1+312];
	ld.shared.f32 	%f5068, [_ZZ4convPfS_S_iiiiE8shared_1+316];
	ld.shared.f32 	%f5069, [_ZZ4convPfS_S_iiiiE8shared_1+320];
	ld.shared.f32 	%f5070, [_ZZ4convPfS_S_iiiiE8shared_1+324];
	ld.shared.f32 	%f5071, [_ZZ4convPfS_S_iiiiE8shared_1+328];
	ld.shared.f32 	%f5072, [_ZZ4convPfS_S_iiiiE8shared_1+332];
	fma.rn.f32 	%f5073, %f5057, %f5058, %f5042;
	fma.rn.f32 	%f5074, %f5057, %f5059, %f5043;
	fma.rn.f32 	%f5075, %f5057, %f5060, %f5044;
	fma.rn.f32 	%f5076, %f5057, %f5061, %f5045;
	fma.rn.f32 	%f5077, %f5057, %f5062, %f5046;
	fma.rn.f32 	%f5078, %f5057, %f5063, %f5047;
	fma.rn.f32 	%f5079, %f5057, %f5064, %f5048;
	fma.rn.f32 	%f5080, %f5057, %f5065, %f5049;
	fma.rn.f32 	%f5081, %f5057, %f5066, %f5050;
	fma.rn.f32 	%f5082, %f5057, %f5067, %f5051;
	fma.rn.f32 	%f5083, %f5057, %f5068, %f5052;
	fma.rn.f32 	%f5084, %f5057, %f5069, %f5053;
	fma.rn.f32 	%f5085, %f5057, %f5070, %f5054;
	fma.rn.f32 	%f5086, %f5057, %f5071, %f5055;
	fma.rn.f32 	%f5087, %f5057, %f5072, %f5056;
	ld.shared.f32 	%f5088, [%r14+44];
	ld.shared.f32 	%f5089, [_ZZ4convPfS_S_iiiiE8shared_1+344];
	ld.shared.f32 	%f5090, [_ZZ4convPfS_S_iiiiE8shared_1+348];
	ld.shared.f32 	%f5091, [_ZZ4convPfS_S_iiiiE8shared_1+352];
	ld.shared.f32 	%f5092, [_ZZ4convPfS_S_iiiiE8shared_1+356];
	ld.shared.f32 	%f5093, [_ZZ4convPfS_S_iiiiE8shared_1+360];
	ld.shared.f32 	%f5094, [_ZZ4convPfS_S_iiiiE8shared_1+364];
	ld.shared.f32 	%f5095, [_ZZ4convPfS_S_iiiiE8shared_1+368];
	ld.shared.f32 	%f5096, [_ZZ4convPfS_S_iiiiE8shared_1+372];
	ld.shared.f32 	%f5097, [_ZZ4convPfS_S_iiiiE8shared_1+376];
	ld.shared.f32 	%f5098, [_ZZ4convPfS_S_iiiiE8shared_1+380];
	ld.shared.f32 	%f5099, [_ZZ4convPfS_S_iiiiE8shared_1+384];
	ld.shared.f32 	%f5100, [_ZZ4convPfS_S_iiiiE8shared_1+388];
	ld.shared.f32 	%f5101, [_ZZ4convPfS_S_iiiiE8shared_1+392];
	ld.shared.f32 	%f5102, [_ZZ4convPfS_S_iiiiE8shared_1+396];
	ld.shared.f32 	%f5103, [_ZZ4convPfS_S_iiiiE8shared_1+400];
	fma.rn.f32 	%f5104, %f5088, %f5089, %f5073;
	fma.rn.f32 	%f5105, %f5088, %f5090, %f5074;
	fma.rn.f32 	%f5106, %f5088, %f5091, %f5075;
	fma.rn.f32 	%f5107, %f5088, %f5092, %f5076;
	fma.rn.f32 	%f5108, %f5088, %f5093, %f5077;
	fma.rn.f32 	%f5109, %f5088, %f5094, %f5078;
	fma.rn.f32 	%f5110, %f5088, %f5095, %f5079;
	fma.rn.f32 	%f5111, %f5088, %f5096, %f5080;
	fma.rn.f32 	%f5112, %f5088, %f5097, %f5081;
	fma.rn.f32 	%f5113, %f5088, %f5098, %f5082;
	fma.rn.f32 	%f5114, %f5088, %f5099, %f5083;
	fma.rn.f32 	%f5115, %f5088, %f5100, %f5084;
	fma.rn.f32 	%f5116, %f5088, %f5101, %f5085;
	fma.rn.f32 	%f5117, %f5088, %f5102, %f5086;
	fma.rn.f32 	%f5118, %f5088, %f5103, %f5087;
	ld.shared.f32 	%f5119, [%r14+40];
	ld.shared.f32 	%f5120, [_ZZ4convPfS_S_iiiiE8shared_1+412];
	ld.shared.f32 	%f5121, [_ZZ4convPfS_S_iiiiE8shared_1+416];
	ld.shared.f32 	%f5122, [_ZZ4convPfS_S_iiiiE8shared_1+420];
	ld.shared.f32 	%f5123, [_ZZ4convPfS_S_iiiiE8shared_1+424];
	ld.shared.f32 	%f5124, [_ZZ4convPfS_S_iiiiE8shared_1+428];
	ld.shared.f32 	%f5125, [_ZZ4convPfS_S_iiiiE8shared_1+432];
	ld.shared.f32 	%f5126, [_ZZ4convPfS_S_iiiiE8shared_1+436];
	ld.shared.f32 	%f5127, [_ZZ4convPfS_S_iiiiE8shared_1+440];
	ld.shared.f32 	%f5128, [_ZZ4convPfS_S_iiiiE8shared_1+444];
	ld.shared.f32 	%f5129, [_ZZ4convPfS_S_iiiiE8shared_1+448];
	ld.shared.f32 	%f5130, [_ZZ4convPfS_S_iiiiE8shared_1+452];
	ld.shared.f32 	%f5131, [_ZZ4convPfS_S_iiiiE8shared_1+456];
	ld.shared.f32 	%f5132, [_ZZ4convPfS_S_iiiiE8shared_1+460];
	ld.shared.f32 	%f5133, [_ZZ4convPfS_S_iiiiE8shared_1+464];
	ld.shared.f32 	%f5134, [_ZZ4convPfS_S_iiiiE8shared_1+468];
	fma.rn.f32 	%f5135, %f5119, %f5120, %f5104;
	fma.rn.f32 	%f5136, %f5119, %f5121, %f5105;
	fma.rn.f32 	%f5137, %f5119, %f5122, %f5106;
	fma.rn.f32 	%f5138, %f5119, %f5123, %f5107;
	fma.rn.f32 	%f5139, %f5119, %f5124, %f5108;
	fma.rn.f32 	%f5140, %f5119, %f5125, %f5109;
	fma.rn.f32 	%f5141, %f5119, %f5126, %f5110;
	fma.rn.f32 	%f5142, %f5119, %f5127, %f5111;
	fma.rn.f32 	%f5143, %f5119, %f5128, %f5112;
	fma.rn.f32 	%f5144, %f5119, %f5129, %f5113;
	fma.rn.f32 	%f5145, %f5119, %f5130, %f5114;
	fma.rn.f32 	%f5146, %f5119, %f5131, %f5115;
	fma.rn.f32 	%f5147, %f5119, %f5132, %f5116;
	fma.rn.f32 	%f5148, %f5119, %f5133, %f5117;
	fma.rn.f32 	%f5149, %f5119, %f5134, %f5118;
	ld.shared.f32 	%f5150, [%r14+36];
	ld.shared.f32 	%f5151, [_ZZ4convPfS_S_iiiiE8shared_1+480];
	ld.shared.f32 	%f5152, [_ZZ4convPfS_S_iiiiE8shared_1+484];
	ld.shared.f32 	%f5153, [_ZZ4convPfS_S_iiiiE8shared_1+488];
	ld.shared.f32 	%f5154, [_ZZ4convPfS_S_iiiiE8shared_1+492];
	ld.shared.f32 	%f5155, [_ZZ4convPfS_S_iiiiE8shared_1+496];
	ld.shared.f32 	%f5156, [_ZZ4convPfS_S_iiiiE8shared_1+500];
	ld.shared.f32 	%f5157, [_ZZ4convPfS_S_iiiiE8shared_1+504];
	ld.shared.f32 	%f5158, [_ZZ4convPfS_S_iiiiE8shared_1+508];
	ld.shared.f32 	%f5159, [_ZZ4convPfS_S_iiiiE8shared_1+512];
	ld.shared.f32 	%f5160, [_ZZ4convPfS_S_iiiiE8shared_1+516];
	ld.shared.f32 	%f5161, [_ZZ4convPfS_S_iiiiE8shared_1+520];
	ld.shared.f32 	%f5162, [_ZZ4convPfS_S_iiiiE8shared_1+524];
	ld.shared.f32 	%f5163, [_ZZ4convPfS_S_iiiiE8shared_1+528];
	ld.shared.f32 	%f5164, [_ZZ4convPfS_S_iiiiE8shared_1+532];
	ld.shared.f32 	%f5165, [_ZZ4convPfS_S_iiiiE8shared_1+536];
	fma.rn.f32 	%f5166, %f5150, %f5151, %f5135;
	fma.rn.f32 	%f5167, %f5150, %f5152, %f5136;
	fma.rn.f32 	%f5168, %f5150, %f5153, %f5137;
	fma.rn.f32 	%f5169, %f5150, %f5154, %f5138;
	fma.rn.f32 	%f5170, %f5150, %f5155, %f5139;
	fma.rn.f32 	%f5171, %f5150, %f5156, %f5140;
	fma.rn.f32 	%f5172, %f5150, %f5157, %f5141;
	fma.rn.f32 	%f5173, %f5150, %f5158, %f5142;
	fma.rn.f32 	%f5174, %f5150, %f5159, %f5143;
	fma.rn.f32 	%f5175, %f5150, %f5160, %f5144;
	fma.rn.f32 	%f5176, %f5150, %f5161, %f5145;
	fma.rn.f32 	%f5177, %f5150, %f5162, %f5146;
	fma.rn.f32 	%f5178, %f5150, %f5163, %f5147;
	fma.rn.f32 	%f5179, %f5150, %f5164, %f5148;
	fma.rn.f32 	%f5180, %f5150, %f5165, %f5149;
	ld.shared.f32 	%f5181, [%r14+32];
	ld.shared.f32 	%f5182, [_ZZ4convPfS_S_iiiiE8shared_1+548];
	ld.shared.f32 	%f5183, [_ZZ4convPfS_S_iiiiE8shared_1+552];
	ld.shared.f32 	%f5184, [_ZZ4convPfS_S_iiiiE8shared_1+556];
	ld.shared.f32 	%f5185, [_ZZ4convPfS_S_iiiiE8shared_1+560];
	ld.shared.f32 	%f5186, [_ZZ4convPfS_S_iiiiE8shared_1+564];
	ld.shared.f32 	%f5187, [_ZZ4convPfS_S_iiiiE8shared_1+568];
	ld.shared.f32 	%f5188, [_ZZ4convPfS_S_iiiiE8shared_1+572];
	ld.shared.f32 	%f5189, [_ZZ4convPfS_S_iiiiE8shared_1+576];
	ld.shared.f32 	%f5190, [_ZZ4convPfS_S_iiiiE8shared_1+580];
	ld.shared.f32 	%f5191, [_ZZ4convPfS_S_iiiiE8shared_1+584];
	ld.shared.f32 	%f5192, [_ZZ4convPfS_S_iiiiE8shared_1+588];
	ld.shared.f32 	%f5193, [_ZZ4convPfS_S_iiiiE8shared_1+592];
	ld.shared.f32 	%f5194, [_ZZ4convPfS_S_iiiiE8shared_1+596];
	ld.shared.f32 	%f5195, [_ZZ4convPfS_S_iiiiE8shared_1+600];
	ld.shared.f32 	%f5196, [_ZZ4convPfS_S_iiiiE8shared_1+604];
	fma.rn.f32 	%f5197, %f5181, %f5182, %f5166;
	fma.rn.f32 	%f5198, %f5181, %f5183, %f5167;
	fma.rn.f32 	%f5199, %f5181, %f5184, %f5168;
	fma.rn.f32 	%f5200, %f5181, %f5185, %f5169;
	fma.rn.f32 	%f5201, %f5181, %f5186, %f5170;
	fma.rn.f32 	%f5202, %f5181, %f5187, %f5171;
	fma.rn.f32 	%f5203, %f5181, %f5188, %f5172;
	fma.rn.f32 	%f5204, %f5181, %f5189, %f5173;
	fma.rn.f32 	%f5205, %f5181, %f5190, %f5174;
	fma.rn.f32 	%f5206, %f5181, %f5191, %f5175;
	fma.rn.f32 	%f5207, %f5181, %f5192, %f5176;
	fma.rn.f32 	%f5208, %f5181, %f5193, %f5177;
	fma.rn.f32 	%f5209, %f5181, %f5194, %f5178;
	fma.rn.f32 	%f5210, %f5181, %f5195, %f5179;
	fma.rn.f32 	%f5211, %f5181, %f5196, %f5180;
	ld.shared.f32 	%f5212, [%r14+28];
	ld.shared.f32 	%f5213, [_ZZ4convPfS_S_iiiiE8shared_1+616];
	ld.shared.f32 	%f5214, [_ZZ4convPfS_S_iiiiE8shared_1+620];
	ld.shared.f32 	%f5215, [_ZZ4convPfS_S_iiiiE8shared_1+624];
	ld.shared.f32 	%f5216, [_ZZ4convPfS_S_iiiiE8shared_1+628];
	ld.shared.f32 	%f5217, [_ZZ4convPfS_S_iiiiE8shared_1+632];
	ld.shared.f32 	%f5218, [_ZZ4convPfS_S_iiiiE8shared_1+636];
	ld.shared.f32 	%f5219, [_ZZ4convPfS_S_iiiiE8shared_1+640];
	ld.shared.f32 	%f5220, [_ZZ4convPfS_S_iiiiE8shared_1+644];
	ld.shared.f32 	%f5221, [_ZZ4convPfS_S_iiiiE8shared_1+648];
	ld.shared.f32 	%f5222, [_ZZ4convPfS_S_iiiiE8shared_1+652];
	ld.shared.f32 	%f5223, [_ZZ4convPfS_S_iiiiE8shared_1+656];
	ld.shared.f32 	%f5224, [_ZZ4convPfS_S_iiiiE8shared_1+660];
	ld.shared.f32 	%f5225, [_ZZ4convPfS_S_iiiiE8shared_1+664];
	ld.shared.f32 	%f5226, [_ZZ4convPfS_S_iiiiE8shared_1+668];
	ld.shared.f32 	%f5227, [_ZZ4convPfS_S_iiiiE8shared_1+672];
	fma.rn.f32 	%f5228, %f5212, %f5213, %f5197;
	fma.rn.f32 	%f5229, %f5212, %f5214, %f5198;
	fma.rn.f32 	%f5230, %f5212, %f5215, %f5199;
	fma.rn.f32 	%f5231, %f5212, %f5216, %f5200;
	fma.rn.f32 	%f5232, %f5212, %f5217, %f5201;
	fma.rn.f32 	%f5233, %f5212, %f5218, %f5202;
	fma.rn.f32 	%f5234, %f5212, %f5219, %f5203;
	fma.rn.f32 	%f5235, %f5212, %f5220, %f5204;
	fma.rn.f32 	%f5236, %f5212, %f5221, %f5205;
	fma.rn.f32 	%f5237, %f5212, %f5222, %f5206;
	fma.rn.f32 	%f5238, %f5212, %f5223, %f5207;
	fma.rn.f32 	%f5239, %f5212, %f5224, %f5208;
	fma.rn.f32 	%f5240, %f5212, %f5225, %f5209;
	fma.rn.f32 	%f5241, %f5212, %f5226, %f5210;
	fma.rn.f32 	%f5242, %f5212, %f5227, %f5211;
	ld.shared.f32 	%f5243, [%r14+24];
	ld.shared.f32 	%f5244, [_ZZ4convPfS_S_iiiiE8shared_1+684];
	ld.shared.f32 	%f5245, [_ZZ4convPfS_S_iiiiE8shared_1+688];
	ld.shared.f32 	%f5246, [_ZZ4convPfS_S_iiiiE8shared_1+692];
	ld.shared.f32 	%f5247, [_ZZ4convPfS_S_iiiiE8shared_1+696];
	ld.shared.f32 	%f5248, [_ZZ4convPfS_S_iiiiE8shared_1+700];
	ld.shared.f32 	%f5249, [_ZZ4convPfS_S_iiiiE8shared_1+704];
	ld.shared.f32 	%f5250, [_ZZ4convPfS_S_iiiiE8shared_1+708];
	ld.shared.f32 	%f5251, [_ZZ4convPfS_S_iiiiE8shared_1+712];
	ld.shared.f32 	%f5252, [_ZZ4convPfS_S_iiiiE8shared_1+716];
	ld.shared.f32 	%f5253, [_ZZ4convPfS_S_iiiiE8shared_1+720];
	ld.shared.f32 	%f5254, [_ZZ4convPfS_S_iiiiE8shared_1+724];
	ld.shared.f32 	%f5255, [_ZZ4convPfS_S_iiiiE8shared_1+728];
	ld.shared.f32 	%f5256, [_ZZ4convPfS_S_iiiiE8shared_1+732];
	ld.shared.f32 	%f5257, [_ZZ4convPfS_S_iiiiE8shared_1+736];
	ld.shared.f32 	%f5258, [_ZZ4convPfS_S_iiiiE8shared_1+740];
	fma.rn.f32 	%f5259, %f5243, %f5244, %f5228;
	fma.rn.f32 	%f5260, %f5243, %f5245, %f5229;
	fma.rn.f32 	%f5261, %f5243, %f5246, %f5230;
	fma.rn.f32 	%f5262, %f5243, %f5247, %f5231;
	fma.rn.f32 	%f5263, %f5243, %f5248, %f5232;
	fma.rn.f32 	%f5264, %f5243, %f5249, %f5233;
	fma.rn.f32 	%f5265, %f5243, %f5250, %f5234;
	fma.rn.f32 	%f5266, %f5243, %f5251, %f5235;
	fma.rn.f32 	%f5267, %f5243, %f5252, %f5236;
	fma.rn.f32 	%f5268, %f5243, %f5253, %f5237;
	fma.rn.f32 	%f5269, %f5243, %f5254, %f5238;
	fma.rn.f32 	%f5270, %f5243, %f5255, %f5239;
	fma.rn.f32 	%f5271, %f5243, %f5256, %f5240;
	fma.rn.f32 	%f5272, %f5243, %f5257, %f5241;
	fma.rn.f32 	%f5273, %f5243, %f5258, %f5242;
	ld.shared.f32 	%f5274, [%r14+20];
	ld.shared.f32 	%f5275, [_ZZ4convPfS_S_iiiiE8shared_1+752];
	ld.shared.f32 	%f5276, [_ZZ4convPfS_S_iiiiE8shared_1+756];
	ld.shared.f32 	%f5277, [_ZZ4convPfS_S_iiiiE8shared_1+760];
	ld.shared.f32 	%f5278, [_ZZ4convPfS_S_iiiiE8shared_1+764];
	ld.shared.f32 	%f5279, [_ZZ4convPfS_S_iiiiE8shared_1+768];
	ld.shared.f32 	%f5280, [_ZZ4convPfS_S_iiiiE8shared_1+772];
	ld.shared.f32 	%f5281, [_ZZ4convPfS_S_iiiiE8shared_1+776];
	ld.shared.f32 	%f5282, [_ZZ4convPfS_S_iiiiE8shared_1+780];
	ld.shared.f32 	%f5283, [_ZZ4convPfS_S_iiiiE8shared_1+784];
	ld.shared.f32 	%f5284, [_ZZ4convPfS_S_iiiiE8shared_1+788];
	ld.shared.f32 	%f5285, [_ZZ4convPfS_S_iiiiE8shared_1+792];
	ld.shared.f32 	%f5286, [_ZZ4convPfS_S_iiiiE8shared_1+796];
	ld.shared.f32 	%f5287, [_ZZ4convPfS_S_iiiiE8shared_1+800];
	ld.shared.f32 	%f5288, [_ZZ4convPfS_S_iiiiE8shared_1+804];
	ld.shared.f32 	%f5289, [_ZZ4convPfS_S_iiiiE8shared_1+808];
	fma.rn.f32 	%f5290, %f5274, %f5275, %f5259;
	fma.rn.f32 	%f5291, %f5274, %f5276, %f5260;
	fma.rn.f32 	%f5292, %f5274, %f5277, %f5261;
	fma.rn.f32 	%f5293, %f5274, %f5278, %f5262;
	fma.rn.f32 	%f5294, %f5274, %f5279, %f5263;
	fma.rn.f32 	%f5295, %f5274, %f5280, %f5264;
	fma.rn.f32 	%f5296, %f5274, %f5281, %f5265;
	fma.rn.f32 	%f5297, %f5274, %f5282, %f5266;
	fma.rn.f32 	%f5298, %f5274, %f5283, %f5267;
	fma.rn.f32 	%f5299, %f5274, %f5284, %f5268;
	fma.rn.f32 	%f5300, %f5274, %f5285, %f5269;
	fma.rn.f32 	%f5301, %f5274, %f5286, %f5270;
	fma.rn.f32 	%f5302, %f5274, %f5287, %f5271;
	fma.rn.f32 	%f5303, %f5274, %f5288, %f5272;
	fma.rn.f32 	%f5304, %f5274, %f5289, %f5273;
	ld.shared.f32 	%f5305, [%r14+16];
	ld.shared.f32 	%f5306, [_ZZ4convPfS_S_iiiiE8shared_1+820];
	ld.shared.f32 	%f5307, [_ZZ4convPfS_S_iiiiE8shared_1+824];
	ld.shared.f32 	%f5308, [_ZZ4convPfS_S_iiiiE8shared_1+828];
	ld.shared.f32 	%f5309, [_ZZ4convPfS_S_iiiiE8shared_1+832];
	ld.shared.f32 	%f5310, [_ZZ4convPfS_S_iiiiE8shared_1+836];
	ld.shared.f32 	%f5311, [_ZZ4convPfS_S_iiiiE8shared_1+840];
	ld.shared.f32 	%f5312, [_ZZ4convPfS_S_iiiiE8shared_1+844];
	ld.shared.f32 	%f5313, [_ZZ4convPfS_S_iiiiE8shared_1+848];
	ld.shared.f32 	%f5314, [_ZZ4convPfS_S_iiiiE8shared_1+852];
	ld.shared.f32 	%f5315, [_ZZ4convPfS_S_iiiiE8shared_1+856];
	ld.shared.f32 	%f5316, [_ZZ4convPfS_S_iiiiE8shared_1+860];
	ld.shared.f32 	%f5317, [_ZZ4convPfS_S_iiiiE8shared_1+864];
	ld.shared.f32 	%f5318, [_ZZ4convPfS_S_iiiiE8shared_1+868];
	ld.shared.f32 	%f5319, [_ZZ4convPfS_S_iiiiE8shared_1+872];
	ld.shared.f32 	%f5320, [_ZZ4convPfS_S_iiiiE8shared_1+876];
	fma.rn.f32 	%f5321, %f5305, %f5306, %f5290;
	fma.rn.f32 	%f5322, %f5305, %f5307, %f5291;
	fma.rn.f32 	%f5323, %f5305, %f5308, %f5292;
	fma.rn.f32 	%f5324, %f5305, %f5309, %f5293;
	fma.rn.f32 	%f5325, %f5305, %f5310, %f5294;
	fma.rn.f32 	%f5326, %f5305, %f5311, %f5295;
	fma.rn.f32 	%f5327, %f5305, %f5312, %f5296;
	fma.rn.f32 	%f5328, %f5305, %f5313, %f5297;
	fma.rn.f32 	%f5329, %f5305, %f5314, %f5298;
	fma.rn.f32 	%f5330, %f5305, %f5315, %f5299;
	fma.rn.f32 	%f5331, %f5305, %f5316, %f5300;
	fma.rn.f32 	%f5332, %f5305, %f5317, %f5301;
	fma.rn.f32 	%f5333, %f5305, %f5318, %f5302;
	fma.rn.f32 	%f5334, %f5305, %f5319, %f5303;
	fma.rn.f32 	%f5335, %f5305, %f5320, %f5304;
	ld.shared.f32 	%f5336, [%r14+12];
	ld.shared.f32 	%f5337, [_ZZ4convPfS_S_iiiiE8shared_1+888];
	ld.shared.f32 	%f5338, [_ZZ4convPfS_S_iiiiE8shared_1+892];
	ld.shared.f32 	%f5339, [_ZZ4convPfS_S_iiiiE8shared_1+896];
	ld.shared.f32 	%f5340, [_ZZ4convPfS_S_iiiiE8shared_1+900];
	ld.shared.f32 	%f5341, [_ZZ4convPfS_S_iiiiE8shared_1+904];
	ld.shared.f32 	%f5342, [_ZZ4convPfS_S_iiiiE8shared_1+908];
	ld.shared.f32 	%f5343, [_ZZ4convPfS_S_iiiiE8shared_1+912];
	ld.shared.f32 	%f5344, [_ZZ4convPfS_S_iiiiE8shared_1+916];
	ld.shared.f32 	%f5345, [_ZZ4convPfS_S_iiiiE8shared_1+920];
	ld.shared.f32 	%f5346, [_ZZ4convPfS_S_iiiiE8shared_1+924];
	ld.shared.f32 	%f5347, [_ZZ4convPfS_S_iiiiE8shared_1+928];
	ld.shared.f32 	%f5348, [_ZZ4convPfS_S_iiiiE8shared_1+932];
	ld.shared.f32 	%f5349, [_ZZ4convPfS_S_iiiiE8shared_1+936];
	ld.shared.f32 	%f5350, [_ZZ4convPfS_S_iiiiE8shared_1+940];
	ld.shared.f32 	%f5351, [_ZZ4convPfS_S_iiiiE8shared_1+944];
	fma.rn.f32 	%f5352, %f5336, %f5337, %f5321;
	fma.rn.f32 	%f5353, %f5336, %f5338, %f5322;
	fma.rn.f32 	%f5354, %f5336, %f5339, %f5323;
	fma.rn.f32 	%f5355, %f5336, %f5340, %f5324;
	fma.rn.f32 	%f5356, %f5336, %f5341, %f5325;
	fma.rn.f32 	%f5357, %f5336, %f5342, %f5326;
	fma.rn.f32 	%f5358, %f5336, %f5343, %f5327;
	fma.rn.f32 	%f5359, %f5336, %f5344, %f5328;
	fma.rn.f32 	%f5360, %f5336, %f5345, %f5329;
	fma.rn.f32 	%f5361, %f5336, %f5346, %f5330;
	fma.rn.f32 	%f5362, %f5336, %f5347, %f5331;
	fma.rn.f32 	%f5363, %f5336, %f5348, %f5332;
	fma.rn.f32 	%f5364, %f5336, %f5349, %f5333;
	fma.rn.f32 	%f5365, %f5336, %f5350, %f5334;
	fma.rn.f32 	%f5366, %f5336, %f5351, %f5335;
	ld.shared.f32 	%f5367, [%r14+8];
	ld.shared.f32 	%f5368, [_ZZ4convPfS_S_iiiiE8shared_1+956];
	ld.shared.f32 	%f5369, [_ZZ4convPfS_S_iiiiE8shared_1+960];
	ld.shared.f32 	%f5370, [_ZZ4convPfS_S_iiiiE8shared_1+964];
	ld.shared.f32 	%f5371, [_ZZ4convPfS_S_iiiiE8shared_1+968];
	ld.shared.f32 	%f5372, [_ZZ4convPfS_S_iiiiE8shared_1+972];
	ld.shared.f32 	%f5373, [_ZZ4convPfS_S_iiiiE8shared_1+976];
	ld.shared.f32 	%f5374, [_ZZ4convPfS_S_iiiiE8shared_1+980];
	ld.shared.f32 	%f5375, [_ZZ4convPfS_S_iiiiE8shared_1+984];
	ld.shared.f32 	%f5376, [_ZZ4convPfS_S_iiiiE8shared_1+988];
	ld.shared.f32 	%f5377, [_ZZ4convPfS_S_iiiiE8shared_1+992];
	ld.shared.f32 	%f5378, [_ZZ4convPfS_S_iiiiE8shared_1+996];
	ld.shared.f32 	%f5379, [_ZZ4convPfS_S_iiiiE8shared_1+1000];
	ld.shared.f32 	%f5380, [_ZZ4convPfS_S_iiiiE8shared_1+1004];
	ld.shared.f32 	%f5381, [_ZZ4convPfS_S_iiiiE8shared_1+1008];
	ld.shared.f32 	%f5382, [_ZZ4convPfS_S_iiiiE8shared_1+1012];
	fma.rn.f32 	%f5383, %f5367, %f5368, %f5352;
	fma.rn.f32 	%f5384, %f5367, %f5369, %f5353;
	fma.rn.f32 	%f5385, %f5367, %f5370, %f5354;
	fma.rn.f32 	%f5386, %f5367, %f5371, %f5355;
	fma.rn.f32 	%f5387, %f5367, %f5372, %f5356;
	fma.rn.f32 	%f5388, %f5367, %f5373, %f5357;
	fma.rn.f32 	%f5389, %f5367, %f5374, %f5358;
	fma.rn.f32 	%f5390, %f5367, %f5375, %f5359;
	fma.rn.f32 	%f5391, %f5367, %f5376, %f5360;
	fma.rn.f32 	%f5392, %f5367, %f5377, %f5361;
	fma.rn.f32 	%f5393, %f5367, %f5378, %f5362;
	fma.rn.f32 	%f5394, %f5367, %f5379, %f5363;
	fma.rn.f32 	%f5395, %f5367, %f5380, %f5364;
	fma.rn.f32 	%f5396, %f5367, %f5381, %f5365;
	fma.rn.f32 	%f5397, %f5367, %f5382, %f5366;
	ld.shared.f32 	%f5398, [%r14+4];
	ld.shared.f32 	%f5399, [_ZZ4convPfS_S_iiiiE8shared_1+1024];
	ld.shared.f32 	%f5400, [_ZZ4convPfS_S_iiiiE8shared_1+1028];
	ld.shared.f32 	%f5401, [_ZZ4convPfS_S_iiiiE8shared_1+1032];
	ld.shared.f32 	%f5402, [_ZZ4convPfS_S_iiiiE8shared_1+1036];
	ld.shared.f32 	%f5403, [_ZZ4convPfS_S_iiiiE8shared_1+1040];
	ld.shared.f32 	%f5404, [_ZZ4convPfS_S_iiiiE8shared_1+1044];
	ld.shared.f32 	%f5405, [_ZZ4convPfS_S_iiiiE8shared_1+1048];
	ld.shared.f32 	%f5406, [_ZZ4convPfS_S_iiiiE8shared_1+1052];
	ld.shared.f32 	%f5407, [_ZZ4convPfS_S_iiiiE8shared_1+1056];
	ld.shared.f32 	%f5408, [_ZZ4convPfS_S_iiiiE8shared_1+1060];
	ld.shared.f32 	%f5409, [_ZZ4convPfS_S_iiiiE8shared_1+1064];
	ld.shared.f32 	%f5410, [_ZZ4convPfS_S_iiiiE8shared_1+1068];
	ld.shared.f32 	%f5411, [_ZZ4convPfS_S_iiiiE8shared_1+1072];
	ld.shared.f32 	%f5412, [_ZZ4convPfS_S_iiiiE8shared_1+1076];
	ld.shared.f32 	%f5413, [_ZZ4convPfS_S_iiiiE8shared_1+1080];
	fma.rn.f32 	%f5414, %f5398, %f5399, %f5383;
	fma.rn.f32 	%f168, %f5398, %f5400, %f5384;
	fma.rn.f32 	%f169, %f5398, %f5401, %f5385;
	fma.rn.f32 	%f170, %f5398, %f5402, %f5386;
	fma.rn.f32 	%f171, %f5398, %f5403, %f5387;
	fma.rn.f32 	%f172, %f5398, %f5404, %f5388;
	fma.rn.f32 	%f173, %f5398, %f5405, %f5389;
	fma.rn.f32 	%f174, %f5398, %f5406, %f5390;
	fma.rn.f32 	%f175, %f5398, %f5407, %f5391;
	fma.rn.f32 	%f176, %f5398, %f5408, %f5392;
	fma.rn.f32 	%f177, %f5398, %f5409, %f5393;
	fma.rn.f32 	%f178, %f5398, %f5410, %f5394;
	fma.rn.f32 	%f179, %f5398, %f5411, %f5395;
	fma.rn.f32 	%f180, %f5398, %f5412, %f5396;
	fma.rn.f32 	%f181, %f5398, %f5413, %f5397;
	add.s32 	%r168, %r19, 2048;
	mul.wide.u32 	%rd171, %r168, 4;
	add.s64 	%rd172, %rd1, %rd171;
	st.global.f32 	[%rd172], %f5414;
	bar.sync 	0;
	bar.sync 	0;
	@%p37 bra 	$L__BB0_73;
	add.s32 	%r169, %r20, %r16;
	add.s32 	%r170, %r169, 2064;
	mul.wide.u32 	%rd173, %r170, 4;
	add.s64 	%rd174, %rd3, %rd173;
	ld.global.f32 	%f5415, [%rd174];
	st.shared.f32 	[%r14], %f5415;
$L__BB0_73:
	setp.gt.u32 	%p38, %r13, 15;
	add.s32 	%r171, %r21, 2064;
	mul.wide.u32 	%rd175, %r171, 4;
	add.s64 	%rd176, %rd3, %rd175;
	ld.global.f32 	%f5416, [%rd176];
	st.shared.f32 	[%r14+64], %f5416;
	bar.sync 	0;
	@%p38 bra 	$L__BB0_75;
	ld.global.f32 	%f5417, [%rd17];
	st.shared.f32 	[%r18+8], %f5417;
	ld.global.f32 	%f5418, [%rd17+64];
	st.shared.f32 	[%r18+12], %f5418;
	ld.global.f32 	%f5419, [%rd17+128];
	st.shared.f32 	[%r18+16], %f5419;
	ld.global.f32 	%f5420, [%rd17+192];
	st.shared.f32 	[%r18+20], %f5420;
	ld.global.f32 	%f5421, [%rd17+256];
	st.shared.f32 	[%r18+24], %f5421;
	ld.global.f32 	%f5422, [%rd17+320];
	st.shared.f32 	[%r18+28], %f5422;
	ld.global.f32 	%f5423, [%rd17+384];
	st.shared.f32 	[%r18+32], %f5423;
	ld.global.f32 	%f5424, [%rd17+448];
	st.shared.f32 	[%r18+36], %f5424;
	ld.global.f32 	%f5425, [%rd17+512];
	st.shared.f32 	[%r18+40], %f5425;
	ld.global.f32 	%f5426, [%rd17+576];
	st.shared.f32 	[%r18+44], %f5426;
	ld.global.f32 	%f5427, [%rd17+640];
	st.shared.f32 	[%r18+48], %f5427;
	ld.global.f32 	%f5428, [%rd17+704];
	st.shared.f32 	[%r18+52], %f5428;
	ld.global.f32 	%f5429, [%rd17+768];
	st.shared.f32 	[%r18+56], %f5429;
	ld.global.f32 	%f5430, [%rd17+832];
	st.shared.f32 	[%r18+60], %f5430;
$L__BB0_75:
	setp.gt.u32 	%p39, %r13, 15;
	bar.sync 	0;
	ld.shared.f32 	%f5431, [%r14+64];
	ld.shared.f32 	%f5432, [_ZZ4convPfS_S_iiiiE8shared_1+8];
	ld.shared.f32 	%f5433, [_ZZ4convPfS_S_iiiiE8shared_1+12];
	ld.shared.f32 	%f5434, [_ZZ4convPfS_S_iiiiE8shared_1+16];
	ld.shared.f32 	%f5435, [_ZZ4convPfS_S_iiiiE8shared_1+20];
	ld.shared.f32 	%f5436, [_ZZ4convPfS_S_iiiiE8shared_1+24];
	ld.shared.f32 	%f5437, [_ZZ4convPfS_S_iiiiE8shared_1+28];
	ld.shared.f32 	%f5438, [_ZZ4convPfS_S_iiiiE8shared_1+32];
	ld.shared.f32 	%f5439, [_ZZ4convPfS_S_iiiiE8shared_1+36];
	ld.shared.f32 	%f5440, [_ZZ4convPfS_S_iiiiE8shared_1+40];
	ld.shared.f32 	%f5441, [_ZZ4convPfS_S_iiiiE8shared_1+44];
	ld.shared.f32 	%f5442, [_ZZ4convPfS_S_iiiiE8shared_1+48];
	ld.shared.f32 	%f5443, [_ZZ4convPfS_S_iiiiE8shared_1+52];
	ld.shared.f32 	%f5444, [_ZZ4convPfS_S_iiiiE8shared_1+56];
	ld.shared.f32 	%f5445, [_ZZ4convPfS_S_iiiiE8shared_1+60];
	fma.rn.f32 	%f5446, %f5431, %f5432, %f168;
	fma.rn.f32 	%f5447, %f5431, %f5433, %f169;
	fma.rn.f32 	%f5448, %f5431, %f5434, %f170;
	fma.rn.f32 	%f5449, %f5431, %f5435, %f171;
	fma.rn.f32 	%f5450, %f5431, %f5436, %f172;
	fma.rn.f32 	%f5451, %f5431, %f5437, %f173;
	fma.rn.f32 	%f5452, %f5431, %f5438, %f174;
	fma.rn.f32 	%f5453, %f5431, %f5439, %f175;
	fma.rn.f32 	%f5454, %f5431, %f5440, %f176;
	fma.rn.f32 	%f5455, %f5431, %f5441, %f177;
	fma.rn.f32 	%f5456, %f5431, %f5442, %f178;
	fma.rn.f32 	%f5457, %f5431, %f5443, %f179;
	fma.rn.f32 	%f5458, %f5431, %f5444, %f180;
	fma.rn.f32 	%f5459, %f5431, %f5445, %f181;
	ld.shared.f32 	%f5460, [%r14+60];
	ld.shared.f32 	%f5461, [_ZZ4convPfS_S_iiiiE8shared_1+76];
	ld.shared.f32 	%f5462, [_ZZ4convPfS_S_iiiiE8shared_1+80];
	ld.shared.f32 	%f5463, [_ZZ4convPfS_S_iiiiE8shared_1+84];
	ld.shared.f32 	%f5464, [_ZZ4convPfS_S_iiiiE8shared_1+88];
	ld.shared.f32 	%f5465, [_ZZ4convPfS_S_iiiiE8shared_1+92];
	ld.shared.f32 	%f5466, [_ZZ4convPfS_S_iiiiE8shared_1+96];
	ld.shared.f32 	%f5467, [_ZZ4convPfS_S_iiiiE8shared_1+100];
	ld.shared.f32 	%f5468, [_ZZ4convPfS_S_iiiiE8shared_1+104];
	ld.shared.f32 	%f5469, [_ZZ4convPfS_S_iiiiE8shared_1+108];
	ld.shared.f32 	%f5470, [_ZZ4convPfS_S_iiiiE8shared_1+112];
	ld.shared.f32 	%f5471, [_ZZ4convPfS_S_iiiiE8shared_1+116];
	ld.shared.f32 	%f5472, [_ZZ4convPfS_S_iiiiE8shared_1+120];
	ld.shared.f32 	%f5473, [_ZZ4convPfS_S_iiiiE8shared_1+124];
	ld.shared.f32 	%f5474, [_ZZ4convPfS_S_iiiiE8shared_1+128];
	fma.rn.f32 	%f5475, %f5460, %f5461, %f5446;
	fma.rn.f32 	%f5476, %f5460, %f5462, %f5447;
	fma.rn.f32 	%f5477, %f5460, %f5463, %f5448;
	fma.rn.f32 	%f5478, %f5460, %f5464, %f5449;
	fma.rn.f32 	%f5479, %f5460, %f5465, %f5450;
	fma.rn.f32 	%f5480, %f5460, %f5466, %f5451;
	fma.rn.f32 	%f5481, %f5460, %f5467, %f5452;
	fma.rn.f32 	%f5482, %f5460, %f5468, %f5453;
	fma.rn.f32 	%f5483, %f5460, %f5469, %f5454;
	fma.rn.f32 	%f5484, %f5460, %f5470, %f5455;
	fma.rn.f32 	%f5485, %f5460, %f5471, %f5456;
	fma.rn.f32 	%f5486, %f5460, %f5472, %f5457;
	fma.rn.f32 	%f5487, %f5460, %f5473, %f5458;
	fma.rn.f32 	%f5488, %f5460, %f5474, %f5459;
	ld.shared.f32 	%f5489, [%r14+56];
	ld.shared.f32 	%f5490, [_ZZ4convPfS_S_iiiiE8shared_1+144];
	ld.shared.f32 	%f5491, [_ZZ4convPfS_S_iiiiE8shared_1+148];
	ld.shared.f32 	%f5492, [_ZZ4convPfS_S_iiiiE8shared_1+152];
	ld.shared.f32 	%f5493, [_ZZ4convPfS_S_iiiiE8shared_1+156];
	ld.shared.f32 	%f5494, [_ZZ4convPfS_S_iiiiE8shared_1+160];
	ld.shared.f32 	%f5495, [_ZZ4convPfS_S_iiiiE8shared_1+164];
	ld.shared.f32 	%f5496, [_ZZ4convPfS_S_iiiiE8shared_1+168];
	ld.shared.f32 	%f5497, [_ZZ4convPfS_S_iiiiE8shared_1+172];
	ld.shared.f32 	%f5498, [_ZZ4convPfS_S_iiiiE8shared_1+176];
	ld.shared.f32 	%f5499, [_ZZ4convPfS_S_iiiiE8shared_1+180];
	ld.shared.f32 	%f5500, [_ZZ4convPfS_S_iiiiE8shared_1+184];
	ld.shared.f32 	%f5501, [_ZZ4convPfS_S_iiiiE8shared_1+188];
	ld.shared.f32 	%f5502, [_ZZ4convPfS_S_iiiiE8shared_1+192];
	ld.shared.f32 	%f5503, [_ZZ4convPfS_S_iiiiE8shared_1+196];
	fma.rn.f32 	%f5504, %f5489, %f5490, %f5475;
	fma.rn.f32 	%f5505, %f5489, %f5491, %f5476;
	fma.rn.f32 	%f5506, %f5489, %f5492, %f5477;
	fma.rn.f32 	%f5507, %f5489, %f5493, %f5478;
	fma.rn.f32 	%f5508, %f5489, %f5494, %f5479;
	fma.rn.f32 	%f5509, %f5489, %f5495, %f5480;
	fma.rn.f32 	%f5510, %f5489, %f5496, %f5481;
	fma.rn.f32 	%f5511, %f5489, %f5497, %f5482;
	fma.rn.f32 	%f5512, %f5489, %f5498, %f5483;
	fma.rn.f32 	%f5513, %f5489, %f5499, %f5484;
	fma.rn.f32 	%f5514, %f5489, %f5500, %f5485;
	fma.rn.f32 	%f5515, %f5489, %f5501, %f5486;
	fma.rn.f32 	%f5516, %f5489, %f5502, %f5487;
	fma.rn.f32 	%f5517, %f5489, %f5503, %f5488;
	ld.shared.f32 	%f5518, [%r14+52];
	ld.shared.f32 	%f5519, [_ZZ4convPfS_S_iiiiE8shared_1+212];
	ld.shared.f32 	%f5520, [_ZZ4convPfS_S_iiiiE8shared_1+216];
	ld.shared.f32 	%f5521, [_ZZ4convPfS_S_iiiiE8shared_1+220];
	ld.shared.f32 	%f5522, [_ZZ4convPfS_S_iiiiE8shared_1+224];
	ld.shared.f32 	%f5523, [_ZZ4convPfS_S_iiiiE8shared_1+228];
	ld.shared.f32 	%f5524, [_ZZ4convPfS_S_iiiiE8shared_1+232];
	ld.shared.f32 	%f5525, [_ZZ4convPfS_S_iiiiE8shared_1+236];
	ld.shared.f32 	%f5526, [_ZZ4convPfS_S_iiiiE8shared_1+240];
	ld.shared.f32 	%f5527, [_ZZ4convPfS_S_iiiiE8shared_1+244];
	ld.shared.f32 	%f5528, [_ZZ4convPfS_S_iiiiE8shared_1+248];
	ld.shared.f32 	%f5529, [_ZZ4convPfS_S_iiiiE8shared_1+252];
	ld.shared.f32 	%f5530, [_ZZ4convPfS_S_iiiiE8shared_1+256];
	ld.shared.f32 	%f5531, [_ZZ4convPfS_S_iiiiE8shared_1+260];
	ld.shared.f32 	%f5532, [_ZZ4convPfS_S_iiiiE8shared_1+264];
	fma.rn.f32 	%f5533, %f5518, %f5519, %f5504;
	fma.rn.f32 	%f5534, %f5518, %f5520, %f5505;
	fma.rn.f32 	%f5535, %f5518, %f5521, %f5506;
	fma.rn.f32 	%f5536, %f5518, %f5522, %f5507;
	fma.rn.f32 	%f5537, %f5518, %f5523, %f5508;
	fma.rn.f32 	%f5538, %f5518, %f5524, %f5509;
	fma.rn.f32 	%f5539, %f5518, %f5525, %f5510;
	fma.rn.f32 	%f5540, %f5518, %f5526, %f5511;
	fma.rn.f32 	%f5541, %f5518, %f5527, %f5512;
	fma.rn.f32 	%f5542, %f5518, %f5528, %f5513;
	fma.rn.f32 	%f5543, %f5518, %f5529, %f5514;
	fma.rn.f32 	%f5544, %f5518, %f5530, %f5515;
	fma.rn.f32 	%f5545, %f5518, %f5531, %f5516;
	fma.rn.f32 	%f5546, %f5518, %f5532, %f5517;
	ld.shared.f32 	%f5547, [%r14+48];
	ld.shared.f32 	%f5548, [_ZZ4convPfS_S_iiiiE8shared_1+280];
	ld.shared.f32 	%f5549, [_ZZ4convPfS_S_iiiiE8shared_1+284];
	ld.shared.f32 	%f5550, [_ZZ4convPfS_S_iiiiE8shared_1+288];
	ld.shared.f32 	%f5551, [_ZZ4convPfS_S_iiiiE8shared_1+292];
	ld.shared.f32 	%f5552, [_ZZ4convPfS_S_iiiiE8shared_1+296];
	ld.shared.f32 	%f5553, [_ZZ4convPfS_S_iiiiE8shared_1+300];
	ld.shared.f32 	%f5554, [_ZZ4convPfS_S_iiiiE8shared_1+304];
	ld.shared.f32 	%f5555, [_ZZ4convPfS_S_iiiiE8shared_1+308];
	ld.shared.f32 	%f5556, [_ZZ4convPfS_S_iiiiE8shared_1+312];
	ld.shared.f32 	%f5557, [_ZZ4convPfS_S_iiiiE8shared_1+316];
	ld.shared.f32 	%f5558, [_ZZ4convPfS_S_iiiiE8shared_1+320];
	ld.shared.f32 	%f5559, [_ZZ4convPfS_S_iiiiE8shared_1+324];
	ld.shared.f32 	%f5560, [_ZZ4convPfS_S_iiiiE8shared_1+328];
	ld.shared.f32 	%f5561, [_ZZ4convPfS_S_iiiiE8shared_1+332];
	fma.rn.f32 	%f5562, %f5547, %f5548, %f5533;
	fma.rn.f32 	%f5563, %f5547, %f5549, %f5534;
	fma.rn.f32 	%f5564, %f5547, %f5550, %f5535;
	fma.rn.f32 	%f5565, %f5547, %f5551, %f5536;
	fma.rn.f32 	%f5566, %f5547, %f5552, %f5537;
	fma.rn.f32 	%f5567, %f5547, %f5553, %f5538;
	fma.rn.f32 	%f5568, %f5547, %f5554, %f5539;
	fma.rn.f32 	%f5569, %f5547, %f5555, %f5540;
	fma.rn.f32 	%f5570, %f5547, %f5556, %f5541;
	fma.rn.f32 	%f5571, %f5547, %f5557, %f5542;
	fma.rn.f32 	%f5572, %f5547, %f5558, %f5543;
	fma.rn.f32 	%f5573, %f5547, %f5559, %f5544;
	fma.rn.f32 	%f5574, %f5547, %f5560, %f5545;
	fma.rn.f32 	%f5575, %f5547, %f5561, %f5546;
	ld.shared.f32 	%f5576, [%r14+44];
	ld.shared.f32 	%f5577, [_ZZ4convPfS_S_iiiiE8shared_1+348];
	ld.shared.f32 	%f5578, [_ZZ4convPfS_S_iiiiE8shared_1+352];
	ld.shared.f32 	%f5579, [_ZZ4convPfS_S_iiiiE8shared_1+356];
	ld.shared.f32 	%f5580, [_ZZ4convPfS_S_iiiiE8shared_1+360];
	ld.shared.f32 	%f5581, [_ZZ4convPfS_S_iiiiE8shared_1+364];
	ld.shared.f32 	%f5582, [_ZZ4convPfS_S_iiiiE8shared_1+368];
	ld.shared.f32 	%f5583, [_ZZ4convPfS_S_iiiiE8shared_1+372];
	ld.shared.f32 	%f5584, [_ZZ4convPfS_S_iiiiE8shared_1+376];
	ld.shared.f32 	%f5585, [_ZZ4convPfS_S_iiiiE8shared_1+380];
	ld.shared.f32 	%f5586, [_ZZ4convPfS_S_iiiiE8shared_1+384];
	ld.shared.f32 	%f5587, [_ZZ4convPfS_S_iiiiE8shared_1+388];
	ld.shared.f32 	%f5588, [_ZZ4convPfS_S_iiiiE8shared_1+392];
	ld.shared.f32 	%f5589, [_ZZ4convPfS_S_iiiiE8shared_1+396];
	ld.shared.f32 	%f5590, [_ZZ4convPfS_S_iiiiE8shared_1+400];
	fma.rn.f32 	%f5591, %f5576, %f5577, %f5562;
	fma.rn.f32 	%f5592, %f5576, %f5578, %f5563;
	fma.rn.f32 	%f5593, %f5576, %f5579, %f5564;
	fma.rn.f32 	%f5594, %f5576, %f5580, %f5565;
	fma.rn.f32 	%f5595, %f5576, %f5581, %f5566;
	fma.rn.f32 	%f5596, %f5576, %f5582, %f5567;
	fma.rn.f32 	%f5597, %f5576, %f5583, %f5568;
	fma.rn.f32 	%f5598, %f5576, %f5584, %f5569;
	fma.rn.f32 	%f5599, %f5576, %f5585, %f5570;
	fma.rn.f32 	%f5600, %f5576, %f5586, %f5571;
	fma.rn.f32 	%f5601, %f5576, %f5587, %f5572;
	fma.rn.f32 	%f5602, %f5576, %f5588, %f5573;
	fma.rn.f32 	%f5603, %f5576, %f5589, %f5574;
	fma.rn.f32 	%f5604, %f5576, %f5590, %f5575;
	ld.shared.f32 	%f5605, [%r14+40];
	ld.shared.f32 	%f5606, [_ZZ4convPfS_S_iiiiE8shared_1+416];
	ld.shared.f32 	%f5607, [_ZZ4convPfS_S_iiiiE8shared_1+420];
	ld.shared.f32 	%f5608, [_ZZ4convPfS_S_iiiiE8shared_1+424];
	ld.shared.f32 	%f5609, [_ZZ4convPfS_S_iiiiE8shared_1+428];
	ld.shared.f32 	%f5610, [_ZZ4convPfS_S_iiiiE8shared_1+432];
	ld.shared.f32 	%f5611, [_ZZ4convPfS_S_iiiiE8shared_1+436];
	ld.shared.f32 	%f5612, [_ZZ4convPfS_S_iiiiE8shared_1+440];
	ld.shared.f32 	%f5613, [_ZZ4convPfS_S_iiiiE8shared_1+444];
	ld.shared.f32 	%f5614, [_ZZ4convPfS_S_iiiiE8shared_1+448];
	ld.shared.f32 	%f5615, [_ZZ4convPfS_S_iiiiE8shared_1+452];
	ld.shared.f32 	%f5616, [_ZZ4convPfS_S_iiiiE8shared_1+456];
	ld.shared.f32 	%f5617, [_ZZ4convPfS_S_iiiiE8shared_1+460];
	ld.shared.f32 	%f5618, [_ZZ4convPfS_S_iiiiE8shared_1+464];
	ld.shared.f32 	%f5619, [_ZZ4convPfS_S_iiiiE8shared_1+468];
	fma.rn.f32 	%f5620, %f5605, %f5606, %f5591;
	fma.rn.f32 	%f5621, %f5605, %f5607, %f5592;
	fma.rn.f32 	%f5622, %f5605, %f5608, %f5593;
	fma.rn.f32 	%f5623, %f5605, %f5609, %f5594;
	fma.rn.f32 	%f5624, %f5605, %f5610, %f5595;
	fma.rn.f32 	%f5625, %f5605, %f5611, %f5596;
	fma.rn.f32 	%f5626, %f5605, %f5612, %f5597;
	fma.rn.f32 	%f5627, %f5605, %f5613, %f5598;
	fma.rn.f32 	%f5628, %f5605, %f5614, %f5599;
	fma.rn.f32 	%f5629, %f5605, %f5615, %f5600;
	fma.rn.f32 	%f5630, %f5605, %f5616, %f5601;
	fma.rn.f32 	%f5631, %f5605, %f5617, %f5602;
	fma.rn.f32 	%f5632, %f5605, %f5618, %f5603;
	fma.rn.f32 	%f5633, %f5605, %f5619, %f5604;
	ld.shared.f32 	%f5634, [%r14+36];
	ld.shared.f32 	%f5635, [_ZZ4convPfS_S_iiiiE8shared_1+484];
	ld.shared.f32 	%f5636, [_ZZ4convPfS_S_iiiiE8shared_1+488];
	ld.shared.f32 	%f5637, [_ZZ4convPfS_S_iiiiE8shared_1+492];
	ld.shared.f32 	%f5638, [_ZZ4convPfS_S_iiiiE8shared_1+496];
	ld.shared.f32 	%f5639, [_ZZ4convPfS_S_iiiiE8shared_1+500];
	ld.shared.f32 	%f5640, [_ZZ4convPfS_S_iiiiE8shared_1+504];
	ld.shared.f32 	%f5641, [_ZZ4convPfS_S_iiiiE8shared_1+508];
	ld.shared.f32 	%f5642, [_ZZ4convPfS_S_iiiiE8shared_1+512];
	ld.shared.f32 	%f5643, [_ZZ4convPfS_S_iiiiE8shared_1+516];
	ld.shared.f32 	%f5644, [_ZZ4convPfS_S_iiiiE8shared_1+520];
	ld.shared.f32 	%f5645, [_ZZ4convPfS_S_iiiiE8shared_1+524];
	ld.shared.f32 	%f5646, [_ZZ4convPfS_S_iiiiE8shared_1+528];
	ld.shared.f32 	%f5647, [_ZZ4convPfS_S_iiiiE8shared_1+532];
	ld.shared.f32 	%f5648, [_ZZ4convPfS_S_iiiiE8shared_1+536];
	fma.rn.f32 	%f5649, %f5634, %f5635, %f5620;
	fma.rn.f32 	%f5650, %f5634, %f5636, %f5621;
	fma.rn.f32 	%f5651, %f5634, %f5637, %f5622;
	fma.rn.f32 	%f5652, %f5634, %f5638, %f5623;
	fma.rn.f32 	%f5653, %f5634, %f5639, %f5624;
	fma.rn.f32 	%f5654, %f5634, %f5640, %f5625;
	fma.rn.f32 	%f5655, %f5634, %f5641, %f5626;
	fma.rn.f32 	%f5656, %f5634, %f5642, %f5627;
	fma.rn.f32 	%f5657, %f5634, %f5643, %f5628;
	fma.rn.f32 	%f5658, %f5634, %f5644, %f5629;
	fma.rn.f32 	%f5659, %f5634, %f5645, %f5630;
	fma.rn.f32 	%f5660, %f5634, %f5646, %f5631;
	fma.rn.f32 	%f5661, %f5634, %f5647, %f5632;
	fma.rn.f32 	%f5662, %f5634, %f5648, %f5633;
	ld.shared.f32 	%f5663, [%r14+32];
	ld.shared.f32 	%f5664, [_ZZ4convPfS_S_iiiiE8shared_1+552];
	ld.shared.f32 	%f5665, [_ZZ4convPfS_S_iiiiE8shared_1+556];
	ld.shared.f32 	%f5666, [_ZZ4convPfS_S_iiiiE8shared_1+560];
	ld.shared.f32 	%f5667, [_ZZ4convPfS_S_iiiiE8shared_1+564];
	ld.shared.f32 	%f5668, [_ZZ4convPfS_S_iiiiE8shared_1+568];
	ld.shared.f32 	%f5669, [_ZZ4convPfS_S_iiiiE8shared_1+572];
	ld.shared.f32 	%f5670, [_ZZ4convPfS_S_iiiiE8shared_1+576];
	ld.shared.f32 	%f5671, [_ZZ4convPfS_S_iiiiE8shared_1+580];
	ld.shared.f32 	%f5672, [_ZZ4convPfS_S_iiiiE8shared_1+584];
	ld.shared.f32 	%f5673, [_ZZ4convPfS_S_iiiiE8shared_1+588];
	ld.shared.f32 	%f5674, [_ZZ4convPfS_S_iiiiE8shared_1+592];
	ld.shared.f32 	%f5675, [_ZZ4convPfS_S_iiiiE8shared_1+596];
	ld.shared.f32 	%f5676, [_ZZ4convPfS_S_iiiiE8shared_1+600];
	ld.shared.f32 	%f5677, [_ZZ4convPfS_S_iiiiE8shared_1+604];
	fma.rn.f32 	%f5678, %f5663, %f5664, %f5649;
	fma.rn.f32 	%f5679, %f5663, %f5665, %f5650;
	fma.rn.f32 	%f5680, %f5663, %f5666, %f5651;
	fma.rn.f32 	%f5681, %f5663, %f5667, %f5652;
	fma.rn.f32 	%f5682, %f5663, %f5668, %f5653;
	fma.rn.f32 	%f5683, %f5663, %f5669, %f5654;
	fma.rn.f32 	%f5684, %f5663, %f5670, %f5655;
	fma.rn.f32 	%f5685, %f5663, %f5671, %f5656;
	fma.rn.f32 	%f5686, %f5663, %f5672, %f5657;
	fma.rn.f32 	%f5687, %f5663, %f5673, %f5658;
	fma.rn.f32 	%f5688, %f5663, %f5674, %f5659;
	fma.rn.f32 	%f5689, %f5663, %f5675, %f5660;
	fma.rn.f32 	%f5690, %f5663, %f5676, %f5661;
	fma.rn.f32 	%f5691, %f5663, %f5677, %f5662;
	ld.shared.f32 	%f5692, [%r14+28];
	ld.shared.f32 	%f5693, [_ZZ4convPfS_S_iiiiE8shared_1+620];
	ld.shared.f32 	%f5694, [_ZZ4convPfS_S_iiiiE8shared_1+624];
	ld.shared.f32 	%f5695, [_ZZ4convPfS_S_iiiiE8shared_1+628];
	ld.shared.f32 	%f5696, [_ZZ4convPfS_S_iiiiE8shared_1+632];
	ld.shared.f32 	%f5697, [_ZZ4convPfS_S_iiiiE8shared_1+636];
	ld.shared.f32 	%f5698, [_ZZ4convPfS_S_iiiiE8shared_1+640];
	ld.shared.f32 	%f5699, [_ZZ4convPfS_S_iiiiE8shared_1+644];
	ld.shared.f32 	%f5700, [_ZZ4convPfS_S_iiiiE8shared_1+648];
	ld.shared.f32 	%f5701, [_ZZ4convPfS_S_iiiiE8shared_1+652];
	ld.shared.f32 	%f5702, [_ZZ4convPfS_S_iiiiE8shared_1+656];
	ld.shared.f32 	%f5703, [_ZZ4convPfS_S_iiiiE8shared_1+660];
	ld.shared.f32 	%f5704, [_ZZ4convPfS_S_iiiiE8shared_1+664];
	ld.shared.f32 	%f5705, [_ZZ4convPfS_S_iiiiE8shared_1+668];
	ld.shared.f32 	%f5706, [_ZZ4convPfS_S_iiiiE8shared_1+672];
	fma.rn.f32 	%f5707, %f5692, %f5693, %f5678;
	fma.rn.f32 	%f5708, %f5692, %f5694, %f5679;
	fma.rn.f32 	%f5709, %f5692, %f5695, %f5680;
	fma.rn.f32 	%f5710, %f5692, %f5696, %f5681;
	fma.rn.f32 	%f5711, %f5692, %f5697, %f5682;
	fma.rn.f32 	%f5712, %f5692, %f5698, %f5683;
	fma.rn.f32 	%f5713, %f5692, %f5699, %f5684;
	fma.rn.f32 	%f5714, %f5692, %f5700, %f5685;
	fma.rn.f32 	%f5715, %f5692, %f5701, %f5686;
	fma.rn.f32 	%f5716, %f5692, %f5702, %f5687;
	fma.rn.f32 	%f5717, %f5692, %f5703, %f5688;
	fma.rn.f32 	%f5718, %f5692, %f5704, %f5689;
	fma.rn.f32 	%f5719, %f5692, %f5705, %f5690;
	fma.rn.f32 	%f5720, %f5692, %f5706, %f5691;
	ld.shared.f32 	%f5721, [%r14+24];
	ld.shared.f32 	%f5722, [_ZZ4convPfS_S_iiiiE8shared_1+688];
	ld.shared.f32 	%f5723, [_ZZ4convPfS_S_iiiiE8shared_1+692];
	ld.shared.f32 	%f5724, [_ZZ4convPfS_S_iiiiE8shared_1+696];
	ld.shared.f32 	%f5725, [_ZZ4convPfS_S_iiiiE8shared_1+700];
	ld.shared.f32 	%f5726, [_ZZ4convPfS_S_iiiiE8shared_1+704];
	ld.shared.f32 	%f5727, [_ZZ4convPfS_S_iiiiE8shared_1+708];
	ld.shared.f32 	%f5728, [_ZZ4convPfS_S_iiiiE8shared_1+712];
	ld.shared.f32 	%f5729, [_ZZ4convPfS_S_iiiiE8shared_1+716];
	ld.shared.f32 	%f5730, [_ZZ4convPfS_S_iiiiE8shared_1+720];
	ld.shared.f32 	%f5731, [_ZZ4convPfS_S_iiiiE8shared_1+724];
	ld.shared.f32 	%f5732, [_ZZ4convPfS_S_iiiiE8shared_1+728];
	ld.shared.f32 	%f5733, [_ZZ4convPfS_S_iiiiE8shared_1+732];
	ld.shared.f32 	%f5734, [_ZZ4convPfS_S_iiiiE8shared_1+736];
	ld.shared.f32 	%f5735, [_ZZ4convPfS_S_iiiiE8shared_1+740];
	fma.rn.f32 	%f5736, %f5721, %f5722, %f5707;
	fma.rn.f32 	%f5737, %f5721, %f5723, %f5708;
	fma.rn.f32 	%f5738, %f5721, %f5724, %f5709;
	fma.rn.f32 	%f5739, %f5721, %f5725, %f5710;
	fma.rn.f32 	%f5740, %f5721, %f5726, %f5711;
	fma.rn.f32 	%f5741, %f5721, %f5727, %f5712;
	fma.rn.f32 	%f5742, %f5721, %f5728, %f5713;
	fma.rn.f32 	%f5743, %f5721, %f5729, %f5714;
	fma.rn.f32 	%f5744, %f5721, %f5730, %f5715;
	fma.rn.f32 	%f5745, %f5721, %f5731, %f5716;
	fma.rn.f32 	%f5746, %f5721, %f5732, %f5717;
	fma.rn.f32 	%f5747, %f5721, %f5733, %f5718;
	fma.rn.f32 	%f5748, %f5721, %f5734, %f5719;
	fma.rn.f32 	%f5749, %f5721, %f5735, %f5720;
	ld.shared.f32 	%f5750, [%r14+20];
	ld.shared.f32 	%f5751, [_ZZ4convPfS_S_iiiiE8shared_1+756];
	ld.shared.f32 	%f5752, [_ZZ4convPfS_S_iiiiE8shared_1+760];
	ld.shared.f32 	%f5753, [_ZZ4convPfS_S_iiiiE8shared_1+764];
	ld.shared.f32 	%f5754, [_ZZ4convPfS_S_iiiiE8shared_1+768];
	ld.shared.f32 	%f5755, [_ZZ4convPfS_S_iiiiE8shared_1+772];
	ld.shared.f32 	%f5756, [_ZZ4convPfS_S_iiiiE8shared_1+776];
	ld.shared.f32 	%f5757, [_ZZ4convPfS_S_iiiiE8shared_1+780];
	ld.shared.f32 	%f5758, [_ZZ4convPfS_S_iiiiE8shared_1+784];
	ld.shared.f32 	%f5759, [_ZZ4convPfS_S_iiiiE8shared_1+788];
	ld.shared.f32 	%f5760, [_ZZ4convPfS_S_iiiiE8shared_1+792];
	ld.shared.f32 	%f5761, [_ZZ4convPfS_S_iiiiE8shared_1+796];
	ld.shared.f32 	%f5762, [_ZZ4convPfS_S_iiiiE8shared_1+800];
	ld.shared.f32 	%f5763, [_ZZ4convPfS_S_iiiiE8shared_1+804];
	ld.shared.f32 	%f5764, [_ZZ4convPfS_S_iiiiE8shared_1+808];
	fma.rn.f32 	%f5765, %f5750, %f5751, %f5736;
	fma.rn.f32 	%f5766, %f5750, %f5752, %f5737;
	fma.rn.f32 	%f5767, %f5750, %f5753, %f5738;
	fma.rn.f32 	%f5768, %f5750, %f5754, %f5739;
	fma.rn.f32 	%f5769, %f5750, %f5755, %f5740;
	fma.rn.f32 	%f5770, %f5750, %f5756, %f5741;
	fma.rn.f32 	%f5771, %f5750, %f5757, %f5742;
	fma.rn.f32 	%f5772, %f5750, %f5758, %f5743;
	fma.rn.f32 	%f5773, %f5750, %f5759, %f5744;
	fma.rn.f32 	%f5774, %f5750, %f5760, %f5745;
	fma.rn.f32 	%f5775, %f5750, %f5761, %f5746;
	fma.rn.f32 	%f5776, %f5750, %f5762, %f5747;
	fma.rn.f32 	%f5777, %f5750, %f5763, %f5748;
	fma.rn.f32 	%f5778, %f5750, %f5764, %f5749;
	ld.shared.f32 	%f5779, [%r14+16];
	ld.shared.f32 	%f5780, [_ZZ4convPfS_S_iiiiE8shared_1+824];
	ld.shared.f32 	%f5781, [_ZZ4convPfS_S_iiiiE8shared_1+828];
	ld.shared.f32 	%f5782, [_ZZ4convPfS_S_iiiiE8shared_1+832];
	ld.shared.f32 	%f5783, [_ZZ4convPfS_S_iiiiE8shared_1+836];
	ld.shared.f32 	%f5784, [_ZZ4convPfS_S_iiiiE8shared_1+840];
	ld.shared.f32 	%f5785, [_ZZ4convPfS_S_iiiiE8shared_1+844];
	ld.shared.f32 	%f5786, [_ZZ4convPfS_S_iiiiE8shared_1+848];
	ld.shared.f32 	%f5787, [_ZZ4convPfS_S_iiiiE8shared_1+852];
	ld.shared.f32 	%f5788, [_ZZ4convPfS_S_iiiiE8shared_1+856];
	ld.shared.f32 	%f5789, [_ZZ4convPfS_S_iiiiE8shared_1+860];
	ld.shared.f32 	%f5790, [_ZZ4convPfS_S_iiiiE8shared_1+864];
	ld.shared.f32 	%f5791, [_ZZ4convPfS_S_iiiiE8shared_1+868];
	ld.shared.f32 	%f5792, [_ZZ4convPfS_S_iiiiE8shared_1+872];
	ld.shared.f32 	%f5793, [_ZZ4convPfS_S_iiiiE8shared_1+876];
	fma.rn.f32 	%f5794, %f5779, %f5780, %f5765;
	fma.rn.f32 	%f5795, %f5779, %f5781, %f5766;
	fma.rn.f32 	%f5796, %f5779, %f5782, %f5767;
	fma.rn.f32 	%f5797, %f5779, %f5783, %f5768;
	fma.rn.f32 	%f5798, %f5779, %f5784, %f5769;
	fma.rn.f32 	%f5799, %f5779, %f5785, %f5770;
	fma.rn.f32 	%f5800, %f5779, %f5786, %f5771;
	fma.rn.f32 	%f5801, %f5779, %f5787, %f5772;
	fma.rn.f32 	%f5802, %f5779, %f5788, %f5773;
	fma.rn.f32 	%f5803, %f5779, %f5789, %f5774;
	fma.rn.f32 	%f5804, %f5779, %f5790, %f5775;
	fma.rn.f32 	%f5805, %f5779, %f5791, %f5776;
	fma.rn.f32 	%f5806, %f5779, %f5792, %f5777;
	fma.rn.f32 	%f5807, %f5779, %f5793, %f5778;
	ld.shared.f32 	%f5808, [%r14+12];
	ld.shared.f32 	%f5809, [_ZZ4convPfS_S_iiiiE8shared_1+892];
	ld.shared.f32 	%f5810, [_ZZ4convPfS_S_iiiiE8shared_1+896];
	ld.shared.f32 	%f5811, [_ZZ4convPfS_S_iiiiE8shared_1+900];
	ld.shared.f32 	%f5812, [_ZZ4convPfS_S_iiiiE8shared_1+904];
	ld.shared.f32 	%f5813, [_ZZ4convPfS_S_iiiiE8shared_1+908];
	ld.shared.f32 	%f5814, [_ZZ4convPfS_S_iiiiE8shared_1+912];
	ld.shared.f32 	%f5815, [_ZZ4convPfS_S_iiiiE8shared_1+916];
	ld.shared.f32 	%f5816, [_ZZ4convPfS_S_iiiiE8shared_1+920];
	ld.shared.f32 	%f5817, [_ZZ4convPfS_S_iiiiE8shared_1+924];
	ld.shared.f32 	%f5818, [_ZZ4convPfS_S_iiiiE8shared_1+928];
	ld.shared.f32 	%f5819, [_ZZ4convPfS_S_iiiiE8shared_1+932];
	ld.shared.f32 	%f5820, [_ZZ4convPfS_S_iiiiE8shared_1+936];
	ld.shared.f32 	%f5821, [_ZZ4convPfS_S_iiiiE8shared_1+940];
	ld.shared.f32 	%f5822, [_ZZ4convPfS_S_iiiiE8shared_1+944];
	fma.rn.f32 	%f5823, %f5808, %f5809, %f5794;
	fma.rn.f32 	%f5824, %f5808, %f5810, %f5795;
	fma.rn.f32 	%f5825, %f5808, %f5811, %f5796;
	fma.rn.f32 	%f5826, %f5808, %f5812, %f5797;
	fma.rn.f32 	%f5827, %f5808, %f5813, %f5798;
	fma.rn.f32 	%f5828, %f5808, %f5814, %f5799;
	fma.rn.f32 	%f5829, %f5808, %f5815, %f5800;
	fma.rn.f32 	%f5830, %f5808, %f5816, %f5801;
	fma.rn.f32 	%f5831, %f5808, %f5817, %f5802;
	fma.rn.f32 	%f5832, %f5808, %f5818, %f5803;
	fma.rn.f32 	%f5833, %f5808, %f5819, %f5804;
	fma.rn.f32 	%f5834, %f5808, %f5820, %f5805;
	fma.rn.f32 	%f5835, %f5808, %f5821, %f5806;
	fma.rn.f32 	%f5836, %f5808, %f5822, %f5807;
	ld.shared.f32 	%f5837, [%r14+8];
	ld.shared.f32 	%f5838, [_ZZ4convPfS_S_iiiiE8shared_1+960];
	ld.shared.f32 	%f5839, [_ZZ4convPfS_S_iiiiE8shared_1+964];
	ld.shared.f32 	%f5840, [_ZZ4convPfS_S_iiiiE8shared_1+968];
	ld.shared.f32 	%f5841, [_ZZ4convPfS_S_iiiiE8shared_1+972];
	ld.shared.f32 	%f5842, [_ZZ4convPfS_S_iiiiE8shared_1+976];
	ld.shared.f32 	%f5843, [_ZZ4convPfS_S_iiiiE8shared_1+980];
	ld.shared.f32 	%f5844, [_ZZ4convPfS_S_iiiiE8shared_1+984];
	ld.shared.f32 	%f5845, [_ZZ4convPfS_S_iiiiE8shared_1+988];
	ld.shared.f32 	%f5846, [_ZZ4convPfS_S_iiiiE8shared_1+992];
	ld.shared.f32 	%f5847, [_ZZ4convPfS_S_iiiiE8shared_1+996];
	ld.shared.f32 	%f5848, [_ZZ4convPfS_S_iiiiE8shared_1+1000];
	ld.shared.f32 	%f5849, [_ZZ4convPfS_S_iiiiE8shared_1+1004];
	ld.shared.f32 	%f5850, [_ZZ4convPfS_S_iiiiE8shared_1+1008];
	ld.shared.f32 	%f5851, [_ZZ4convPfS_S_iiiiE8shared_1+1012];
	fma.rn.f32 	%f5852, %f5837, %f5838, %f5823;
	fma.rn.f32 	%f5853, %f5837, %f5839, %f5824;
	fma.rn.f32 	%f5854, %f5837, %f5840, %f5825;
	fma.rn.f32 	%f5855, %f5837, %f5841, %f5826;
	fma.rn.f32 	%f5856, %f5837, %f5842, %f5827;
	fma.rn.f32 	%f5857, %f5837, %f5843, %f5828;
	fma.rn.f32 	%f5858, %f5837, %f5844, %f5829;
	fma.rn.f32 	%f5859, %f5837, %f5845, %f5830;
	fma.rn.f32 	%f5860, %f5837, %f5846, %f5831;
	fma.rn.f32 	%f5861, %f5837, %f5847, %f5832;
	fma.rn.f32 	%f5862, %f5837, %f5848, %f5833;
	fma.rn.f32 	%f5863, %f5837, %f5849, %f5834;
	fma.rn.f32 	%f5864, %f5837, %f5850, %f5835;
	fma.rn.f32 	%f5865, %f5837, %f5851, %f5836;
	ld.shared.f32 	%f5866, [%r14+4];
	ld.shared.f32 	%f5867, [_ZZ4convPfS_S_iiiiE8shared_1+1028];
	ld.shared.f32 	%f5868, [_ZZ4convPfS_S_iiiiE8shared_1+1032];
	ld.shared.f32 	%f5869, [_ZZ4convPfS_S_iiiiE8shared_1+1036];
	ld.shared.f32 	%f5870, [_ZZ4convPfS_S_iiiiE8shared_1+1040];
	ld.shared.f32 	%f5871, [_ZZ4convPfS_S_iiiiE8shared_1+1044];
	ld.shared.f32 	%f5872, [_ZZ4convPfS_S_iiiiE8shared_1+1048];
	ld.shared.f32 	%f5873, [_ZZ4convPfS_S_iiiiE8shared_1+1052];
	ld.shared.f32 	%f5874, [_ZZ4convPfS_S_iiiiE8shared_1+1056];
	ld.shared.f32 	%f5875, [_ZZ4convPfS_S_iiiiE8shared_1+1060];
	ld.shared.f32 	%f5876, [_ZZ4convPfS_S_iiiiE8shared_1+1064];
	ld.shared.f32 	%f5877, [_ZZ4convPfS_S_iiiiE8shared_1+1068];
	ld.shared.f32 	%f5878, [_ZZ4convPfS_S_iiiiE8shared_1+1072];
	ld.shared.f32 	%f5879, [_ZZ4convPfS_S_iiiiE8shared_1+1076];
	ld.shared.f32 	%f5880, [_ZZ4convPfS_S_iiiiE8shared_1+1080];
	fma.rn.f32 	%f5881, %f5866, %f5867, %f5852;
	fma.rn.f32 	%f182, %f5866, %f5868, %f5853;
	fma.rn.f32 	%f183, %f5866, %f5869, %f5854;
	fma.rn.f32 	%f184, %f5866, %f5870, %f5855;
	fma.rn.f32 	%f185, %f5866, %f5871, %f5856;
	fma.rn.f32 	%f186, %f5866, %f5872, %f5857;
	fma.rn.f32 	%f187, %f5866, %f5873, %f5858;
	fma.rn.f32 	%f188, %f5866, %f5874, %f5859;
	fma.rn.f32 	%f189, %f5866, %f5875, %f5860;
	fma.rn.f32 	%f190, %f5866, %f5876, %f5861;
	fma.rn.f32 	%f191, %f5866, %f5877, %f5862;
	fma.rn.f32 	%f192, %f5866, %f5878, %f5863;
	fma.rn.f32 	%f193, %f5866, %f5879, %f5864;
	fma.rn.f32 	%f194, %f5866, %f5880, %f5865;
	add.s32 	%r172, %r19, 4096;
	mul.wide.u32 	%rd177, %r172, 4;
	add.s64 	%rd178, %rd1, %rd177;
	st.global.f32 	[%rd178], %f5881;
	bar.sync 	0;
	bar.sync 	0;
	@%p39 bra 	$L__BB0_77;
	add.s32 	%r173, %r20, %r16;
	add.s32 	%r174, %r173, 4128;
	mul.wide.u32 	%rd179, %r174, 4;
	add.s64 	%rd180, %rd3, %rd179;
	ld.global.f32 	%f5882, [%rd180];
	st.shared.f32 	[%r14], %f5882;
$L__BB0_77:
	setp.gt.u32 	%p40, %r13, 15;
	add.s32 	%r175, %r21, 4128;
	mul.wide.u32 	%rd181, %r175, 4;
	add.s64 	%rd182, %rd3, %rd181;
	ld.global.f32 	%f5883, [%rd182];
	st.shared.f32 	[%r14+64], %f5883;
	bar.sync 	0;
	@%p40 bra 	$L__BB0_79;
	ld.global.f32 	%f5884, [%rd17];
	st.shared.f32 	[%r18+12], %f5884;
	ld.global.f32 	%f5885, [%rd17+64];
	st.shared.f32 	[%r18+16], %f5885;
	ld.global.f32 	%f5886, [%rd17+128];
	st.shared.f32 	[%r18+20], %f5886;
	ld.global.f32 	%f5887, [%rd17+192];
	st.shared.f32 	[%r18+24], %f5887;
	ld.global.f32 	%f5888, [%rd17+256];
	st.shared.f32 	[%r18+28], %f5888;
	ld.global.f32 	%f5889, [%rd17+320];
	st.shared.f32 	[%r18+32], %f5889;
	ld.global.f32 	%f5890, [%rd17+384];
	st.shared.f32 	[%r18+36], %f5890;
	ld.global.f32 	%f5891, [%rd17+448];
	st.shared.f32 	[%r18+40], %f5891;
	ld.global.f32 	%f5892, [%rd17+512];
	st.shared.f32 	[%r18+44], %f5892;
	ld.global.f32 	%f5893, [%rd17+576];
	st.shared.f32 	[%r18+48], %f5893;
	ld.global.f32 	%f5894, [%rd17+640];
	st.shared.f32 	[%r18+52], %f5894;
	ld.global.f32 	%f5895, [%rd17+704];
	st.shared.f32 	[%r18+56], %f5895;
	ld.global.f32 	%f5896, [%rd17+768];
	st.shared.f32 	[%r18+60], %f5896;
$L__BB0_79:
	setp.gt.u32 	%p41, %r13, 15;
	bar.sync 	0;
	ld.shared.f32 	%f5897, [%r14+64];
	ld.shared.f32 	%f5898, [_ZZ4convPfS_S_iiiiE8shared_1+12];
	ld.shared.f32 	%f5899, [_ZZ4convPfS_S_iiiiE8shared_1+16];
	ld.shared.f32 	%f5900, [_ZZ4convPfS_S_iiiiE8shared_1+20];
	ld.shared.f32 	%f5901, [_ZZ4convPfS_S_iiiiE8shared_1+24];
	ld.shared.f32 	%f5902, [_ZZ4convPfS_S_iiiiE8shared_1+28];
	ld.shared.f32 	%f5903, [_ZZ4convPfS_S_iiiiE8shared_1+32];
	ld.shared.f32 	%f5904, [_ZZ4convPfS_S_iiiiE8shared_1+36];
	ld.shared.f32 	%f5905, [_ZZ4convPfS_S_iiiiE8shared_1+40];
	ld.shared.f32 	%f5906, [_ZZ4convPfS_S_iiiiE8shared_1+44];
	ld.shared.f32 	%f5907, [_ZZ4convPfS_S_iiiiE8shared_1+48];
	ld.shared.f32 	%f5908, [_ZZ4convPfS_S_iiiiE8shared_1+52];
	ld.shared.f32 	%f5909, [_ZZ4convPfS_S_iiiiE8shared_1+56];
	ld.shared.f32 	%f5910, [_ZZ4convPfS_S_iiiiE8shared_1+60];
	fma.rn.f32 	%f5911, %f5897, %f5898, %f182;
	fma.rn.f32 	%f5912, %f5897, %f5899, %f183;
	fma.rn.f32 	%f5913, %f5897, %f5900, %f184;
	fma.rn.f32 	%f5914, %f5897, %f5901, %f185;
	fma.rn.f32 	%f5915, %f5897, %f5902, %f186;
	fma.rn.f32 	%f5916, %f5897, %f5903, %f187;
	fma.rn.f32 	%f5917, %f5897, %f5904, %f188;
	fma.rn.f32 	%f5918, %f5897, %f5905, %f189;
	fma.rn.f32 	%f5919, %f5897, %f5906, %f190;
	fma.rn.f32 	%f5920, %f5897, %f5907, %f191;
	fma.rn.f32 	%f5921, %f5897, %f5908, %f192;
	fma.rn.f32 	%f5922, %f5897, %f5909, %f193;
	fma.rn.f32 	%f5923, %f5897, %f5910, %f194;
	ld.shared.f32 	%f5924, [%r14+60];
	ld.shared.f32 	%f5925, [_ZZ4convPfS_S_iiiiE8shared_1+80];
	ld.shared.f32 	%f5926, [_ZZ4convPfS_S_iiiiE8shared_1+84];
	ld.shared.f32 	%f5927, [_ZZ4convPfS_S_iiiiE8shared_1+88];
	ld.shared.f32 	%f5928, [_ZZ4convPfS_S_iiiiE8shared_1+92];
	ld.shared.f32 	%f5929, [_ZZ4convPfS_S_iiiiE8shared_1+96];
	ld.shared.f32 	%f5930, [_ZZ4convPfS_S_iiiiE8shared_1+100];
	ld.shared.f32 	%f5931, [_ZZ4convPfS_S_iiiiE8shared_1+104];
	ld.shared.f32 	%f5932, [_ZZ4convPfS_S_iiiiE8shared_1+108];
	ld.shared.f32 	%f5933, [_ZZ4convPfS_S_iiiiE8shared_1+112];
	ld.shared.f32 	%f5934, [_ZZ4convPfS_S_iiiiE8shared_1+116];
	ld.shared.f32 	%f5935, [_ZZ4convPfS_S_iiiiE8shared_1+120];
	ld.shared.f32 	%f5936, [_ZZ4convPfS_S_iiiiE8shared_1+124];
	ld.shared.f32 	%f5937, [_ZZ4convPfS_S_iiiiE8shared_1+128];
	fma.rn.f32 	%f5938, %f5924, %f5925, %f5911;
	fma.rn.f32 	%f5939, %f5924, %f5926, %f5912;
	fma.rn.f32 	%f5940, %f5924, %f5927, %f5913;
	fma.rn.f32 	%f5941, %f5924, %f5928, %f5914;
	fma.rn.f32 	%f5942, %f5924, %f5929, %f5915;
	fma.rn.f32 	%f5943, %f5924, %f5930, %f5916;
	fma.rn.f32 	%f5944, %f5924, %f5931, %f5917;
	fma.rn.f32 	%f5945, %f5924, %f5932, %f5918;
	fma.rn.f32 	%f5946, %f5924, %f5933, %f5919;
	fma.rn.f32 	%f5947, %f5924, %f5934, %f5920;
	fma.rn.f32 	%f5948, %f5924, %f5935, %f5921;
	fma.rn.f32 	%f5949, %f5924, %f5936, %f5922;
	fma.rn.f32 	%f5950, %f5924, %f5937, %f5923;
	ld.shared.f32 	%f5951, [%r14+56];
	ld.shared.f32 	%f5952, [_ZZ4convPfS_S_iiiiE8shared_1+148];
	ld.shared.f32 	%f5953, [_ZZ4convPfS_S_iiiiE8shared_1+152];
	ld.shared.f32 	%f5954, [_ZZ4convPfS_S_iiiiE8shared_1+156];
	ld.shared.f32 	%f5955, [_ZZ4convPfS_S_iiiiE8shared_1+160];
	ld.shared.f32 	%f5956, [_ZZ4convPfS_S_iiiiE8shared_1+164];
	ld.shared.f32 	%f5957, [_ZZ4convPfS_S_iiiiE8shared_1+168];
	ld.shared.f32 	%f5958, [_ZZ4convPfS_S_iiiiE8shared_1+172];
	ld.shared.f32 	%f5959, [_ZZ4convPfS_S_iiiiE8shared_1+176];
	ld.shared.f32 	%f5960, [_ZZ4convPfS_S_iiiiE8shared_1+180];
	ld.shared.f32 	%f5961, [_ZZ4convPfS_S_iiiiE8shared_1+184];
	ld.shared.f32 	%f5962, [_ZZ4convPfS_S_iiiiE8shared_1+188];
	ld.shared.f32 	%f5963, [_ZZ4convPfS_S_iiiiE8shared_1+192];
	ld.shared.f32 	%f5964, [_ZZ4convPfS_S_iiiiE8shared_1+196];
	fma.rn.f32 	%f5965, %f5951, %f5952, %f5938;
	fma.rn.f32 	%f5966, %f5951, %f5953, %f5939;
	fma.rn.f32 	%f5967, %f5951, %f5954, %f5940;
	fma.rn.f32 	%f5968, %f5951, %f5955, %f5941;
	fma.rn.f32 	%f5969, %f5951, %f5956, %f5942;
	fma.rn.f32 	%f5970, %f5951, %f5957, %f5943;
	fma.rn.f32 	%f5971, %f5951, %f5958, %f5944;
	fma.rn.f32 	%f5972, %f5951, %f5959, %f5945;
	fma.rn.f32 	%f5973, %f5951, %f5960, %f5946;
	fma.rn.f32 	%f5974, %f5951, %f5961, %f5947;
	fma.rn.f32 	%f5975, %f5951, %f5962, %f5948;
	fma.rn.f32 	%f5976, %f5951, %f5963, %f5949;
	fma.rn.f32 	%f5977, %f5951, %f5964, %f5950;
	ld.shared.f32 	%f5978, [%r14+52];
	ld.shared.f32 	%f5979, [_ZZ4convPfS_S_iiiiE8shared_1+216];
	ld.shared.f32 	%f5980, [_ZZ4convPfS_S_iiiiE8shared_1+220];
	ld.shared.f32 	%f5981, [_ZZ4convPfS_S_iiiiE8shared_1+224];
	ld.shared.f32 	%f5982, [_ZZ4convPfS_S_iiiiE8shared_1+228];
	ld.shared.f32 	%f5983, [_ZZ4convPfS_S_iiiiE8shared_1+232];
	ld.shared.f32 	%f5984, [_ZZ4convPfS_S_iiiiE8shared_1+236];
	ld.shared.f32 	%f5985, [_ZZ4convPfS_S_iiiiE8shared_1+240];
	ld.shared.f32 	%f5986, [_ZZ4convPfS_S_iiiiE8shared_1+244];
	ld.shared.f32 	%f5987, [_ZZ4convPfS_S_iiiiE8shared_1+248];
	ld.shared.f32 	%f5988, [_ZZ4convPfS_S_iiiiE8shared_1+252];
	ld.shared.f32 	%f5989, [_ZZ4convPfS_S_iiiiE8shared_1+256];
	ld.shared.f32 	%f5990, [_ZZ4convPfS_S_iiiiE8shared_1+260];
	ld.shared.f32 	%f5991, [_ZZ4convPfS_S_iiiiE8shared_1+264];
	fma.rn.f32 	%f5992, %f5978, %f5979, %f5965;
	fma.rn.f32 	%f5993, %f5978, %f5980, %f5966;
	fma.rn.f32 	%f5994, %f5978, %f5981, %f5967;
	fma.rn.f32 	%f5995, %f5978, %f5982, %f5968;
	fma.rn.f32 	%f5996, %f5978, %f5983, %f5969;
	fma.rn.f32 	%f5997, %f5978, %f5984, %f5970;
	fma.rn.f32 	%f5998, %f5978, %f5985, %f5971;
	fma.rn.f32 	%f5999, %f5978, %f5986, %f5972;
	fma.rn.f32 	%f6000, %f5978, %f5987, %f5973;
	fma.rn.f32 	%f6001, %f5978, %f5988, %f5974;
	fma.rn.f32 	%f6002, %f5978, %f5989, %f5975;
	fma.rn.f32 	%f6003, %f5978, %f5990, %f5976;
	fma.rn.f32 	%f6004, %f5978, %f5991, %f5977;
	ld.shared.f32 	%f6005, [%r14+48];
	ld.shared.f32 	%f6006, [_ZZ4convPfS_S_iiiiE8shared_1+284];
	ld.shared.f32 	%f6007, [_ZZ4convPfS_S_iiiiE8shared_1+288];
	ld.shared.f32 	%f6008, [_ZZ4convPfS_S_iiiiE8shared_1+292];
	ld.shared.f32 	%f6009, [_ZZ4convPfS_S_iiiiE8shared_1+296];
	ld.shared.f32 	%f6010, [_ZZ4convPfS_S_iiiiE8shared_1+300];
	ld.shared.f32 	%f6011, [_ZZ4convPfS_S_iiiiE8shared_1+304];
	ld.shared.f32 	%f6012, [_ZZ4convPfS_S_iiiiE8shared_1+308];
	ld.shared.f32 	%f6013, [_ZZ4convPfS_S_iiiiE8shared_1+312];
	ld.shared.f32 	%f6014, [_ZZ4convPfS_S_iiiiE8shared_1+316];
	ld.shared.f32 	%f6015, [_ZZ4convPfS_S_iiiiE8shared_1+320];
	ld.shared.f32 	%f6016, [_ZZ4convPfS_S_iiiiE8shared_1+324];
	ld.shared.f32 	%f6017, [_ZZ4convPfS_S_iiiiE8shared_1+328];
	ld.shared.f32 	%f6018, [_ZZ4convPfS_S_iiiiE8shared_1+332];
	fma.rn.f32 	%f6019, %f6005, %f6006, %f5992;
	fma.rn.f32 	%f6020, %f6005, %f6007, %f5993;
	fma.rn.f32 	%f6021, %f6005, %f6008, %f5994;
	fma.rn.f32 	%f6022, %f6005, %f6009, %f5995;
	fma.rn.f32 	%f6023, %f6005, %f6010, %f5996;
	fma.rn.f32 	%f6024, %f6005, %f6011, %f5997;
	fma.rn.f32 	%f6025, %f6005, %f6012, %f5998;
	fma.rn.f32 	%f6026, %f6005, %f6013, %f5999;
	fma.rn.f32 	%f6027, %f6005, %f6014, %f6000;
	fma.rn.f32 	%f6028, %f6005, %f6015, %f6001;
	fma.rn.f32 	%f6029, %f6005, %f6016, %f6002;
	fma.rn.f32 	%f6030, %f6005, %f6017, %f6003;
	fma.rn.f32 	%f6031, %f6005, %f6018, %f6004;
	ld.shared.f32 	%f6032, [%r14+44];
	ld.shared.f32 	%f6033, [_ZZ4convPfS_S_iiiiE8shared_1+352];
	ld.shared.f32 	%f6034, [_ZZ4convPfS_S_iiiiE8shared_1+356];
	ld.shared.f32 	%f6035, [_ZZ4convPfS_S_iiiiE8shared_1+360];
	ld.shared.f32 	%f6036, [_ZZ4convPfS_S_iiiiE8shared_1+364];
	ld.shared.f32 	%f6037, [_ZZ4convPfS_S_iiiiE8shared_1+368];
	ld.shared.f32 	%f6038, [_ZZ4convPfS_S_iiiiE8shared_1+372];
	ld.shared.f32 	%f6039, [_ZZ4convPfS_S_iiiiE8shared_1+376];
	ld.shared.f32 	%f6040, [_ZZ4convPfS_S_iiiiE8shared_1+380];
	ld.shared.f32 	%f6041, [_ZZ4convPfS_S_iiiiE8shared_1+384];
	ld.shared.f32 	%f6042, [_ZZ4convPfS_S_iiiiE8shared_1+388];
	ld.shared.f32 	%f6043, [_ZZ4convPfS_S_iiiiE8shared_1+392];
	ld.shared.f32 	%f6044, [_ZZ4convPfS_S_iiiiE8shared_1+396];
	ld.shared.f32 	%f6045, [_ZZ4convPfS_S_iiiiE8shared_1+400];
	fma.rn.f32 	%f6046, %f6032, %f6033, %f6019;
	fma.rn.f32 	%f6047, %f6032, %f6034, %f6020;
	fma.rn.f32 	%f6048, %f6032, %f6035, %f6021;
	fma.rn.f32 	%f6049, %f6032, %f6036, %f6022;
	fma.rn.f32 	%f6050, %f6032, %f6037, %f6023;
	fma.rn.f32 	%f6051, %f6032, %f6038, %f6024;
	fma.rn.f32 	%f6052, %f6032, %f6039, %f6025;
	fma.rn.f32 	%f6053, %f6032, %f6040, %f6026;
	fma.rn.f32 	%f6054, %f6032, %f6041, %f6027;
	fma.rn.f32 	%f6055, %f6032, %f6042, %f6028;
	fma.rn.f32 	%f6056, %f6032, %f6043, %f6029;
	fma.rn.f32 	%f6057, %f6032, %f6044, %f6030;
	fma.rn.f32 	%f6058, %f6032, %f6045, %f6031;
	ld.shared.f32 	%f6059, [%r14+40];
	ld.shared.f32 	%f6060, [_ZZ4convPfS_S_iiiiE8shared_1+420];
	ld.shared.f32 	%f6061, [_ZZ4convPfS_S_iiiiE8shared_1+424];
	ld.shared.f32 	%f6062, [_ZZ4convPfS_S_iiiiE8shared_1+428];
	ld.shared.f32 	%f6063, [_ZZ4convPfS_S_iiiiE8shared_1+432];
	ld.shared.f32 	%f6064, [_ZZ4convPfS_S_iiiiE8shared_1+436];
	ld.shared.f32 	%f6065, [_ZZ4convPfS_S_iiiiE8shared_1+440];
	ld.shared.f32 	%f6066, [_ZZ4convPfS_S_iiiiE8shared_1+444];
	ld.shared.f32 	%f6067, [_ZZ4convPfS_S_iiiiE8shared_1+448];
	ld.shared.f32 	%f6068, [_ZZ4convPfS_S_iiiiE8shared_1+452];
	ld.shared.f32 	%f6069, [_ZZ4convPfS_S_iiiiE8shared_1+456];
	ld.shared.f32 	%f6070, [_ZZ4convPfS_S_iiiiE8shared_1+460];
	ld.shared.f32 	%f6071, [_ZZ4convPfS_S_iiiiE8shared_1+464];
	ld.shared.f32 	%f6072, [_ZZ4convPfS_S_iiiiE8shared_1+468];
	fma.rn.f32 	%f6073, %f6059, %f6060, %f6046;
	fma.rn.f32 	%f6074, %f6059, %f6061, %f6047;
	fma.rn.f32 	%f6075, %f6059, %f6062, %f6048;
	fma.rn.f32 	%f6076, %f6059, %f6063, %f6049;
	fma.rn.f32 	%f6077, %f6059, %f6064, %f6050;
	fma.rn.f32 	%f6078, %f6059, %f6065, %f6051;
	fma.rn.f32 	%f6079, %f6059, %f6066, %f6052;
	fma.rn.f32 	%f6080, %f6059, %f6067, %f6053;
	fma.rn.f32 	%f6081, %f6059, %f6068, %f6054;
	fma.rn.f32 	%f6082, %f6059, %f6069, %f6055;
	fma.rn.f32 	%f6083, %f6059, %f6070, %f6056;
	fma.rn.f32 	%f6084, %f6059, %f6071, %f6057;
	fma.rn.f32 	%f6085, %f6059, %f6072, %f6058;
	ld.shared.f32 	%f6086, [%r14+36];
	ld.shared.f32 	%f6087, [_ZZ4convPfS_S_iiiiE8shared_1+488];
	ld.shared.f32 	%f6088, [_ZZ4convPfS_S_iiiiE8shared_1+492];
	ld.shared.f32 	%f6089, [_ZZ4convPfS_S_iiiiE8shared_1+496];
	ld.shared.f32 	%f6090, [_ZZ4convPfS_S_iiiiE8shared_1+500];
	ld.shared.f32 	%f6091, [_ZZ4convPfS_S_iiiiE8shared_1+504];
	ld.shared.f32 	%f6092, [_ZZ4convPfS_S_iiiiE8shared_1+508];
	ld.shared.f32 	%f6093, [_ZZ4convPfS_S_iiiiE8shared_1+512];
	ld.shared.f32 	%f6094, [_ZZ4convPfS_S_iiiiE8shared_1+516];
	ld.shared.f32 	%f6095, [_ZZ4convPfS_S_iiiiE8shared_1+520];
	ld.shared.f32 	%f6096, [_ZZ4convPfS_S_iiiiE8shared_1+524];
	ld.shared.f32 	%f6097, [_ZZ4convPfS_S_iiiiE8shared_1+528];
	ld.shared.f32 	%f6098, [_ZZ4convPfS_S_iiiiE8shared_1+532];
	ld.shared.f32 	%f6099, [_ZZ4convPfS_S_iiiiE8shared_1+536];
	fma.rn.f32 	%f6100, %f6086, %f6087, %f6073;
	fma.rn.f32 	%f6101, %f6086, %f6088, %f6074;
	fma.rn.f32 	%f6102, %f6086, %f6089, %f6075;
	fma.rn.f32 	%f6103, %f6086, %f6090, %f6076;
	fma.rn.f32 	%f6104, %f6086, %f6091, %f6077;
	fma.rn.f32 	%f6105, %f6086, %f6092, %f6078;
	fma.rn.f32 	%f6106, %f6086, %f6093, %f6079;
	fma.rn.f32 	%f6107, %f6086, %f6094, %f6080;
	fma.rn.f32 	%f6108, %f6086, %f6095, %f6081;
	fma.rn.f32 	%f6109, %f6086, %f6096, %f6082;
	fma.rn.f32 	%f6110, %f6086, %f6097, %f6083;
	fma.rn.f32 	%f6111, %f6086, %f6098, %f6084;
	fma.rn.f32 	%f6112, %f6086, %f6099, %f6085;
	ld.shared.f32 	%f6113, [%r14+32];
	ld.shared.f32 	%f6114, [_ZZ4convPfS_S_iiiiE8shared_1+556];
	ld.shared.f32 	%f6115, [_ZZ4convPfS_S_iiiiE8shared_1+560];
	ld.shared.f32 	%f6116, [_ZZ4convPfS_S_iiiiE8shared_1+564];
	ld.shared.f32 	%f6117, [_ZZ4convPfS_S_iiiiE8shared_1+568];
	ld.shared.f32 	%f6118, [_ZZ4convPfS_S_iiiiE8shared_1+572];
	ld.shared.f32 	%f6119, [_ZZ4convPfS_S_iiiiE8shared_1+576];
	ld.shared.f32 	%f6120, [_ZZ4convPfS_S_iiiiE8shared_1+580];
	ld.shared.f32 	%f6121, [_ZZ4convPfS_S_iiiiE8shared_1+584];
	ld.shared.f32 	%f6122, [_ZZ4convPfS_S_iiiiE8shared_1+588];
	ld.shared.f32 	%f6123, [_ZZ4convPfS_S_iiiiE8shared_1+592];
	ld.shared.f32 	%f6124, [_ZZ4convPfS_S_iiiiE8shared_1+596];
	ld.shared.f32 	%f6125, [_ZZ4convPfS_S_iiiiE8shared_1+600];
	ld.shared.f32 	%f6126, [_ZZ4convPfS_S_iiiiE8shared_1+604];
	fma.rn.f32 	%f6127, %f6113, %f6114, %f6100;
	fma.rn.f32 	%f6128, %f6113, %f6115, %f6101;
	fma.rn.f32 	%f6129, %f6113, %f6116, %f6102;
	fma.rn.f32 	%f6130, %f6113, %f6117, %f6103;
	fma.rn.f32 	%f6131, %f6113, %f6118, %f6104;
	fma.rn.f32 	%f6132, %f6113, %f6119, %f6105;
	fma.rn.f32 	%f6133, %f6113, %f6120, %f6106;
	fma.rn.f32 	%f6134, %f6113, %f6121, %f6107;
	fma.rn.f32 	%f6135, %f6113, %f6122, %f6108;
	fma.rn.f32 	%f6136, %f6113, %f6123, %f6109;
	fma.rn.f32 	%f6137, %f6113, %f6124, %f6110;
	fma.rn.f32 	%f6138, %f6113, %f6125, %f6111;
	fma.rn.f32 	%f6139, %f6113, %f6126, %f6112;
	ld.shared.f32 	%f6140, [%r14+28];
	ld.shared.f32 	%f6141, [_ZZ4convPfS_S_iiiiE8shared_1+624];
	ld.shared.f32 	%f6142, [_ZZ4convPfS_S_iiiiE8shared_1+628];
	ld.shared.f32 	%f6143, [_ZZ4convPfS_S_iiiiE8shared_1+632];
	ld.shared.f32 	%f6144, [_ZZ4convPfS_S_iiiiE8shared_1+636];
	ld.shared.f32 	%f6145, [_ZZ4convPfS_S_iiiiE8shared_1+640];
	ld.shared.f32 	%f6146, [_ZZ4convPfS_S_iiiiE8shared_1+644];
	ld.shared.f32 	%f6147, [_ZZ4convPfS_S_iiiiE8shared_1+648];
	ld.shared.f32 	%f6148, [_ZZ4convPfS_S_iiiiE8shared_1+652];
	ld.shared.f32 	%f6149, [_ZZ4convPfS_S_iiiiE8shared_1+656];
	ld.shared.f32 	%f6150, [_ZZ4convPfS_S_iiiiE8shared_1+660];
	ld.shared.f32 	%f6151, [_ZZ4convPfS_S_iiiiE8shared_1+664];
	ld.shared.f32 	%f6152, [_ZZ4convPfS_S_iiiiE8shared_1+668];
	ld.shared.f32 	%f6153, [_ZZ4convPfS_S_iiiiE8shared_1+672];
	fma.rn.f32 	%f6154, %f6140, %f6141, %f6127;
	fma.rn.f32 	%f6155, %f6140, %f6142, %f6128;
	fma.rn.f32 	%f6156, %f6140, %f6143, %f6129;
	fma.rn.f32 	%f6157, %f6140, %f6144, %f6130;
	fma.rn.f32 	%f6158, %f6140, %f6145, %f6131;
	fma.rn.f32 	%f6159, %f6140, %f6146, %f6132;
	fma.rn.f32 	%f6160, %f6140, %f6147, %f6133;
	fma.rn.f32 	%f6161, %f6140, %f6148, %f6134;
	fma.rn.f32 	%f6162, %f6140, %f6149, %f6135;
	fma.rn.f32 	%f6163, %f6140, %f6150, %f6136;
	fma.rn.f32 	%f6164, %f6140, %f6151, %f6137;
	fma.rn.f32 	%f6165, %f6140, %f6152, %f6138;
	fma.rn.f32 	%f6166, %f6140, %f6153, %f6139;
	ld.shared.f32 	%f6167, [%r14+24];
	ld.shared.f32 	%f6168, [_ZZ4convPfS_S_iiiiE8shared_1+692];
	ld.shared.f32 	%f6169, [_ZZ4convPfS_S_iiiiE8shared_1+696];
	ld.shared.f32 	%f6170, [_ZZ4convPfS_S_iiiiE8shared_1+700];
	ld.shared.f32 	%f6171, [_ZZ4convPfS_S_iiiiE8shared_1+704];
	ld.shared.f32 	%f6172, [_ZZ4convPfS_S_iiiiE8shared_1+708];
	ld.shared.f32 	%f6173, [_ZZ4convPfS_S_iiiiE8shared_1+712];
	ld.shared.f32 	%f6174, [_ZZ4convPfS_S_iiiiE8shared_1+716];
	ld.shared.f32 	%f6175, [_ZZ4convPfS_S_iiiiE8shared_1+720];
	ld.shared.f32 	%f6176, [_ZZ4convPfS_S_iiiiE8shared_1+724];
	ld.shared.f32 	%f6177, [_ZZ4convPfS_S_iiiiE8shared_1+728];
	ld.shared.f32 	%f6178, [_ZZ4convPfS_S_iiiiE8shared_1+732];
	ld.shared.f32 	%f6179, [_ZZ4convPfS_S_iiiiE8shared_1+736];
	ld.shared.f32 	%f6180, [_ZZ4convPfS_S_iiiiE8shared_1+740];
	fma.rn.f32 	%f6181, %f6167, %f6168, %f6154;
	fma.rn.f32 	%f6182, %f6167, %f6169, %f6155;
	fma.rn.f32 	%f6183, %f6167, %f6170, %f6156;
	fma.rn.f32 	%f6184, %f6167, %f6171, %f6157;
	fma.rn.f32 	%f6185, %f6167, %f6172, %f6158;
	fma.rn.f32 	%f6186, %f6167, %f6173, %f6159;
	fma.rn.f32 	%f6187, %f6167, %f6174, %f6160;
	fma.rn.f32 	%f6188, %f6167, %f6175, %f6161;
	fma.rn.f32 	%f6189, %f6167, %f6176, %f6162;
	fma.rn.f32 	%f6190, %f6167, %f6177, %f6163;
	fma.rn.f32 	%f6191, %f6167, %f6178, %f6164;
	fma.rn.f32 	%f6192, %f6167, %f6179, %f6165;
	fma.rn.f32 	%f6193, %f6167, %f6180, %f6166;
	ld.shared.f32 	%f6194, [%r14+20];
	ld.shared.f32 	%f6195, [_ZZ4convPfS_S_iiiiE8shared_1+760];
	ld.shared.f32 	%f6196, [_ZZ4convPfS_S_iiiiE8shared_1+764];
	ld.shared.f32 	%f6197, [_ZZ4convPfS_S_iiiiE8shared_1+768];
	ld.shared.f32 	%f6198, [_ZZ4convPfS_S_iiiiE8shared_1+772];
	ld.shared.f32 	%f6199, [_ZZ4convPfS_S_iiiiE8shared_1+776];
	ld.shared.f32 	%f6200, [_ZZ4convPfS_S_iiiiE8shared_1+780];
	ld.shared.f32 	%f6201, [_ZZ4convPfS_S_iiiiE8shared_1+784];
	ld.shared.f32 	%f6202, [_ZZ4convPfS_S_iiiiE8shared_1+788];
	ld.shared.f32 	%f6203, [_ZZ4convPfS_S_iiiiE8shared_1+792];
	ld.shared.f32 	%f6204, [_ZZ4convPfS_S_iiiiE8shared_1+796];
	ld.shared.f32 	%f6205, [_ZZ4convPfS_S_iiiiE8shared_1+800];
	ld.shared.f32 	%f6206, [_ZZ4convPfS_S_iiiiE8shared_1+804];
	ld.shared.f32 	%f6207, [_ZZ4convPfS_S_iiiiE8shared_1+808];
	fma.rn.f32 	%f6208, %f6194, %f6195, %f6181;
	fma.rn.f32 	%f6209, %f6194, %f6196, %f6182;
	fma.rn.f32 	%f6210, %f6194, %f6197, %f6183;
	fma.rn.f32 	%f6211, %f6194, %f6198, %f6184;
	fma.rn.f32 	%f6212, %f6194, %f6199, %f6185;
	fma.rn.f32 	%f6213, %f6194, %f6200, %f6186;
	fma.rn.f32 	%f6214, %f6194, %f6201, %f6187;
	fma.rn.f32 	%f6215, %f6194, %f6202, %f6188;
	fma.rn.f32 	%f6216, %f6194, %f6203, %f6189;
	fma.rn.f32 	%f6217, %f6194, %f6204, %f6190;
	fma.rn.f32 	%f6218, %f6194, %f6205, %f6191;
	fma.rn.f32 	%f6219, %f6194, %f6206, %f6192;
	fma.rn.f32 	%f6220, %f6194, %f6207, %f6193;
	ld.shared.f32 	%f6221, [%r14+16];
	ld.shared.f32 	%f6222, [_ZZ4convPfS_S_iiiiE8shared_1+828];
	ld.shared.f32 	%f6223, [_ZZ4convPfS_S_iiiiE8shared_1+832];
	ld.shared.f32 	%f6224, [_ZZ4convPfS_S_iiiiE8shared_1+836];
	ld.shared.f32 	%f6225, [_ZZ4convPfS_S_iiiiE8shared_1+840];
	ld.shared.f32 	%f6226, [_ZZ4convPfS_S_iiiiE8shared_1+844];
	ld.shared.f32 	%f6227, [_ZZ4convPfS_S_iiiiE8shared_1+848];
	ld.shared.f32 	%f6228, [_ZZ4convPfS_S_iiiiE8shared_1+852];
	ld.shared.f32 	%f6229, [_ZZ4convPfS_S_iiiiE8shared_1+856];
	ld.shared.f32 	%f6230, [_ZZ4convPfS_S_iiiiE8shared_1+860];
	ld.shared.f32 	%f6231, [_ZZ4convPfS_S_iiiiE8shared_1+864];
	ld.shared.f32 	%f6232, [_ZZ4convPfS_S_iiiiE8shared_1+868];
	ld.shared.f32 	%f6233, [_ZZ4convPfS_S_iiiiE8shared_1+872];
	ld.shared.f32 	%f6234, [_ZZ4convPfS_S_iiiiE8shared_1+876];
	fma.rn.f32 	%f6235, %f6221, %f6222, %f6208;
	fma.rn.f32 	%f6236, %f6221, %f6223, %f6209;
	fma.rn.f32 	%f6237, %f6221, %f6224, %f6210;
	fma.rn.f32 	%f6238, %f6221, %f6225, %f6211;
	fma.rn.f32 	%f6239, %f6221, %f6226, %f6212;
	fma.rn.f32 	%f6240, %f6221, %f6227, %f6213;
	fma.rn.f32 	%f6241, %f6221, %f6228, %f6214;
	fma.rn.f32 	%f6242, %f6221, %f6229, %f6215;
	fma.rn.f32 	%f6243, %f6221, %f6230, %f6216;
	fma.rn.f32 	%f6244, %f6221, %f6231, %f6217;
	fma.rn.f32 	%f6245, %f6221, %f6232, %f6218;
	fma.rn.f32 	%f6246, %f6221, %f6233, %f6219;
	fma.rn.f32 	%f6247, %f6221, %f6234, %f6220;
	ld.shared.f32 	%f6248, [%r14+12];
	ld.shared.f32 	%f6249, [_ZZ4convPfS_S_iiiiE8shared_1+896];
	ld.shared.f32 	%f6250, [_ZZ4convPfS_S_iiiiE8shared_1+900];
	ld.shared.f32 	%f6251, [_ZZ4convPfS_S_iiiiE8shared_1+904];
	ld.shared.f32 	%f6252, [_ZZ4convPfS_S_iiiiE8shared_1+908];
	ld.shared.f32 	%f6253, [_ZZ4convPfS_S_iiiiE8shared_1+912];
	ld.shared.f32 	%f6254, [_ZZ4convPfS_S_iiiiE8shared_1+916];
	ld.shared.f32 	%f6255, [_ZZ4convPfS_S_iiiiE8shared_1+920];
	ld.shared.f32 	%f6256, [_ZZ4convPfS_S_iiiiE8shared_1+924];
	ld.shared.f32 	%f6257, [_ZZ4convPfS_S_iiiiE8shared_1+928];
	ld.shared.f32 	%f6258, [_ZZ4convPfS_S_iiiiE8shared_1+932];
	ld.shared.f32 	%f6259, [_ZZ4convPfS_S_iiiiE8shared_1+936];
	ld.shared.f32 	%f6260, [_ZZ4convPfS_S_iiiiE8shared_1+940];
	ld.shared.f32 	%f6261, [_ZZ4convPfS_S_iiiiE8shared_1+944];
	fma.rn.f32 	%f6262, %f6248, %f6249, %f6235;
	fma.rn.f32 	%f6263, %f6248, %f6250, %f6236;
	fma.rn.f32 	%f6264, %f6248, %f6251, %f6237;
	fma.rn.f32 	%f6265, %f6248, %f6252, %f6238;
	fma.rn.f32 	%f6266, %f6248, %f6253, %f6239;
	fma.rn.f32 	%f6267, %f6248, %f6254, %f6240;
	fma.rn.f32 	%f6268, %f6248, %f6255, %f6241;
	fma.rn.f32 	%f6269, %f6248, %f6256, %f6242;
	fma.rn.f32 	%f6270, %f6248, %f6257, %f6243;
	fma.rn.f32 	%f6271, %f6248, %f6258, %f6244;
	fma.rn.f32 	%f6272, %f6248, %f6259, %f6245;
	fma.rn.f32 	%f6273, %f6248, %f6260, %f6246;
	fma.rn.f32 	%f6274, %f6248, %f6261, %f6247;
	ld.shared.f32 	%f6275, [%r14+8];
	ld.shared.f32 	%f6276, [_ZZ4convPfS_S_iiiiE8shared_1+964];
	ld.shared.f32 	%f6277, [_ZZ4convPfS_S_iiiiE8shared_1+968];
	ld.shared.f32 	%f6278, [_ZZ4convPfS_S_iiiiE8shared_1+972];
	ld.shared.f32 	%f6279, [_ZZ4convPfS_S_iiiiE8shared_1+976];
	ld.shared.f32 	%f6280, [_ZZ4convPfS_S_iiiiE8shared_1+980];
	ld.shared.f32 	%f6281, [_ZZ4convPfS_S_iiiiE8shared_1+984];
	ld.shared.f32 	%f6282, [_ZZ4convPfS_S_iiiiE8shared_1+988];
	ld.shared.f32 	%f6283, [_ZZ4convPfS_S_iiiiE8shared_1+992];
	ld.shared.f32 	%f6284, [_ZZ4convPfS_S_iiiiE8shared_1+996];
	ld.shared.f32 	%f6285, [_ZZ4convPfS_S_iiiiE8shared_1+1000];
	ld.shared.f32 	%f6286, [_ZZ4convPfS_S_iiiiE8shared_1+1004];
	ld.shared.f32 	%f6287, [_ZZ4convPfS_S_iiiiE8shared_1+1008];
	ld.shared.f32 	%f6288, [_ZZ4convPfS_S_iiiiE8shared_1+1012];
	fma.rn.f32 	%f6289, %f6275, %f6276, %f6262;
	fma.rn.f32 	%f6290, %f6275, %f6277, %f6263;
	fma.rn.f32 	%f6291, %f6275, %f6278, %f6264;
	fma.rn.f32 	%f6292, %f6275, %f6279, %f6265;
	fma.rn.f32 	%f6293, %f6275, %f6280, %f6266;
	fma.rn.f32 	%f6294, %f6275, %f6281, %f6267;
	fma.rn.f32 	%f6295, %f6275, %f6282, %f6268;
	fma.rn.f32 	%f6296, %f6275, %f6283, %f6269;
	fma.rn.f32 	%f6297, %f6275, %f6284, %f6270;
	fma.rn.f32 	%f6298, %f6275, %f6285, %f6271;
	fma.rn.f32 	%f6299, %f6275, %f6286, %f6272;
	fma.rn.f32 	%f6300, %f6275, %f6287, %f6273;
	fma.rn.f32 	%f6301, %f6275, %f6288, %f6274;
	ld.shared.f32 	%f6302, [%r14+4];
	ld.shared.f32 	%f6303, [_ZZ4convPfS_S_iiiiE8shared_1+1032];
	ld.shared.f32 	%f6304, [_ZZ4convPfS_S_iiiiE8shared_1+1036];
	ld.shared.f32 	%f6305, [_ZZ4convPfS_S_iiiiE8shared_1+1040];
	ld.shared.f32 	%f6306, [_ZZ4convPfS_S_iiiiE8shared_1+1044];
	ld.shared.f32 	%f6307, [_ZZ4convPfS_S_iiiiE8shared_1+1048];
	ld.shared.f32 	%f6308, [_ZZ4convPfS_S_iiiiE8shared_1+1052];
	ld.shared.f32 	%f6309, [_ZZ4convPfS_S_iiiiE8shared_1+1056];
	ld.shared.f32 	%f6310, [_ZZ4convPfS_S_iiiiE8shared_1+1060];
	ld.shared.f32 	%f6311, [_ZZ4convPfS_S_iiiiE8shared_1+1064];
	ld.shared.f32 	%f6312, [_ZZ4convPfS_S_iiiiE8shared_1+1068];
	ld.shared.f32 	%f6313, [_ZZ4convPfS_S_iiiiE8shared_1+1072];
	ld.shared.f32 	%f6314, [_ZZ4convPfS_S_iiiiE8shared_1+1076];
	ld.shared.f32 	%f6315, [_ZZ4convPfS_S_iiiiE8shared_1+1080];
	fma.rn.f32 	%f6316, %f6302, %f6303, %f6289;
	fma.rn.f32 	%f195, %f6302, %f6304, %f6290;
	fma.rn.f32 	%f196, %f6302, %f6305, %f6291;
	fma.rn.f32 	%f197, %f6302, %f6306, %f6292;
	fma.rn.f32 	%f198, %f6302, %f6307, %f6293;
	fma.rn.f32 	%f199, %f6302, %f6308, %f6294;
	fma.rn.f32 	%f200, %f6302, %f6309, %f6295;
	fma.rn.f32 	%f201, %f6302, %f6310, %f6296;
	fma.rn.f32 	%f202, %f6302, %f6311, %f6297;
	fma.rn.f32 	%f203, %f6302, %f6312, %f6298;
	fma.rn.f32 	%f204, %f6302, %f6313, %f6299;
	fma.rn.f32 	%f205, %f6302, %f6314, %f6300;
	fma.rn.f32 	%f206, %f6302, %f6315, %f6301;
	add.s32 	%r176, %r19, 6144;
	mul.wide.u32 	%rd183, %r176, 4;
	add.s64 	%rd184, %rd1, %rd183;
	st.global.f32 	[%rd184], %f6316;
	bar.sync 	0;
	bar.sync 	0;
	@%p41 bra 	$L__BB0_81;
	add.s32 	%r177, %r20, %r16;
	add.s32 	%r178, %r177, 6192;
	mul.wide.u32 	%rd185, %r178, 4;
	add.s64 	%rd186, %rd3, %rd185;
	ld.global.f32 	%f6317, [%rd186];
	st.shared.f32 	[%r14], %f6317;
$L__BB0_81:
	setp.gt.u32 	%p42, %r13, 15;
	add.s32 	%r179, %r21, 6192;
	mul.wide.u32 	%rd187, %r179, 4;
	add.s64 	%rd188, %rd3, %rd187;
	ld.global.f32 	%f6318, [%rd188];
	st.shared.f32 	[%r14+64], %f6318;
	bar.sync 	0;
	@%p42 bra 	$L__BB0_83;
	ld.global.f32 	%f6319, [%rd17];
	st.shared.f32 	[%r18+16], %f6319;
	ld.global.f32 	%f6320, [%rd17+64];
	st.shared.f32 	[%r18+20], %f6320;
	ld.global.f32 	%f6321, [%rd17+128];
	st.shared.f32 	[%r18+24], %f6321;
	ld.global.f32 	%f6322, [%rd17+192];
	st.shared.f32 	[%r18+28], %f6322;
	ld.global.f32 	%f6323, [%rd17+256];
	st.shared.f32 	[%r18+32], %f6323;
	ld.global.f32 	%f6324, [%rd17+320];
	st.shared.f32 	[%r18+36], %f6324;
	ld.global.f32 	%f6325, [%rd17+384];
	st.shared.f32 	[%r18+40], %f6325;
	ld.global.f32 	%f6326, [%rd17+448];
	st.shared.f32 	[%r18+44], %f6326;
	ld.global.f32 	%f6327, [%rd17+512];
	st.shared.f32 	[%r18+48], %f6327;
	ld.global.f32 	%f6328, [%rd17+576];
	st.shared.f32 	[%r18+52], %f6328;
	ld.global.f32 	%f6329, [%rd17+640];
	st.shared.f32 	[%r18+56], %f6329;
	ld.global.f32 	%f6330, [%rd17+704];
	st.shared.f32 	[%r18+60], %f6330;
$L__BB0_83:
	setp.gt.u32 	%p43, %r13, 15;
	bar.sync 	0;
	ld.shared.f32 	%f6331, [%r14+64];
	ld.shared.f32 	%f6332, [_ZZ4convPfS_S_iiiiE8shared_1+16];
	ld.shared.f32 	%f6333, [_ZZ4convPfS_S_iiiiE8shared_1+20];
	ld.shared.f32 	%f6334, [_ZZ4convPfS_S_iiiiE8shared_1+24];
	ld.shared.f32 	%f6335, [_ZZ4convPfS_S_iiiiE8shared_1+28];
	ld.shared.f32 	%f6336, [_ZZ4convPfS_S_iiiiE8shared_1+32];
	ld.shared.f32 	%f6337, [_ZZ4convPfS_S_iiiiE8shared_1+36];
	ld.shared.f32 	%f6338, [_ZZ4convPfS_S_iiiiE8shared_1+40];
	ld.shared.f32 	%f6339, [_ZZ4convPfS_S_iiiiE8shared_1+44];
	ld.shared.f32 	%f6340, [_ZZ4convPfS_S_iiiiE8shared_1+48];
	ld.shared.f32 	%f6341, [_ZZ4convPfS_S_iiiiE8shared_1+52];
	ld.shared.f32 	%f6342, [_ZZ4convPfS_S_iiiiE8shared_1+56];
	ld.shared.f32 	%f6343, [_ZZ4convPfS_S_iiiiE8shared_1+60];
	fma.rn.f32 	%f6344, %f6331, %f6332, %f195;
	fma.rn.f32 	%f6345, %f6331, %f6333, %f196;
	fma.rn.f32 	%f6346, %f6331, %f6334, %f197;
	fma.rn.f32 	%f6347, %f6331, %f6335, %f198;
	fma.rn.f32 	%f6348, %f6331, %f6336, %f199;
	fma.rn.f32 	%f6349, %f6331, %f6337, %f200;
	fma.rn.f32 	%f6350, %f6331, %f6338, %f201;
	fma.rn.f32 	%f6351, %f6331, %f6339, %f202;
	fma.rn.f32 	%f6352, %f6331, %f6340, %f203;
	fma.rn.f32 	%f6353, %f6331, %f6341, %f204;
	fma.rn.f32 	%f6354, %f6331, %f6342, %f205;
	fma.rn.f32 	%f6355, %f6331, %f6343, %f206;
	ld.shared.f32 	%f6356, [%r14+60];
	ld.shared.f32 	%f6357, [_ZZ4convPfS_S_iiiiE8shared_1+84];
	ld.shared.f32 	%f6358, [_ZZ4convPfS_S_iiiiE8shared_1+88];
	ld.shared.f32 	%f6359, [_ZZ4convPfS_S_iiiiE8shared_1+92];
	ld.shared.f32 	%f6360, [_ZZ4convPfS_S_iiiiE8shared_1+96];
	ld.shared.f32 	%f6361, [_ZZ4convPfS_S_iiiiE8shared_1+100];
	ld.shared.f32 	%f6362, [_ZZ4convPfS_S_iiiiE8shared_1+104];
	ld.shared.f32 	%f6363, [_ZZ4convPfS_S_iiiiE8shared_1+108];
	ld.shared.f32 	%f6364, [_ZZ4convPfS_S_iiiiE8shared_1+112];
	ld.shared.f32 	%f6365, [_ZZ4convPfS_S_iiiiE8shared_1+116];
	ld.shared.f32 	%f6366, [_ZZ4convPfS_S_iiiiE8shared_1+120];
	ld.shared.f32 	%f6367, [_ZZ4convPfS_S_iiiiE8shared_1+124];
	ld.shared.f32 	%f6368, [_ZZ4convPfS_S_iiiiE8shared_1+128];
	fma.rn.f32 	%f6369, %f6356, %f6357, %f6344;
	fma.rn.f32 	%f6370, %f6356, %f6358, %f6345;
	fma.rn.f32 	%f6371, %f6356, %f6359, %f6346;
	fma.rn.f32 	%f6372, %f6356, %f6360, %f6347;
	fma.rn.f32 	%f6373, %f6356, %f6361, %f6348;
	fma.rn.f32 	%f6374, %f6356, %f6362, %f6349;
	fma.rn.f32 	%f6375, %f6356, %f6363, %f6350;
	fma.rn.f32 	%f6376, %f6356, %f6364, %f6351;
	fma.rn.f32 	%f6377, %f6356, %f6365, %f6352;
	fma.rn.f32 	%f6378, %f6356, %f6366, %f6353;
	fma.rn.f32 	%f6379, %f6356, %f6367, %f6354;
	fma.rn.f32 	%f6380, %f6356, %f6368, %f6355;
	ld.shared.f32 	%f6381, [%r14+56];
	ld.shared.f32 	%f6382, [_ZZ4convPfS_S_iiiiE8shared_1+152];
	ld.shared.f32 	%f6383, [_ZZ4convPfS_S_iiiiE8shared_1+156];
	ld.shared.f32 	%f6384, [_ZZ4convPfS_S_iiiiE8shared_1+160];
	ld.shared.f32 	%f6385, [_ZZ4convPfS_S_iiiiE8shared_1+164];
	ld.shared.f32 	%f6386, [_ZZ4convPfS_S_iiiiE8shared_1+168];
	ld.shared.f32 	%f6387, [_ZZ4convPfS_S_iiiiE8shared_1+172];
	ld.shared.f32 	%f6388, [_ZZ4convPfS_S_iiiiE8shared_1+176];
	ld.shared.f32 	%f6389, [_ZZ4convPfS_S_iiiiE8shared_1+180];
	ld.shared.f32 	%f6390, [_ZZ4convPfS_S_iiiiE8shared_1+184];
	ld.shared.f32 	%f6391, [_ZZ4convPfS_S_iiiiE8shared_1+188];
	ld.shared.f32 	%f6392, [_ZZ4convPfS_S_iiiiE8shared_1+192];
	ld.shared.f32 	%f6393, [_ZZ4convPfS_S_iiiiE8shared_1+196];
	fma.rn.f32 	%f6394, %f6381, %f6382, %f6369;
	fma.rn.f32 	%f6395, %f6381, %f6383, %f6370;
	fma.rn.f32 	%f6396, %f6381, %f6384, %f6371;
	fma.rn.f32 	%f6397, %f6381, %f6385, %f6372;
	fma.rn.f32 	%f6398, %f6381, %f6386, %f6373;
	fma.rn.f32 	%f6399, %f6381, %f6387, %f6374;
	fma.rn.f32 	%f6400, %f6381, %f6388, %f6375;
	fma.rn.f32 	%f6401, %f6381, %f6389, %f6376;
	fma.rn.f32 	%f6402, %f6381, %f6390, %f6377;
	fma.rn.f32 	%f6403, %f6381, %f6391, %f6378;
	fma.rn.f32 	%f6404, %f6381, %f6392, %f6379;
	fma.rn.f32 	%f6405, %f6381, %f6393, %f6380;
	ld.shared.f32 	%f6406, [%r14+52];
	ld.shared.f32 	%f6407, [_ZZ4convPfS_S_iiiiE8shared_1+220];
	ld.shared.f32 	%f6408, [_ZZ4convPfS_S_iiiiE8shared_1+224];
	ld.shared.f32 	%f6409, [_ZZ4convPfS_S_iiiiE8shared_1+228];
	ld.shared.f32 	%f6410, [_ZZ4convPfS_S_iiiiE8shared_1+232];
	ld.shared.f32 	%f6411, [_ZZ4convPfS_S_iiiiE8shared_1+236];
	ld.shared.f32 	%f6412, [_ZZ4convPfS_S_iiiiE8shared_1+240];
	ld.shared.f32 	%f6413, [_ZZ4convPfS_S_iiiiE8shared_1+244];
	ld.shared.f32 	%f6414, [_ZZ4convPfS_S_iiiiE8shared_1+248];
	ld.shared.f32 	%f6415, [_ZZ4convPfS_S_iiiiE8shared_1+252];
	ld.shared.f32 	%f6416, [_ZZ4convPfS_S_iiiiE8shared_1+256];
	ld.shared.f32 	%f6417, [_ZZ4convPfS_S_iiiiE8shared_1+260];
	ld.shared.f32 	%f6418, [_ZZ4convPfS_S_iiiiE8shared_1+264];
	fma.rn.f32 	%f6419, %f6406, %f6407, %f6394;
	fma.rn.f32 	%f6420, %f6406, %f6408, %f6395;
	fma.rn.f32 	%f6421, %f6406, %f6409, %f6396;
	fma.rn.f32 	%f6422, %f6406, %f6410, %f6397;
	fma.rn.f32 	%f6423, %f6406, %f6411, %f6398;
	fma.rn.f32 	%f6424, %f6406, %f6412, %f6399;
	fma.rn.f32 	%f6425, %f6406, %f6413, %f6400;
	fma.rn.f32 	%f6426, %f6406, %f6414, %f6401;
	fma.rn.f32 	%f6427, %f6406, %f6415, %f6402;
	fma.rn.f32 	%f6428, %f6406, %f6416, %f6403;
	fma.rn.f32 	%f6429, %f6406, %f6417, %f6404;
	fma.rn.f32 	%f6430, %f6406, %f6418, %f6405;
	ld.shared.f32 	%f6431, [%r14+48];
	ld.shared.f32 	%f6432, [_ZZ4convPfS_S_iiiiE8shared_1+288];
	ld.shared.f32 	%f6433, [_ZZ4convPfS_S_iiiiE8shared_1+292];
	ld.shared.f32 	%f6434, [_ZZ4convPfS_S_iiiiE8shared_1+296];
	ld.shared.f32 	%f6435, [_ZZ4convPfS_S_iiiiE8shared_1+300];
	ld.shared.f32 	%f6436, [_ZZ4convPfS_S_iiiiE8shared_1+304];
	ld.shared.f32 	%f6437, [_ZZ4convPfS_S_iiiiE8shared_1+308];
	ld.shared.f32 	%f6438, [_ZZ4convPfS_S_iiiiE8shared_1+312];
	ld.shared.f32 	%f6439, [_ZZ4convPfS_S_iiiiE8shared_1+316];
	ld.shared.f32 	%f6440, [_ZZ4convPfS_S_iiiiE8shared_1+320];
	ld.shared.f32 	%f6441, [_ZZ4convPfS_S_iiiiE8shared_1+324];
	ld.shared.f32 	%f6442, [_ZZ4convPfS_S_iiiiE8shared_1+328];
	ld.shared.f32 	%f6443, [_ZZ4convPfS_S_iiiiE8shared_1+332];
	fma.rn.f32 	%f6444, %f6431, %f6432, %f6419;
	fma.rn.f32 	%f6445, %f6431, %f6433, %f6420;
	fma.rn.f32 	%f6446, %f6431, %f6434, %f6421;
	fma.rn.f32 	%f6447, %f6431, %f6435, %f6422;
	fma.rn.f32 	%f6448, %f6431, %f6436, %f6423;
	fma.rn.f32 	%f6449, %f6431, %f6437, %f6424;
	fma.rn.f32 	%f6450, %f6431, %f6438, %f6425;
	fma.rn.f32 	%f6451, %f6431, %f6439, %f6426;
	fma.rn.f32 	%f6452, %f6431, %f6440, %f6427;
	fma.rn.f32 	%f6453, %f6431, %f6441, %f6428;
	fma.rn.f32 	%f6454, %f6431, %f6442, %f6429;
	fma.rn.f32 	%f6455, %f6431, %f6443, %f6430;
	ld.shared.f32 	%f6456, [%r14+44];
	ld.shared.f32 	%f6457, [_ZZ4convPfS_S_iiiiE8shared_1+356];
	ld.shared.f32 	%f6458, [_ZZ4convPfS_S_iiiiE8shared_1+360];
	ld.shared.f32 	%f6459, [_ZZ4convPfS_S_iiiiE8shared_1+364];
	ld.shared.f32 	%f6460, [_ZZ4convPfS_S_iiiiE8shared_1+368];
	ld.shared.f32 	%f6461, [_ZZ4convPfS_S_iiiiE8shared_1+372];
	ld.shared.f32 	%f6462, [_ZZ4convPfS_S_iiiiE8shared_1+376];
	ld.shared.f32 	%f6463, [_ZZ4convPfS_S_iiiiE8shared_1+380];
	ld.shared.f32 	%f6464, [_ZZ4convPfS_S_iiiiE8shared_1+384];
	ld.shared.f32 	%f6465, [_ZZ4convPfS_S_iiiiE8shared_1+388];
	ld.shared.f32 	%f6466, [_ZZ4convPfS_S_iiiiE8shared_1+392];
	ld.shared.f32 	%f6467, [_ZZ4convPfS_S_iiiiE8shared_1+396];
	ld.shared.f32 	%f6468, [_ZZ4convPfS_S_iiiiE8shared_1+400];
	fma.rn.f32 	%f6469, %f6456, %f6457, %f6444;
	fma.rn.f32 	%f6470, %f6456, %f6458, %f6445;
	fma.rn.f32 	%f6471, %f6456, %f6459, %f6446;
	fma.rn.f32 	%f6472, %f6456, %f6460, %f6447;
	fma.rn.f32 	%f6473, %f6456, %f6461, %f6448;
	fma.rn.f32 	%f6474, %f6456, %f6462, %f6449;
	fma.rn.f32 	%f6475, %f6456, %f6463, %f6450;
	fma.rn.f32 	%f6476, %f6456, %f6464, %f6451;
	fma.rn.f32 	%f6477, %f6456, %f6465, %f6452;
	fma.rn.f32 	%f6478, %f6456, %f6466, %f6453;
	fma.rn.f32 	%f6479, %f6456, %f6467, %f6454;
	fma.rn.f32 	%f6480, %f6456, %f6468, %f6455;
	ld.shared.f32 	%f6481, [%r14+40];
	ld.shared.f32 	%f6482, [_ZZ4convPfS_S_iiiiE8shared_1+424];
	ld.shared.f32 	%f6483, [_ZZ4convPfS_S_iiiiE8shared_1+428];
	ld.shared.f32 	%f6484, [_ZZ4convPfS_S_iiiiE8shared_1+432];
	ld.shared.f32 	%f6485, [_ZZ4convPfS_S_iiiiE8shared_1+436];
	ld.shared.f32 	%f6486, [_ZZ4convPfS_S_iiiiE8shared_1+440];
	ld.shared.f32 	%f6487, [_ZZ4convPfS_S_iiiiE8shared_1+444];
	ld.shared.f32 	%f6488, [_ZZ4convPfS_S_iiiiE8shared_1+448];
	ld.shared.f32 	%f6489, [_ZZ4convPfS_S_iiiiE8shared_1+452];
	ld.shared.f32 	%f6490, [_ZZ4convPfS_S_iiiiE8shared_1+456];
	ld.shared.f32 	%f6491, [_ZZ4convPfS_S_iiiiE8shared_1+460];
	ld.shared.f32 	%f6492, [_ZZ4convPfS_S_iiiiE8shared_1+464];
	ld.shared.f32 	%f6493, [_ZZ4convPfS_S_iiiiE8shared_1+468];
	fma.rn.f32 	%f6494, %f6481, %f6482, %f6469;
	fma.rn.f32 	%f6495, %f6481, %f6483, %f6470;
	fma.rn.f32 	%f6496, %f6481, %f6484, %f6471;
	fma.rn.f32 	%f6497, %f6481, %f6485, %f6472;
	fma.rn.f32 	%f6498, %f6481, %f6486, %f6473;
	fma.rn.f32 	%f6499, %f6481, %f6487, %f6474;
	fma.rn.f32 	%f6500, %f6481, %f6488, %f6475;
	fma.rn.f32 	%f6501, %f6481, %f6489, %f6476;
	fma.rn.f32 	%f6502, %f6481, %f6490, %f6477;
	fma.rn.f32 	%f6503, %f6481, %f6491, %f6478;
	fma.rn.f32 	%f6504, %f6481, %f6492, %f6479;
	fma.rn.f32 	%f6505, %f6481, %f6493, %f6480;
	ld.shared.f32 	%f6506, [%r14+36];
	ld.shared.f32 	%f6507, [_ZZ4convPfS_S_iiiiE8shared_1+492];
	ld.shared.f32 	%f6508, [_ZZ4convPfS_S_iiiiE8shared_1+496];
	ld.shared.f32 	%f6509, [_ZZ4convPfS_S_iiiiE8shared_1+500];
	ld.shared.f32 	%f6510, [_ZZ4convPfS_S_iiiiE8shared_1+504];
	ld.shared.f32 	%f6511, [_ZZ4convPfS_S_iiiiE8shared_1+508];
	ld.shared.f32 	%f6512, [_ZZ4convPfS_S_iiiiE8shared_1+512];
	ld.shared.f32 	%f6513, [_ZZ4convPfS_S_iiiiE8shared_1+516];
	ld.shared.f32 	%f6514, [_ZZ4convPfS_S_iiiiE8shared_1+520];
	ld.shared.f32 	%f6515, [_ZZ4convPfS_S_iiiiE8shared_1+524];
	ld.shared.f32 	%f6516, [_ZZ4convPfS_S_iiiiE8shared_1+528];
	ld.shared.f32 	%f6517, [_ZZ4convPfS_S_iiiiE8shared_1+532];
	ld.shared.f32 	%f6518, [_ZZ4convPfS_S_iiiiE8shared_1+536];
	fma.rn.f32 	%f6519, %f6506, %f6507, %f6494;
	fma.rn.f32 	%f6520, %f6506, %f6508, %f6495;
	fma.rn.f32 	%f6521, %f6506, %f6509, %f6496;
	fma.rn.f32 	%f6522, %f6506, %f6510, %f6497;
	fma.rn.f32 	%f6523, %f6506, %f6511, %f6498;
	fma.rn.f32 	%f6524, %f6506, %f6512, %f6499;
	fma.rn.f32 	%f6525, %f6506, %f6513, %f6500;
	fma.rn.f32 	%f6526, %f6506, %f6514, %f6501;
	fma.rn.f32 	%f6527, %f6506, %f6515, %f6502;
	fma.rn.f32 	%f6528, %f6506, %f6516, %f6503;
	fma.rn.f32 	%f6529, %f6506, %f6517, %f6504;
	fma.rn.f32 	%f6530, %f6506, %f6518, %f6505;
	ld.shared.f32 	%f6531, [%r14+32];
	ld.shared.f32 	%f6532, [_ZZ4convPfS_S_iiiiE8shared_1+560];
	ld.shared.f32 	%f6533, [_ZZ4convPfS_S_iiiiE8shared_1+564];
	ld.shared.f32 	%f6534, [_ZZ4convPfS_S_iiiiE8shared_1+568];
	ld.shared.f32 	%f6535, [_ZZ4convPfS_S_iiiiE8shared_1+572];
	ld.shared.f32 	%f6536, [_ZZ4convPfS_S_iiiiE8shared_1+576];
	ld.shared.f32 	%f6537, [_ZZ4convPfS_S_iiiiE8shared_1+580];
	ld.shared.f32 	%f6538, [_ZZ4convPfS_S_iiiiE8shared_1+584];
	ld.shared.f32 	%f6539, [_ZZ4convPfS_S_iiiiE8shared_1+588];
	ld.shared.f32 	%f6540, [_ZZ4convPfS_S_iiiiE8shared_1+592];
	ld.shared.f32 	%f6541, [_ZZ4convPfS_S_iiiiE8shared_1+596];
	ld.shared.f32 	%f6542, [_ZZ4convPfS_S_iiiiE8shared_1+600];
	ld.shared.f32 	%f6543, [_ZZ4convPfS_S_iiiiE8shared_1+604];
	fma.rn.f32 	%f6544, %f6531, %f6532, %f6519;
	fma.rn.f32 	%f6545, %f6531, %f6533, %f6520;
	fma.rn.f32 	%f6546, %f6531, %f6534, %f6521;
	fma.rn.f32 	%f6547, %f6531, %f6535, %f6522;
	fma.rn.f32 	%f6548, %f6531, %f6536, %f6523;
	fma.rn.f32 	%f6549, %f6531, %f6537, %f6524;
	fma.rn.f32 	%f6550, %f6531, %f6538, %f6525;
	fma.rn.f32 	%f6551, %f6531, %f6539, %f6526;
	fma.rn.f32 	%f6552, %f6531, %f6540, %f6527;
	fma.rn.f32 	%f6553, %f6531, %f6541, %f6528;
	fma.rn.f32 	%f6554, %f6531, %f6542, %f6529;
	fma.rn.f32 	%f6555, %f6531, %f6543, %f6530;
	ld.shared.f32 	%f6556, [%r14+28];
	ld.shared.f32 	%f6557, [_ZZ4convPfS_S_iiiiE8shared_1+628];
	ld.shared.f32 	%f6558, [_ZZ4convPfS_S_iiiiE8shared_1+632];
	ld.shared.f32 	%f6559, [_ZZ4convPfS_S_iiiiE8shared_1+636];
	ld.shared.f32 	%f6560, [_ZZ4convPfS_S_iiiiE8shared_1+640];
	ld.shared.f32 	%f6561, [_ZZ4convPfS_S_iiiiE8shared_1+644];
	ld.shared.f32 	%f6562, [_ZZ4convPfS_S_iiiiE8shared_1+648];
	ld.shared.f32 	%f6563, [_ZZ4convPfS_S_iiiiE8shared_1+652];
	ld.shared.f32 	%f6564, [_ZZ4convPfS_S_iiiiE8shared_1+656];
	ld.shared.f32 	%f6565, [_ZZ4convPfS_S_iiiiE8shared_1+660];
	ld.shared.f32 	%f6566, [_ZZ4convPfS_S_iiiiE8shared_1+664];
	ld.shared.f32 	%f6567, [_ZZ4convPfS_S_iiiiE8shared_1+668];
	ld.shared.f32 	%f6568, [_ZZ4convPfS_S_iiiiE8shared_1+672];
	fma.rn.f32 	%f6569, %f6556, %f6557, %f6544;
	fma.rn.f32 	%f6570, %f6556, %f6558, %f6545;
	fma.rn.f32 	%f6571, %f6556, %f6559, %f6546;
	fma.rn.f32 	%f6572, %f6556, %f6560, %f6547;
	fma.rn.f32 	%f6573, %f6556, %f6561, %f6548;
	fma.rn.f32 	%f6574, %f6556, %f6562, %f6549;
	fma.rn.f32 	%f6575, %f6556, %f6563, %f6550;
	fma.rn.f32 	%f6576, %f6556, %f6564, %f6551;
	fma.rn.f32 	%f6577, %f6556, %f6565, %f6552;
	fma.rn.f32 	%f6578, %f6556, %f6566, %f6553;
	fma.rn.f32 	%f6579, %f6556, %f6567, %f6554;
	fma.rn.f32 	%f6580, %f6556, %f6568, %f6555;
	ld.shared.f32 	%f6581, [%r14+24];
	ld.shared.f32 	%f6582, [_ZZ4convPfS_S_iiiiE8shared_1+696];
	ld.shared.f32 	%f6583, [_ZZ4convPfS_S_iiiiE8shared_1+700];
	ld.shared.f32 	%f6584, [_ZZ4convPfS_S_iiiiE8shared_1+704];
	ld.shared.f32 	%f6585, [_ZZ4convPfS_S_iiiiE8shared_1+708];
	ld.shared.f32 	%f6586, [_ZZ4convPfS_S_iiiiE8shared_1+712];
	ld.shared.f32 	%f6587, [_ZZ4convPfS_S_iiiiE8shared_1+716];
	ld.shared.f32 	%f6588, [_ZZ4convPfS_S_iiiiE8shared_1+720];
	ld.shared.f32 	%f6589, [_ZZ4convPfS_S_iiiiE8shared_1+724];
	ld.shared.f32 	%f6590, [_ZZ4convPfS_S_iiiiE8shared_1+728];
	ld.shared.f32 	%f6591, [_ZZ4convPfS_S_iiiiE8shared_1+732];
	ld.shared.f32 	%f6592, [_ZZ4convPfS_S_iiiiE8shared_1+736];
	ld.shared.f32 	%f6593, [_ZZ4convPfS_S_iiiiE8shared_1+740];
	fma.rn.f32 	%f6594, %f6581, %f6582, %f6569;
	fma.rn.f32 	%f6595, %f6581, %f6583, %f6570;
	fma.rn.f32 	%f6596, %f6581, %f6584, %f6571;
	fma.rn.f32 	%f6597, %f6581, %f6585, %f6572;
	fma.rn.f32 	%f6598, %f6581, %f6586, %f6573;
	fma.rn.f32 	%f6599, %f6581, %f6587, %f6574;
	fma.rn.f32 	%f6600, %f6581, %f6588, %f6575;
	fma.rn.f32 	%f6601, %f6581, %f6589, %f6576;
	fma.rn.f32 	%f6602, %f6581, %f6590, %f6577;
	fma.rn.f32 	%f6603, %f6581, %f6591, %f6578;
	fma.rn.f32 	%f6604, %f6581, %f6592, %f6579;
	fma.rn.f32 	%f6605, %f6581, %f6593, %f6580;
	ld.shared.f32 	%f6606, [%r14+20];
	ld.shared.f32 	%f6607, [_ZZ4convPfS_S_iiiiE8shared_1+764];
	ld.shared.f32 	%f6608, [_ZZ4convPfS_S_iiiiE8shared_1+768];
	ld.shared.f32 	%f6609, [_ZZ4convPfS_S_iiiiE8shared_1+772];
	ld.shared.f32 	%f6610, [_ZZ4convPfS_S_iiiiE8shared_1+776];
	ld.shared.f32 	%f6611, [_ZZ4convPfS_S_iiiiE8shared_1+780];
	ld.shared.f32 	%f6612, [_ZZ4convPfS_S_iiiiE8shared_1+784];
	ld.shared.f32 	%f6613, [_ZZ4convPfS_S_iiiiE8shared_1+788];
	ld.shared.f32 	%f6614, [_ZZ4convPfS_S_iiiiE8shared_1+792];
	ld.shared.f32 	%f6615, [_ZZ4convPfS_S_iiiiE8shared_1+796];
	ld.shared.f32 	%f6616, [_ZZ4convPfS_S_iiiiE8shared_1+800];
	ld.shared.f32 	%f6617, [_ZZ4convPfS_S_iiiiE8shared_1+804];
	ld.shared.f32 	%f6618, [_ZZ4convPfS_S_iiiiE8shared_1+808];
	fma.rn.f32 	%f6619, %f6606, %f6607, %f6594;
	fma.rn.f32 	%f6620, %f6606, %f6608, %f6595;
	fma.rn.f32 	%f6621, %f6606, %f6609, %f6596;
	fma.rn.f32 	%f6622, %f6606, %f6610, %f6597;
	fma.rn.f32 	%f6623, %f6606, %f6611, %f6598;
	fma.rn.f32 	%f6624, %f6606, %f6612, %f6599;
	fma.rn.f32 	%f6625, %f6606, %f6613, %f6600;
	fma.rn.f32 	%f6626, %f6606, %f6614, %f6601;
	fma.rn.f32 	%f6627, %f6606, %f6615, %f6602;
	fma.rn.f32 	%f6628, %f6606, %f6616, %f6603;
	fma.rn.f32 	%f6629, %f6606, %f6617, %f6604;
	fma.rn.f32 	%f6630, %f6606, %f6618, %f6605;
	ld.shared.f32 	%f6631, [%r14+16];
	ld.shared.f32 	%f6632, [_ZZ4convPfS_S_iiiiE8shared_1+832];
	ld.shared.f32 	%f6633, [_ZZ4convPfS_S_iiiiE8shared_1+836];
	ld.shared.f32 	%f6634, [_ZZ4convPfS_S_iiiiE8shared_1+840];
	ld.shared.f32 	%f6635, [_ZZ4convPfS_S_iiiiE8shared_1+844];
	ld.shared.f32 	%f6636, [_ZZ4convPfS_S_iiiiE8shared_1+848];
	ld.shared.f32 	%f6637, [_ZZ4convPfS_S_iiiiE8shared_1+852];
	ld.shared.f32 	%f6638, [_ZZ4convPfS_S_iiiiE8shared_1+856];
	ld.shared.f32 	%f6639, [_ZZ4convPfS_S_iiiiE8shared_1+860];
	ld.shared.f32 	%f6640, [_ZZ4convPfS_S_iiiiE8shared_1+864];
	ld.shared.f32 	%f6641, [_ZZ4convPfS_S_iiiiE8shared_1+868];
	ld.shared.f32 	%f6642, [_ZZ4convPfS_S_iiiiE8shared_1+872];
	ld.shared.f32 	%f6643, [_ZZ4convPfS_S_iiiiE8shared_1+876];
	fma.rn.f32 	%f6644, %f6631, %f6632, %f6619;
	fma.rn.f32 	%f6645, %f6631, %f6633, %f6620;
	fma.rn.f32 	%f6646, %f6631, %f6634, %f6621;
	fma.rn.f32 	%f6647, %f6631, %f6635, %f6622;
	fma.rn.f32 	%f6648, %f6631, %f6636, %f6623;
	fma.rn.f32 	%f6649, %f6631, %f6637, %f6624;
	fma.rn.f32 	%f6650, %f6631, %f6638, %f6625;
	fma.rn.f32 	%f6651, %f6631, %f6639, %f6626;
	fma.rn.f32 	%f6652, %f6631, %f6640, %f6627;
	fma.rn.f32 	%f6653, %f6631, %f6641, %f6628;
	fma.rn.f32 	%f6654, %f6631, %f6642, %f6629;
	fma.rn.f32 	%f6655, %f6631, %f6643, %f6630;
	ld.shared.f32 	%f6656, [%r14+12];
	ld.shared.f32 	%f6657, [_ZZ4convPfS_S_iiiiE8shared_1+900];
	ld.shared.f32 	%f6658, [_ZZ4convPfS_S_iiiiE8shared_1+904];
	ld.shared.f32 	%f6659, [_ZZ4convPfS_S_iiiiE8shared_1+908];
	ld.shared.f32 	%f6660, [_ZZ4convPfS_S_iiiiE8shared_1+912];
	ld.shared.f32 	%f6661, [_ZZ4convPfS_S_iiiiE8shared_1+916];
	ld.shared.f32 	%f6662, [_ZZ4convPfS_S_iiiiE8shared_1+920];
	ld.shared.f32 	%f6663, [_ZZ4convPfS_S_iiiiE8shared_1+924];
	ld.shared.f32 	%f6664, [_ZZ4convPfS_S_iiiiE8shared_1+928];
	ld.shared.f32 	%f6665, [_ZZ4convPfS_S_iiiiE8shared_1+932];
	ld.shared.f32 	%f6666, [_ZZ4convPfS_S_iiiiE8shared_1+936];
	ld.shared.f32 	%f6667, [_ZZ4convPfS_S_iiiiE8shared_1+940];
	ld.shared.f32 	%f6668, [_ZZ4convPfS_S_iiiiE8shared_1+944];
	fma.rn.f32 	%f6669, %f6656, %f6657, %f6644;
	fma.rn.f32 	%f6670, %f6656, %f6658, %f6645;
	fma.rn.f32 	%f6671, %f6656, %f6659, %f6646;
	fma.rn.f32 	%f6672, %f6656, %f6660, %f6647;
	fma.rn.f32 	%f6673, %f6656, %f6661, %f6648;
	fma.rn.f32 	%f6674, %f6656, %f6662, %f6649;
	fma.rn.f32 	%f6675, %f6656, %f6663, %f6650;
	fma.rn.f32 	%f6676, %f6656, %f6664, %f6651;
	fma.rn.f32 	%f6677, %f6656, %f6665, %f6652;
	fma.rn.f32 	%f6678, %f6656, %f6666, %f6653;
	fma.rn.f32 	%f6679, %f6656, %f6667, %f6654;
	fma.rn.f32 	%f6680, %f6656, %f6668, %f6655;
	ld.shared.f32 	%f6681, [%r14+8];
	ld.shared.f32 	%f6682, [_ZZ4convPfS_S_iiiiE8shared_1+968];
	ld.shared.f32 	%f6683, [_ZZ4convPfS_S_iiiiE8shared_1+972];
	ld.shared.f32 	%f6684, [_ZZ4convPfS_S_iiiiE8shared_1+976];
	ld.shared.f32 	%f6685, [_ZZ4convPfS_S_iiiiE8shared_1+980];
	ld.shared.f32 	%f6686, [_ZZ4convPfS_S_iiiiE8shared_1+984];
	ld.shared.f32 	%f6687, [_ZZ4convPfS_S_iiiiE8shared_1+988];
	ld.shared.f32 	%f6688, [_ZZ4convPfS_S_iiiiE8shared_1+992];
	ld.shared.f32 	%f6689, [_ZZ4convPfS_S_iiiiE8shared_1+996];
	ld.shared.f32 	%f6690, [_ZZ4convPfS_S_iiiiE8shared_1+1000];
	ld.shared.f32 	%f6691, [_ZZ4convPfS_S_iiiiE8shared_1+1004];
	ld.shared.f32 	%f6692, [_ZZ4convPfS_S_iiiiE8shared_1+1008];
	ld.shared.f32 	%f6693, [_ZZ4convPfS_S_iiiiE8shared_1+1012];
	fma.rn.f32 	%f6694, %f6681, %f6682, %f6669;
	fma.rn.f32 	%f6695, %f6681, %f6683, %f6670;
	fma.rn.f32 	%f6696, %f6681, %f6684, %f6671;
	fma.rn.f32 	%f6697, %f6681, %f6685, %f6672;
	fma.rn.f32 	%f6698, %f6681, %f6686, %f6673;
	fma.rn.f32 	%f6699, %f6681, %f6687, %f6674;
	fma.rn.f32 	%f6700, %f6681, %f6688, %f6675;
	fma.rn.f32 	%f6701, %f6681, %f6689, %f6676;
	fma.rn.f32 	%f6702, %f6681, %f6690, %f6677;
	fma.rn.f32 	%f6703, %f6681, %f6691, %f6678;
	fma.rn.f32 	%f6704, %f6681, %f6692, %f6679;
	fma.rn.f32 	%f6705, %f6681, %f6693, %f6680;
	ld.shared.f32 	%f6706, [%r14+4];
	ld.shared.f32 	%f6707, [_ZZ4convPfS_S_iiiiE8shared_1+1036];
	ld.shared.f32 	%f6708, [_ZZ4convPfS_S_iiiiE8shared_1+1040];
	ld.shared.f32 	%f6709, [_ZZ4convPfS_S_iiiiE8shared_1+1044];
	ld.shared.f32 	%f6710, [_ZZ4convPfS_S_iiiiE8shared_1+1048];
	ld.shared.f32 	%f6711, [_ZZ4convPfS_S_iiiiE8shared_1+1052];
	ld.shared.f32 	%f6712, [_ZZ4convPfS_S_iiiiE8shared_1+1056];
	ld.shared.f32 	%f6713, [_ZZ4convPfS_S_iiiiE8shared_1+1060];
	ld.shared.f32 	%f6714, [_ZZ4convPfS_S_iiiiE8shared_1+1064];
	ld.shared.f32 	%f6715, [_ZZ4convPfS_S_iiiiE8shared_1+1068];
	ld.shared.f32 	%f6716, [_ZZ4convPfS_S_iiiiE8shared_1+1072];
	ld.shared.f32 	%f6717, [_ZZ4convPfS_S_iiiiE8shared_1+1076];
	ld.shared.f32 	%f6718, [_ZZ4convPfS_S_iiiiE8shared_1+1080];
	fma.rn.f32 	%f6719, %f6706, %f6707, %f6694;
	fma.rn.f32 	%f207, %f6706, %f6708, %f6695;
	fma.rn.f32 	%f208, %f6706, %f6709, %f6696;
	fma.rn.f32 	%f209, %f6706, %f6710, %f6697;
	fma.rn.f32 	%f210, %f6706, %f6711, %f6698;
	fma.rn.f32 	%f211, %f6706, %f6712, %f6699;
	fma.rn.f32 	%f212, %f6706, %f6713, %f6700;
	fma.rn.f32 	%f213, %f6706, %f6714, %f6701;
	fma.rn.f32 	%f214, %f6706, %f6715, %f6702;
	fma.rn.f32 	%f215, %f6706, %f6716, %f6703;
	fma.rn.f32 	%f216, %f6706, %f6717, %f6704;
	fma.rn.f32 	%f217, %f6706, %f6718, %f6705;
	add.s32 	%r180, %r19, 8192;
	mul.wide.u32 	%rd189, %r180, 4;
	add.s64 	%rd190, %rd1, %rd189;
	st.global.f32 	[%rd190], %f6719;
	bar.sync 	0;
	bar.sync 	0;
	@%p43 bra 	$L__BB0_85;
	add.s32 	%r181, %r20, %r16;
	add.s32 	%r182, %r181, 8256;
	mul.wide.u32 	%rd191, %r182, 4;
	add.s64 	%rd192, %rd3, %rd191;
	ld.global.f32 	%f6720, [%rd192];
	st.shared.f32 	[%r14], %f6720;
$L__BB0_85:
	setp.gt.u32 	%p44, %r13, 15;
	add.s32 	%r183, %r21, 8256;
	mul.wide.u32 	%rd193, %r183, 4;
	add.s64 	%rd194, %rd3, %rd193;
	ld.global.f32 	%f6721, [%rd194];
	st.shared.f32 	[%r14+64], %f6721;
	bar.sync 	0;
	@%p44 bra 	$L__BB0_87;
	ld.global.f32 	%f6722, [%rd17];
	st.shared.f32 	[%r18+20], %f6722;
	ld.global.f32 	%f6723, [%rd17+64];
	st.shared.f32 	[%r18+24], %f6723;
	ld.global.f32 	%f6724, [%rd17+128];
	st.shared.f32 	[%r18+28], %f6724;
	ld.global.f32 	%f6725, [%rd17+192];
	st.shared.f32 	[%r18+32], %f6725;
	ld.global.f32 	%f6726, [%rd17+256];
	st.shared.f32 	[%r18+36], %f6726;
	ld.global.f32 	%f6727, [%rd17+320];
	st.shared.f32 	[%r18+40], %f6727;
	ld.global.f32 	%f6728, [%rd17+384];
	st.shared.f32 	[%r18+44], %f6728;
	ld.global.f32 	%f6729, [%rd17+448];
	st.shared.f32 	[%r18+48], %f6729;
	ld.global.f32 	%f6730, [%rd17+512];
	st.shared.f32 	[%r18+52], %f6730;
	ld.global.f32 	%f6731, [%rd17+576];
	st.shared.f32 	[%r18+56], %f6731;
	ld.global.f32 	%f6732, [%rd17+640];
	st.shared.f32 	[%r18+60], %f6732;
$L__BB0_87:
	setp.gt.u32 	%p45, %r13, 15;
	bar.sync 	0;
	ld.shared.f32 	%f6733, [%r14+64];
	ld.shared.f32 	%f6734, [_ZZ4convPfS_S_iiiiE8shared_1+20];
	ld.shared.f32 	%f6735, [_ZZ4convPfS_S_iiiiE8shared_1+24];
	ld.shared.f32 	%f6736, [_ZZ4convPfS_S_iiiiE8shared_1+28];
	ld.shared.f32 	%f6737, [_ZZ4convPfS_S_iiiiE8shared_1+32];
	ld.shared.f32 	%f6738, [_ZZ4convPfS_S_iiiiE8shared_1+36];
	ld.shared.f32 	%f6739, [_ZZ4convPfS_S_iiiiE8shared_1+40];
	ld.shared.f32 	%f6740, [_ZZ4convPfS_S_iiiiE8shared_1+44];
	ld.shared.f32 	%f6741, [_ZZ4convPfS_S_iiiiE8shared_1+48];
	ld.shared.f32 	%f6742, [_ZZ4convPfS_S_iiiiE8shared_1+52];
	ld.shared.f32 	%f6743, [_ZZ4convPfS_S_iiiiE8shared_1+56];
	ld.shared.f32 	%f6744, [_ZZ4convPfS_S_iiiiE8shared_1+60];
	fma.rn.f32 	%f6745, %f6733, %f6734, %f207;
	fma.rn.f32 	%f6746, %f6733, %f6735, %f208;
	fma.rn.f32 	%f6747, %f6733, %f6736, %f209;
	fma.rn.f32 	%f6748, %f6733, %f6737, %f210;
	fma.rn.f32 	%f6749, %f6733, %f6738, %f211;
	fma.rn.f32 	%f6750, %f6733, %f6739, %f212;
	fma.rn.f32 	%f6751, %f6733, %f6740, %f213;
	fma.rn.f32 	%f6752, %f6733, %f6741, %f214;
	fma.rn.f32 	%f6753, %f6733, %f6742, %f215;
	fma.rn.f32 	%f6754, %f6733, %f6743, %f216;
	fma.rn.f32 	%f6755, %f6733, %f6744, %f217;
	ld.shared.f32 	%f6756, [%r14+60];
	ld.shared.f32 	%f6757, [_ZZ4convPfS_S_iiiiE8shared_1+88];
	ld.shared.f32 	%f6758, [_ZZ4convPfS_S_iiiiE8shared_1+92];
	ld.shared.f32 	%f6759, [_ZZ4convPfS_S_iiiiE8shared_1+96];
	ld.shared.f32 	%f6760, [_ZZ4convPfS_S_iiiiE8shared_1+100];
	ld.shared.f32 	%f6761, [_ZZ4convPfS_S_iiiiE8shared_1+104];
	ld.shared.f32 	%f6762, [_ZZ4convPfS_S_iiiiE8shared_1+108];
	ld.shared.f32 	%f6763, [_ZZ4convPfS_S_iiiiE8shared_1+112];
	ld.shared.f32 	%f6764, [_ZZ4convPfS_S_iiiiE8shared_1+116];
	ld.shared.f32 	%f6765, [_ZZ4convPfS_S_iiiiE8shared_1+120];
	ld.shared.f32 	%f6766, [_ZZ4convPfS_S_iiiiE8shared_1+124];
	ld.shared.f32 	%f6767, [_ZZ4convPfS_S_iiiiE8shared_1+128];
	fma.rn.f32 	%f6768, %f6756, %f6757, %f6745;
	fma.rn.f32 	%f6769, %f6756, %f6758, %f6746;
	fma.rn.f32 	%f6770, %f6756, %f6759, %f6747;
	fma.rn.f32 	%f6771, %f6756, %f6760, %f6748;
	fma.rn.f32 	%f6772, %f6756, %f6761, %f6749;
	fma.rn.f32 	%f6773, %f6756, %f6762, %f6750;
	fma.rn.f32 	%f6774, %f6756, %f6763, %f6751;
	fma.rn.f32 	%f6775, %f6756, %f6764, %f6752;
	fma.rn.f32 	%f6776, %f6756, %f6765, %f6753;
	fma.rn.f32 	%f6777, %f6756, %f6766, %f6754;
	fma.rn.f32 	%f6778, %f6756, %f6767, %f6755;
	ld.shared.f32 	%f6779, [%r14+56];
	ld.shared.f32 	%f6780, [_ZZ4convPfS_S_iiiiE8shared_1+156];
	ld.shared.f32 	%f6781, [_ZZ4convPfS_S_iiiiE8shared_1+160];
	ld.shared.f32 	%f6782, [_ZZ4convPfS_S_iiiiE8shared_1+164];
	ld.shared.f32 	%f6783, [_ZZ4convPfS_S_iiiiE8shared_1+168];
	ld.shared.f32 	%f6784, [_ZZ4convPfS_S_iiiiE8shared_1+172];
	ld.shared.f32 	%f6785, [_ZZ4convPfS_S_iiiiE8shared_1+176];
	ld.shared.f32 	%f6786, [_ZZ4convPfS_S_iiiiE8shared_1+180];
	ld.shared.f32 	%f6787, [_ZZ4convPfS_S_iiiiE8shared_1+184];
	ld.shared.f32 	%f6788, [_ZZ4convPfS_S_iiiiE8shared_1+188];
	ld.shared.f32 	%f6789, [_ZZ4convPfS_S_iiiiE8shared_1+192];
	ld.shared.f32 	%f6790, [_ZZ4convPfS_S_iiiiE8shared_1+196];
	fma.rn.f32 	%f6791, %f6779, %f6780, %f6768;
	fma.rn.f32 	%f6792, %f6779, %f6781, %f6769;
	fma.rn.f32 	%f6793, %f6779, %f6782, %f6770;
	fma.rn.f32 	%f6794, %f6779, %f6783, %f6771;
	fma.rn.f32 	%f6795, %f6779, %f6784, %f6772;
	fma.rn.f32 	%f6796, %f6779, %f6785, %f6773;
	fma.rn.f32 	%f6797, %f6779, %f6786, %f6774;
	fma.rn.f32 	%f6798, %f6779, %f6787, %f6775;
	fma.rn.f32 	%f6799, %f6779, %f6788, %f6776;
	fma.rn.f32 	%f6800, %f6779, %f6789, %f6777;
	fma.rn.f32 	%f6801, %f6779, %f6790, %f6778;
	ld.shared.f32 	%f6802, [%r14+52];
	ld.shared.f32 	%f6803, [_ZZ4convPfS_S_iiiiE8shared_1+224];
	ld.shared.f32 	%f6804, [_ZZ4convPfS_S_iiiiE8shared_1+228];
	ld.shared.f32 	%f6805, [_ZZ4convPfS_S_iiiiE8shared_1+232];
	ld.shared.f32 	%f6806, [_ZZ4convPfS_S_iiiiE8shared_1+236];
	ld.shared.f32 	%f6807, [_ZZ4convPfS_S_iiiiE8shared_1+240];
	ld.shared.f32 	%f6808, [_ZZ4convPfS_S_iiiiE8shared_1+244];
	ld.shared.f32 	%f6809, [_ZZ4convPfS_S_iiiiE8shared_1+248];
	ld.shared.f32 	%f6810, [_ZZ4convPfS_S_iiiiE8shared_1+252];
	ld.shared.f32 	%f6811, [_ZZ4convPfS_S_iiiiE8shared_1+256];
	ld.shared.f32 	%f6812, [_ZZ4convPfS_S_iiiiE8shared_1+260];
	ld.shared.f32 	%f6813, [_ZZ4convPfS_S_iiiiE8shared_1+264];
	fma.rn.f32 	%f6814, %f6802, %f6803, %f6791;
	fma.rn.f32 	%f6815, %f6802, %f6804, %f6792;
	fma.rn.f32 	%f6816, %f6802, %f6805, %f6793;
	fma.rn.f32 	%f6817, %f6802, %f6806, %f6794;
	fma.rn.f32 	%f6818, %f6802, %f6807, %f6795;
	fma.rn.f32 	%f6819, %f6802, %f6808, %f6796;
	fma.rn.f32 	%f6820, %f6802, %f6809, %f6797;
	fma.rn.f32 	%f6821, %f6802, %f6810, %f6798;
	fma.rn.f32 	%f6822, %f6802, %f6811, %f6799;
	fma.rn.f32 	%f6823, %f6802, %f6812, %f6800;
	fma.rn.f32 	%f6824, %f6802, %f6813, %f6801;
	ld.shared.f32 	%f6825, [%r14+48];
	ld.shared.f32 	%f6826, [_ZZ4convPfS_S_iiiiE8shared_1+292];
	ld.shared.f32 	%f6827, [_ZZ4convPfS_S_iiiiE8shared_1+296];
	ld.shared.f32 	%f6828, [_ZZ4convPfS_S_iiiiE8shared_1+300];
	ld.shared.f32 	%f6829, [_ZZ4convPfS_S_iiiiE8shared_1+304];
	ld.shared.f32 	%f6830, [_ZZ4convPfS_S_iiiiE8shared_1+308];
	ld.shared.f32 	%f6831, [_ZZ4convPfS_S_iiiiE8shared_1+312];
	ld.shared.f32 	%f6832, [_ZZ4convPfS_S_iiiiE8shared_1+316];
	ld.shared.f32 	%f6833, [_ZZ4convPfS_S_iiiiE8shared_1+320];
	ld.shared.f32 	%f6834, [_ZZ4convPfS_S_iiiiE8shared_1+324];
	ld.shared.f32 	%f6835, [_ZZ4convPfS_S_iiiiE8shared_1+328];
	ld.shared.f32 	%f6836, [_ZZ4convPfS_S_iiiiE8shared_1+332];
	fma.rn.f32 	%f6837, %f6825, %f6826, %f6814;
	fma.rn.f32 	%f6838, %f6825, %f6827, %f6815;
	fma.rn.f32 	%f6839, %f6825, %f6828, %f6816;
	fma.rn.f32 	%f6840, %f6825, %f6829, %f6817;
	fma.rn.f32 	%f6841, %f6825, %f6830, %f6818;
	fma.rn.f32 	%f6842, %f6825, %f6831, %f6819;
	fma.rn.f32 	%f6843, %f6825, %f6832, %f6820;
	fma.rn.f32 	%f6844, %f6825, %f6833, %f6821;
	fma.rn.f32 	%f6845, %f6825, %f6834, %f6822;
	fma.rn.f32 	%f6846, %f6825, %f6835, %f6823;
	fma.rn.f32 	%f6847, %f6825, %f6836, %f6824;
	ld.shared.f32 	%f6848, [%r14+44];
	ld.shared.f32 	%f6849, [_ZZ4convPfS_S_iiiiE8shared_1+360];
	ld.shared.f32 	%f6850, [_ZZ4convPfS_S_iiiiE8shared_1+364];
	ld.shared.f32 	%f6851, [_ZZ4convPfS_S_iiiiE8shared_1+368];
	ld.shared.f32 	%f6852, [_ZZ4convPfS_S_iiiiE8shared_1+372];
	ld.shared.f32 	%f6853, [_ZZ4convPfS_S_iiiiE8shared_1+376];
	ld.shared.f32 	%f6854, [_ZZ4convPfS_S_iiiiE8shared_1+380];
	ld.shared.f32 	%f6855, [_ZZ4convPfS_S_iiiiE8shared_1+384];
	ld.shared.f32 	%f6856, [_ZZ4convPfS_S_iiiiE8shared_1+388];
	ld.shared.f32 	%f6857, [_ZZ4convPfS_S_iiiiE8shared_1+392];
	ld.shared.f32 	%f6858, [_ZZ4convPfS_S_iiiiE8shared_1+396];
	ld.shared.f32 	%f6859, [_ZZ4convPfS_S_iiiiE8shared_1+400];
	fma.rn.f32 	%f6860, %f6848, %f6849, %f6837;
	fma.rn.f32 	%f6861, %f6848, %f6850, %f6838;
	fma.rn.f32 	%f6862, %f6848, %f6851, %f6839;
	fma.rn.f32 	%f6863, %f6848, %f6852, %f6840;
	fma.rn.f32 	%f6864, %f6848, %f6853, %f6841;
	fma.rn.f32 	%f6865, %f6848, %f6854, %f6842;
	fma.rn.f32 	%f6866, %f6848, %f6855, %f6843;
	fma.rn.f32 	%f6867, %f6848, %f6856, %f6844;
	fma.rn.f32 	%f6868, %f6848, %f6857, %f6845;
	fma.rn.f32 	%f6869, %f6848, %f6858, %f6846;
	fma.rn.f32 	%f6870, %f6848, %f6859, %f6847;
	ld.shared.f32 	%f6871, [%r14+40];
	ld.shared.f32 	%f6872, [_ZZ4convPfS_S_iiiiE8shared_1+428];
	ld.shared.f32 	%f6873, [_ZZ4convPfS_S_iiiiE8shared_1+432];
	ld.shared.f32 	%f6874, [_ZZ4convPfS_S_iiiiE8shared_1+436];
	ld.shared.f32 	%f6875, [_ZZ4convPfS_S_iiiiE8shared_1+440];
	ld.shared.f32 	%f6876, [_ZZ4convPfS_S_iiiiE8shared_1+444];
	ld.shared.f32 	%f6877, [_ZZ4convPfS_S_iiiiE8shared_1+448];
	ld.shared.f32 	%f6878, [_ZZ4convPfS_S_iiiiE8shared_1+452];
	ld.shared.f32 	%f6879, [_ZZ4convPfS_S_iiiiE8shared_1+456];
	ld.shared.f32 	%f6880, [_ZZ4convPfS_S_iiiiE8shared_1+460];
	ld.shared.f32 	%f6881, [_ZZ4convPfS_S_iiiiE8shared_1+464];
	ld.shared.f32 	%f6882, [_ZZ4convPfS_S_iiiiE8shared_1+468];
	fma.rn.f32 	%f6883, %f6871, %f6872, %f6860;
	fma.rn.f32 	%f6884, %f6871, %f6873, %f6861;
	fma.rn.f32 	%f6885, %f6871, %f6874, %f6862;
	fma.rn.f32 	%f6886, %f6871, %f6875, %f6863;
	fma.rn.f32 	%f6887, %f6871, %f6876, %f6864;
	fma.rn.f32 	%f6888, %f6871, %f6877, %f6865;
	fma.rn.f32 	%f6889, %f6871, %f6878, %f6866;
	fma.rn.f32 	%f6890, %f6871, %f6879, %f6867;
	fma.rn.f32 	%f6891, %f6871, %f6880, %f6868;
	fma.rn.f32 	%f6892, %f6871, %f6881, %f6869;
	fma.rn.f32 	%f6893, %f6871, %f6882, %f6870;
	ld.shared.f32 	%f6894, [%r14+36];
	ld.shared.f32 	%f6895, [_ZZ4convPfS_S_iiiiE8shared_1+496];
	ld.shared.f32 	%f6896, [_ZZ4convPfS_S_iiiiE8shared_1+500];
	ld.shared.f32 	%f6897, [_ZZ4convPfS_S_iiiiE8shared_1+504];
	ld.shared.f32 	%f6898, [_ZZ4convPfS_S_iiiiE8shared_1+508];
	ld.shared.f32 	%f6899, [_ZZ4convPfS_S_iiiiE8shared_1+512];
	ld.shared.f32 	%f6900, [_ZZ4convPfS_S_iiiiE8shared_1+516];
	ld.shared.f32 	%f6901, [_ZZ4convPfS_S_iiiiE8shared_1+520];
	ld.shared.f32 	%f6902, [_ZZ4convPfS_S_iiiiE8shared_1+524];
	ld.shared.f32 	%f6903, [_ZZ4convPfS_S_iiiiE8shared_1+528];
	ld.shared.f32 	%f6904, [_ZZ4convPfS_S_iiiiE8shared_1+532];
	ld.shared.f32 	%f6905, [_ZZ4convPfS_S_iiiiE8shared_1+536];
	fma.rn.f32 	%f6906, %f6894, %f6895, %f6883;
	fma.rn.f32 	%f6907, %f6894, %f6896, %f6884;
	fma.rn.f32 	%f6908, %f6894, %f6897, %f6885;
	fma.rn.f32 	%f6909, %f6894, %f6898, %f6886;
	fma.rn.f32 	%f6910, %f6894, %f6899, %f6887;
	fma.rn.f32 	%f6911, %f6894, %f6900, %f6888;
	fma.rn.f32 	%f6912, %f6894, %f6901, %f6889;
	fma.rn.f32 	%f6913, %f6894, %f6902, %f6890;
	fma.rn.f32 	%f6914, %f6894, %f6903, %f6891;
	fma.rn.f32 	%f6915, %f6894, %f6904, %f6892;
	fma.rn.f32 	%f6916, %f6894, %f6905, %f6893;
	ld.shared.f32 	%f6917, [%r14+32];
	ld.shared.f32 	%f6918, [_ZZ4convPfS_S_iiiiE8shared_1+564];
	ld.shared.f32 	%f6919, [_ZZ4convPfS_S_iiiiE8shared_1+568];
	ld.shared.f32 	%f6920, [_ZZ4convPfS_S_iiiiE8shared_1+572];
	ld.shared.f32 	%f6921, [_ZZ4convPfS_S_iiiiE8shared_1+576];
	ld.shared.f32 	%f6922, [_ZZ4convPfS_S_iiiiE8shared_1+580];
	ld.shared.f32 	%f6923, [_ZZ4convPfS_S_iiiiE8shared_1+584];
	ld.shared.f32 	%f6924, [_ZZ4convPfS_S_iiiiE8shared_1+588];
	ld.shared.f32 	%f6925, [_ZZ4convPfS_S_iiiiE8shared_1+592];
	ld.shared.f32 	%f6926, [_ZZ4convPfS_S_iiiiE8shared_1+596];
	ld.shared.f32 	%f6927, [_ZZ4convPfS_S_iiiiE8shared_1+600];
	ld.shared.f32 	%f6928, [_ZZ4convPfS_S_iiiiE8shared_1+604];
	fma.rn.f32 	%f6929, %f6917, %f6918, %f6906;
	fma.rn.f32 	%f6930, %f6917, %f6919, %f6907;
	fma.rn.f32 	%f6931, %f6917, %f6920, %f6908;
	fma.rn.f32 	%f6932, %f6917, %f6921, %f6909;
	fma.rn.f32 	%f6933, %f6917, %f6922, %f6910;
	fma.rn.f32 	%f6934, %f6917, %f6923, %f6911;
	fma.rn.f32 	%f6935, %f6917, %f6924, %f6912;
	fma.rn.f32 	%f6936, %f6917, %f6925, %f6913;
	fma.rn.f32 	%f6937, %f6917, %f6926, %f6914;
	fma.rn.f32 	%f6938, %f6917, %f6927, %f6915;
	fma.rn.f32 	%f6939, %f6917, %f6928, %f6916;
	ld.shared.f32 	%f6940, [%r14+28];
	ld.shared.f32 	%f6941, [_ZZ4convPfS_S_iiiiE8shared_1+632];
	ld.shared.f32 	%f6942, [_ZZ4convPfS_S_iiiiE8shared_1+636];
	ld.shared.f32 	%f6943, [_ZZ4convPfS_S_iiiiE8shared_1+640];
	ld.shared.f32 	%f6944, [_ZZ4convPfS_S_iiiiE8shared_1+644];
	ld.shared.f32 	%f6945, [_ZZ4convPfS_S_iiiiE8shared_1+648];
	ld.shared.f32 	%f6946, [_ZZ4convPfS_S_iiiiE8shared_1+652];
	ld.shared.f32 	%f6947, [_ZZ4convPfS_S_iiiiE8shared_1+656];
	ld.shared.f32 	%f6948, [_ZZ4convPfS_S_iiiiE8shared_1+660];
	ld.shared.f32 	%f6949, [_ZZ4convPfS_S_iiiiE8shared_1+664];
	ld.shared.f32 	%f6950, [_ZZ4convPfS_S_iiiiE8shared_1+668];
	ld.shared.f32 	%f6951, [_ZZ4convPfS_S_iiiiE8shared_1+672];
	fma.rn.f32 	%f6952, %f6940, %f6941, %f6929;
	fma.rn.f32 	%f6953, %f6940, %f6942, %f6930;
	fma.rn.f32 	%f6954, %f6940, %f6943, %f6931;
	fma.rn.f32 	%f6955, %f6940, %f6944, %f6932;
	fma.rn.f32 	%f6956, %f6940, %f6945, %f6933;
	fma.rn.f32 	%f6957, %f6940, %f6946, %f6934;
	fma.rn.f32 	%f6958, %f6940, %f6947, %f6935;
	fma.rn.f32 	%f6959, %f6940, %f6948, %f6936;
	fma.rn.f32 	%f6960, %f6940, %f6949, %f6937;
	fma.rn.f32 	%f6961, %f6940, %f6950, %f6938;
	fma.rn.f32 	%f6962, %f6940, %f6951, %f6939;
	ld.shared.f32 	%f6963, [%r14+24];
	ld.shared.f32 	%f6964, [_ZZ4convPfS_S_iiiiE8shared_1+700];
	ld.shared.f32 	%f6965, [_ZZ4convPfS_S_iiiiE8shared_1+704];
	ld.shared.f32 	%f6966, [_ZZ4convPfS_S_iiiiE8shared_1+708];
	ld.shared.f32 	%f6967, [_ZZ4convPfS_S_iiiiE8shared_1+712];
	ld.shared.f32 	%f6968, [_ZZ4convPfS_S_iiiiE8shared_1+716];
	ld.shared.f32 	%f6969, [_ZZ4convPfS_S_iiiiE8shared_1+720];
	ld.shared.f32 	%f6970, [_ZZ4convPfS_S_iiiiE8shared_1+724];
	ld.shared.f32 	%f6971, [_ZZ4convPfS_S_iiiiE8shared_1+728];
	ld.shared.f32 	%f6972, [_ZZ4convPfS_S_iiiiE8shared_1+732];
	ld.shared.f32 	%f6973, [_ZZ4convPfS_S_iiiiE8shared_1+736];
	ld.shared.f32 	%f6974, [_ZZ4convPfS_S_iiiiE8shared_1+740];
	fma.rn.f32 	%f6975, %f6963, %f6964, %f6952;
	fma.rn.f32 	%f6976, %f6963, %f6965, %f6953;
	fma.rn.f32 	%f6977, %f6963, %f6966, %f6954;
	fma.rn.f32 	%f6978, %f6963, %f6967, %f6955;
	fma.rn.f32 	%f6979, %f6963, %f6968, %f6956;
	fma.rn.f32 	%f6980, %f6963, %f6969, %f6957;
	fma.rn.f32 	%f6981, %f6963, %f6970, %f6958;
	fma.rn.f32 	%f6982, %f6963, %f6971, %f6959;
	fma.rn.f32 	%f6983, %f6963, %f6972, %f6960;
	fma.rn.f32 	%f6984, %f6963, %f6973, %f6961;
	fma.rn.f32 	%f6985, %f6963, %f6974, %f6962;
	ld.shared.f32 	%f6986, [%r14+20];
	ld.shared.f32 	%f6987, [_ZZ4convPfS_S_iiiiE8shared_1+768];
	ld.shared.f32 	%f6988, [_ZZ4convPfS_S_iiiiE8shared_1+772];
	ld.shared.f32 	%f6989, [_ZZ4convPfS_S_iiiiE8shared_1+776];
	ld.shared.f32 	%f6990, [_ZZ4convPfS_S_iiiiE8shared_1+780];
	ld.shared.f32 	%f6991, [_ZZ4convPfS_S_iiiiE8shared_1+784];
	ld.shared.f32 	%f6992, [_ZZ4convPfS_S_iiiiE8shared_1+788];
	ld.shared.f32 	%f6993, [_ZZ4convPfS_S_iiiiE8shared_1+792];
	ld.shared.f32 	%f6994, [_ZZ4convPfS_S_iiiiE8shared_1+796];
	ld.shared.f32 	%f6995, [_ZZ4convPfS_S_iiiiE8shared_1+800];
	ld.shared.f32 	%f6996, [_ZZ4convPfS_S_iiiiE8shared_1+804];
	ld.shared.f32 	%f6997, [_ZZ4convPfS_S_iiiiE8shared_1+808];
	fma.rn.f32 	%f6998, %f6986, %f6987, %f6975;
	fma.rn.f32 	%f6999, %f6986, %f6988, %f6976;
	fma.rn.f32 	%f7000, %f6986, %f6989, %f6977;
	fma.rn.f32 	%f7001, %f6986, %f6990, %f6978;
	fma.rn.f32 	%f7002, %f6986, %f6991, %f6979;
	fma.rn.f32 	%f7003, %f6986, %f6992, %f6980;
	fma.rn.f32 	%f7004, %f6986, %f6993, %f6981;
	fma.rn.f32 	%f7005, %f6986, %f6994, %f6982;
	fma.rn.f32 	%f7006, %f6986, %f6995, %f6983;
	fma.rn.f32 	%f7007, %f6986, %f6996, %f6984;
	fma.rn.f32 	%f7008, %f6986, %f6997, %f6985;
	ld.shared.f32 	%f7009, [%r14+16];
	ld.shared.f32 	%f7010, [_ZZ4convPfS_S_iiiiE8shared_1+836];
	ld.shared.f32 	%f7011, [_ZZ4convPfS_S_iiiiE8shared_1+840];
	ld.shared.f32 	%f7012, [_ZZ4convPfS_S_iiiiE8shared_1+844];
	ld.shared.f32 	%f7013, [_ZZ4convPfS_S_iiiiE8shared_1+848];
	ld.shared.f32 	%f7014, [_ZZ4convPfS_S_iiiiE8shared_1+852];
	ld.shared.f32 	%f7015, [_ZZ4convPfS_S_iiiiE8shared_1+856];
	ld.shared.f32 	%f7016, [_ZZ4convPfS_S_iiiiE8shared_1+860];
	ld.shared.f32 	%f7017, [_ZZ4convPfS_S_iiiiE8shared_1+864];
	ld.shared.f32 	%f7018, [_ZZ4convPfS_S_iiiiE8shared_1+868];
	ld.shared.f32 	%f7019, [_ZZ4convPfS_S_iiiiE8shared_1+872];
	ld.shared.f32 	%f7020, [_ZZ4convPfS_S_iiiiE8shared_1+876];
	fma.rn.f32 	%f7021, %f7009, %f7010, %f6998;
	fma.rn.f32 	%f7022, %f7009, %f7011, %f6999;
	fma.rn.f32 	%f7023, %f7009, %f7012, %f7000;
	fma.rn.f32 	%f7024, %f7009, %f7013, %f7001;
	fma.rn.f32 	%f7025, %f7009, %f7014, %f7002;
	fma.rn.f32 	%f7026, %f7009, %f7015, %f7003;
	fma.rn.f32 	%f7027, %f7009, %f7016, %f7004;
	fma.rn.f32 	%f7028, %f7009, %f7017, %f7005;
	fma.rn.f32 	%f7029, %f7009, %f7018, %f7006;
	fma.rn.f32 	%f7030, %f7009, %f7019, %f7007;
	fma.rn.f32 	%f7031, %f7009, %f7020, %f7008;
	ld.shared.f32 	%f7032, [%r14+12];
	ld.shared.f32 	%f7033, [_ZZ4convPfS_S_iiiiE8shared_1+904];
	ld.shared.f32 	%f7034, [_ZZ4convPfS_S_iiiiE8shared_1+908];
	ld.shared.f32 	%f7035, [_ZZ4convPfS_S_iiiiE8shared_1+912];
	ld.shared.f32 	%f7036, [_ZZ4convPfS_S_iiiiE8shared_1+916];
	ld.shared.f32 	%f7037, [_ZZ4convPfS_S_iiiiE8shared_1+920];
	ld.shared.f32 	%f7038, [_ZZ4convPfS_S_iiiiE8shared_1+924];
	ld.shared.f32 	%f7039, [_ZZ4convPfS_S_iiiiE8shared_1+928];
	ld.shared.f32 	%f7040, [_ZZ4convPfS_S_iiiiE8shared_1+932];
	ld.shared.f32 	%f7041, [_ZZ4convPfS_S_iiiiE8shared_1+936];
	ld.shared.f32 	%f7042, [_ZZ4convPfS_S_iiiiE8shared_1+940];
	ld.shared.f32 	%f7043, [_ZZ4convPfS_S_iiiiE8shared_1+944];
	fma.rn.f32 	%f7044, %f7032, %f7033, %f7021;
	fma.rn.f32 	%f7045, %f7032, %f7034, %f7022;
	fma.rn.f32 	%f7046, %f7032, %f7035, %f7023;
	fma.rn.f32 	%f7047, %f7032, %f7036, %f7024;
	fma.rn.f32 	%f7048, %f7032, %f7037, %f7025;
	fma.rn.f32 	%f7049, %f7032, %f7038, %f7026;
	fma.rn.f32 	%f7050, %f7032, %f7039, %f7027;
	fma.rn.f32 	%f7051, %f7032, %f7040, %f7028;
	fma.rn.f32 	%f7052, %f7032, %f7041, %f7029;
	fma.rn.f32 	%f7053, %f7032, %f7042, %f7030;
	fma.rn.f32 	%f7054, %f7032, %f7043, %f7031;
	ld.shared.f32 	%f7055, [%r14+8];
	ld.shared.f32 	%f7056, [_ZZ4convPfS_S_iiiiE8shared_1+972];
	ld.shared.f32 	%f7057, [_ZZ4convPfS_S_iiiiE8shared_1+976];
	ld.shared.f32 	%f7058, [_ZZ4convPfS_S_iiiiE8shared_1+980];
	ld.shared.f32 	%f7059, [_ZZ4convPfS_S_iiiiE8shared_1+984];
	ld.shared.f32 	%f7060, [_ZZ4convPfS_S_iiiiE8shared_1+988];
	ld.shared.f32 	%f7061, [_ZZ4convPfS_S_iiiiE8shared_1+992];
	ld.shared.f32 	%f7062, [_ZZ4convPfS_S_iiiiE8shared_1+996];
	ld.shared.f32 	%f7063, [_ZZ4convPfS_S_iiiiE8shared_1+1000];
	ld.shared.f32 	%f7064, [_ZZ4convPfS_S_iiiiE8shared_1+1004];
	ld.shared.f32 	%f7065, [_ZZ4convPfS_S_iiiiE8shared_1+1008];
	ld.shared.f32 	%f7066, [_ZZ4convPfS_S_iiiiE8shared_1+1012];
	fma.rn.f32 	%f7067, %f7055, %f7056, %f7044;
	fma.rn.f32 	%f7068, %f7055, %f7057, %f7045;
	fma.rn.f32 	%f7069, %f7055, %f7058, %f7046;
	fma.rn.f32 	%f7070, %f7055, %f7059, %f7047;
	fma.rn.f32 	%f7071, %f7055, %f7060, %f7048;
	fma.rn.f32 	%f7072, %f7055, %f7061, %f7049;
	fma.rn.f32 	%f7073, %f7055, %f7062, %f7050;
	fma.rn.f32 	%f7074, %f7055, %f7063, %f7051;
	fma.rn.f32 	%f7075, %f7055, %f7064, %f7052;
	fma.rn.f32 	%f7076, %f7055, %f7065, %f7053;
	fma.rn.f32 	%f7077, %f7055, %f7066, %f7054;
	ld.shared.f32 	%f7078, [%r14+4];
	ld.shared.f32 	%f7079, [_ZZ4convPfS_S_iiiiE8shared_1+1040];
	ld.shared.f32 	%f7080, [_ZZ4convPfS_S_iiiiE8shared_1+1044];
	ld.shared.f32 	%f7081, [_ZZ4convPfS_S_iiiiE8shared_1+1048];
	ld.shared.f32 	%f7082, [_ZZ4convPfS_S_iiiiE8shared_1+1052];
	ld.shared.f32 	%f7083, [_ZZ4convPfS_S_iiiiE8shared_1+1056];
	ld.shared.f32 	%f7084, [_ZZ4convPfS_S_iiiiE8shared_1+1060];
	ld.shared.f32 	%f7085, [_ZZ4convPfS_S_iiiiE8shared_1+1064];
	ld.shared.f32 	%f7086, [_ZZ4convPfS_S_iiiiE8shared_1+1068];
	ld.shared.f32 	%f7087, [_ZZ4convPfS_S_iiiiE8shared_1+1072];
	ld.shared.f32 	%f7088, [_ZZ4convPfS_S_iiiiE8shared_1+1076];
	ld.shared.f32 	%f7089, [_ZZ4convPfS_S_iiiiE8shared_1+1080];
	fma.rn.f32 	%f7090, %f7078, %f7079, %f7067;
	fma.rn.f32 	%f218, %f7078, %f7080, %f7068;
	fma.rn.f32 	%f219, %f7078, %f7081, %f7069;
	fma.rn.f32 	%f220, %f7078, %f7082, %f7070;
	fma.rn.f32 	%f221, %f7078, %f7083, %f7071;
	fma.rn.f32 	%f222, %f7078, %f7084, %f7072;
	fma.rn.f32 	%f223, %f7078, %f7085, %f7073;
	fma.rn.f32 	%f224, %f7078, %f7086, %f7074;
	fma.rn.f32 	%f225, %f7078, %f7087, %f7075;
	fma.rn.f32 	%f226, %f7078, %f7088, %f7076;
	fma.rn.f32 	%f227, %f7078, %f7089, %f7077;
	add.s32 	%r184, %r19, 10240;
	mul.wide.u32 	%rd195, %r184, 4;
	add.s64 	%rd196, %rd1, %rd195;
	st.global.f32 	[%rd196], %f7090;
	bar.sync 	0;
	bar.sync 	0;
	@%p45 bra 	$L__BB0_89;
	add.s32 	%r185, %r20, %r16;
	add.s32 	%r186, %r185, 10320;
	mul.wide.u32 	%rd197, %r186, 4;
	add.s64 	%rd198, %rd3, %rd197;
	ld.global.f32 	%f7091, [%rd198];
	st.shared.f32 	[%r14], %f7091;
$L__BB0_89:
	setp.gt.u32 	%p46, %r13, 15;
	add.s32 	%r187, %r21, 10320;
	mul.wide.u32 	%rd199, %r187, 4;
	add.s64 	%rd200, %rd3, %rd199;
	ld.global.f32 	%f7092, [%rd200];
	st.shared.f32 	[%r14+64], %f7092;
	bar.sync 	0;
	@%p46 bra 	$L__BB0_91;
	ld.global.f32 	%f7093, [%rd17];
	st.shared.f32 	[%r18+24], %f7093;
	ld.global.f32 	%f7094, [%rd17+64];
	st.shared.f32 	[%r18+28], %f7094;
	ld.global.f32 	%f7095, [%rd17+128];
	st.shared.f32 	[%r18+32], %f7095;
	ld.global.f32 	%f7096, [%rd17+192];
	st.shared.f32 	[%r18+36], %f7096;
	ld.global.f32 	%f7097, [%rd17+256];
	st.shared.f32 	[%r18+40], %f7097;
	ld.global.f32 	%f7098, [%rd17+320];
	st.shared.f32 	[%r18+44], %f7098;
	ld.global.f32 	%f7099, [%rd17+384];
	st.shared.f32 	[%r18+48], %f7099;
	ld.global.f32 	%f7100, [%rd17+448];
	st.shared.f32 	[%r18+52], %f7100;
	ld.global.f32 	%f7101, [%rd17+512];
	st.shared.f32 	[%r18+56], %f7101;
	ld.global.f32 	%f7102, [%rd17+576];
	st.shared.f32 	[%r18+60], %f7102;
$L__BB0_91:
	setp.gt.u32 	%p47, %r13, 15;
	bar.sync 	0;
	ld.shared.f32 	%f7103, [%r14+64];
	ld.shared.f32 	%f7104, [_ZZ4convPfS_S_iiiiE8shared_1+24];
	ld.shared.f32 	%f7105, [_ZZ4convPfS_S_iiiiE8shared_1+28];
	ld.shared.f32 	%f7106, [_ZZ4convPfS_S_iiiiE8shared_1+32];
	ld.shared.f32 	%f7107, [_ZZ4convPfS_S_iiiiE8shared_1+36];
	ld.shared.f32 	%f7108, [_ZZ4convPfS_S_iiiiE8shared_1+40];
	ld.shared.f32 	%f7109, [_ZZ4convPfS_S_iiiiE8shared_1+44];
	ld.shared.f32 	%f7110, [_ZZ4convPfS_S_iiiiE8shared_1+48];
	ld.shared.f32 	%f7111, [_ZZ4convPfS_S_iiiiE8shared_1+52];
	ld.shared.f32 	%f7112, [_ZZ4convPfS_S_iiiiE8shared_1+56];
	ld.shared.f32 	%f7113, [_ZZ4convPfS_S_iiiiE8shared_1+60];
	fma.rn.f32 	%f7114, %f7103, %f7104, %f218;
	fma.rn.f32 	%f7115, %f7103, %f7105, %f219;
	fma.rn.f32 	%f7116, %f7103, %f7106, %f220;
	fma.rn.f32 	%f7117, %f7103, %f7107, %f221;
	fma.rn.f32 	%f7118, %f7103, %f7108, %f222;
	fma.rn.f32 	%f7119, %f7103, %f7109, %f223;
	fma.rn.f32 	%f7120, %f7103, %f7110, %f224;
	fma.rn.f32 	%f7121, %f7103, %f7111, %f225;
	fma.rn.f32 	%f7122, %f7103, %f7112, %f226;
	fma.rn.f32 	%f7123, %f7103, %f7113, %f227;
	ld.shared.f32 	%f7124, [%r14+60];
	ld.shared.f32 	%f7125, [_ZZ4convPfS_S_iiiiE8shared_1+92];
	ld.shared.f32 	%f7126, [_ZZ4convPfS_S_iiiiE8shared_1+96];
	ld.shared.f32 	%f7127, [_ZZ4convPfS_S_iiiiE8shared_1+100];
	ld.shared.f32 	%f7128, [_ZZ4convPfS_S_iiiiE8shared_1+104];
	ld.shared.f32 	%f7129, [_ZZ4convPfS_S_iiiiE8shared_1+108];
	ld.shared.f32 	%f7130, [_ZZ4convPfS_S_iiiiE8shared_1+112];
	ld.shared.f32 	%f7131, [_ZZ4convPfS_S_iiiiE8shared_1+116];
	ld.shared.f32 	%f7132, [_ZZ4convPfS_S_iiiiE8shared_1+120];
	ld.shared.f32 	%f7133, [_ZZ4convPfS_S_iiiiE8shared_1+124];
	ld.shared.f32 	%f7134, [_ZZ4convPfS_S_iiiiE8shared_1+128];
	fma.rn.f32 	%f7135, %f7124, %f7125, %f7114;
	fma.rn.f32 	%f7136, %f7124, %f7126, %f7115;
	fma.rn.f32 	%f7137, %f7124, %f7127, %f7116;
	fma.rn.f32 	%f7138, %f7124, %f7128, %f7117;
	fma.rn.f32 	%f7139, %f7124, %f7129, %f7118;
	fma.rn.f32 	%f7140, %f7124, %f7130, %f7119;
	fma.rn.f32 	%f7141, %f7124, %f7131, %f7120;
	fma.rn.f32 	%f7142, %f7124, %f7132, %f7121;
	fma.rn.f32 	%f7143, %f7124, %f7133, %f7122;
	fma.rn.f32 	%f7144, %f7124, %f7134, %f7123;
	ld.shared.f32 	%f7145, [%r14+56];
	ld.shared.f32 	%f7146, [_ZZ4convPfS_S_iiiiE8shared_1+160];
	ld.shared.f32 	%f7147, [_ZZ4convPfS_S_iiiiE8shared_1+164];
	ld.shared.f32 	%f7148, [_ZZ4convPfS_S_iiiiE8shared_1+168];
	ld.shared.f32 	%f7149, [_ZZ4convPfS_S_iiiiE8shared_1+172];
	ld.shared.f32 	%f7150, [_ZZ4convPfS_S_iiiiE8shared_1+176];
	ld.shared.f32 	%f7151, [_ZZ4convPfS_S_iiiiE8shared_1+180];
	ld.shared.f32 	%f7152, [_ZZ4convPfS_S_iiiiE8shared_1+184];
	ld.shared.f32 	%f7153, [_ZZ4convPfS_S_iiiiE8shared_1+188];
	ld.shared.f32 	%f7154, [_ZZ4convPfS_S_iiiiE8shared_1+192];
	ld.shared.f32 	%f7155, [_ZZ4convPfS_S_iiiiE8shared_1+196];
	fma.rn.f32 	%f7156, %f7145, %f7146, %f7135;
	fma.rn.f32 	%f7157, %f7145, %f7147, %f7136;
	fma.rn.f32 	%f7158, %f7145, %f7148, %f7137;
	fma.rn.f32 	%f7159, %f7145, %f7149, %f7138;
	fma.rn.f32 	%f7160, %f7145, %f7150, %f7139;
	fma.rn.f32 	%f7161, %f7145, %f7151, %f7140;
	fma.rn.f32 	%f7162, %f7145, %f7152, %f7141;
	fma.rn.f32 	%f7163, %f7145, %f7153, %f7142;
	fma.rn.f32 	%f7164, %f7145, %f7154, %f7143;
	fma.rn.f32 	%f7165, %f7145, %f7155, %f7144;
	ld.shared.f32 	%f7166, [%r14+52];
	ld.shared.f32 	%f7167, [_ZZ4convPfS_S_iiiiE8shared_1+228];
	ld.shared.f32 	%f7168, [_ZZ4convPfS_S_iiiiE8shared_1+232];
	ld.shared.f32 	%f7169, [_ZZ4convPfS_S_iiiiE8shared_1+236];
	ld.shared.f32 	%f7170, [_ZZ4convPfS_S_iiiiE8shared_1+240];
	ld.shared.f32 	%f7171, [_ZZ4convPfS_S_iiiiE8shared_1+244];
	ld.shared.f32 	%f7172, [_ZZ4convPfS_S_iiiiE8shared_1+248];
	ld.shared.f32 	%f7173, [_ZZ4convPfS_S_iiiiE8shared_1+252];
	ld.shared.f32 	%f7174, [_ZZ4convPfS_S_iiiiE8shared_1+256];
	ld.shared.f32 	%f7175, [_ZZ4convPfS_S_iiiiE8shared_1+260];
	ld.shared.f32 	%f7176, [_ZZ4convPfS_S_iiiiE8shared_1+264];
	fma.rn.f32 	%f7177, %f7166, %f7167, %f7156;
	fma.rn.f32 	%f7178, %f7166, %f7168, %f7157;
	fma.rn.f32 	%f7179, %f7166, %f7169, %f7158;
	fma.rn.f32 	%f7180, %f7166, %f7170, %f7159;
	fma.rn.f32 	%f7181, %f7166, %f7171, %f7160;
	fma.rn.f32 	%f7182, %f7166, %f7172, %f7161;
	fma.rn.f32 	%f7183, %f7166, %f7173, %f7162;
	fma.rn.f32 	%f7184, %f7166, %f7174, %f7163;
	fma.rn.f32 	%f7185, %f7166, %f7175, %f7164;
	fma.rn.f32 	%f7186, %f7166, %f7176, %f7165;
	ld.shared.f32 	%f7187, [%r14+48];
	ld.shared.f32 	%f7188, [_ZZ4convPfS_S_iiiiE8shared_1+296];
	ld.shared.f32 	%f7189, [_ZZ4convPfS_S_iiiiE8shared_1+300];
	ld.shared.f32 	%f7190, [_ZZ4convPfS_S_iiiiE8shared_1+304];
	ld.shared.f32 	%f7191, [_ZZ4convPfS_S_iiiiE8shared_1+308];
	ld.shared.f32 	%f7192, [_ZZ4convPfS_S_iiiiE8shared_1+312];
	ld.shared.f32 	%f7193, [_ZZ4convPfS_S_iiiiE8shared_1+316];
	ld.shared.f32 	%f7194, [_ZZ4convPfS_S_iiiiE8shared_1+320];
	ld.shared.f32 	%f7195, [_ZZ4convPfS_S_iiiiE8shared_1+324];
	ld.shared.f32 	%f7196, [_ZZ4convPfS_S_iiiiE8shared_1+328];
	ld.shared.f32 	%f7197, [_ZZ4convPfS_S_iiiiE8shared_1+332];
	fma.rn.f32 	%f7198, %f7187, %f7188, %f7177;
	fma.rn.f32 	%f7199, %f7187, %f7189, %f7178;
	fma.rn.f32 	%f7200, %f7187, %f7190, %f7179;
	fma.rn.f32 	%f7201, %f7187, %f7191, %f7180;
	fma.rn.f32 	%f7202, %f7187, %f7192, %f7181;
	fma.rn.f32 	%f7203, %f7187, %f7193, %f7182;
	fma.rn.f32 	%f7204, %f7187, %f7194, %f7183;
	fma.rn.f32 	%f7205, %f7187, %f7195, %f7184;
	fma.rn.f32 	%f7206, %f7187, %f7196, %f7185;
	fma.rn.f32 	%f7207, %f7187, %f7197, %f7186;
	ld.shared.f32 	%f7208, [%r14+44];
	ld.shared.f32 	%f7209, [_ZZ4convPfS_S_iiiiE8shared_1+364];
	ld.shared.f32 	%f7210, [_ZZ4convPfS_S_iiiiE8shared_1+368];
	ld.shared.f32 	%f7211, [_ZZ4convPfS_S_iiiiE8shared_1+372];
	ld.shared.f32 	%f7212, [_ZZ4convPfS_S_iiiiE8shared_1+376];
	ld.shared.f32 	%f7213, [_ZZ4convPfS_S_iiiiE8shared_1+380];
	ld.shared.f32 	%f7214, [_ZZ4convPfS_S_iiiiE8shared_1+384];
	ld.shared.f32 	%f7215, [_ZZ4convPfS_S_iiiiE8shared_1+388];
	ld.shared.f32 	%f7216, [_ZZ4convPfS_S_iiiiE8shared_1+392];
	ld.shared.f32 	%f7217, [_ZZ4convPfS_S_iiiiE8shared_1+396];
	ld.shared.f32 	%f7218, [_ZZ4convPfS_S_iiiiE8shared_1+400];
	fma.rn.f32 	%f7219, %f7208, %f7209, %f7198;
	fma.rn.f32 	%f7220, %f7208, %f7210, %f7199;
	fma.rn.f32 	%f7221, %f7208, %f7211, %f7200;
	fma.rn.f32 	%f7222, %f7208, %f7212, %f7201;
	fma.rn.f32 	%f7223, %f7208, %f7213, %f7202;
	fma.rn.f32 	%f7224, %f7208, %f7214, %f7203;
	fma.rn.f32 	%f7225, %f7208, %f7215, %f7204;
	fma.rn.f32 	%f7226, %f7208, %f7216, %f7205;
	fma.rn.f32 	%f7227, %f7208, %f7217, %f7206;
	fma.rn.f32 	%f7228, %f7208, %f7218, %f7207;
	ld.shared.f32 	%f7229, [%r14+40];
	ld.shared.f32 	%f7230, [_ZZ4convPfS_S_iiiiE8shared_1+432];
	ld.shared.f32 	%f7231, [_ZZ4convPfS_S_iiiiE8shared_1+436];
	ld.shared.f32 	%f7232, [_ZZ4convPfS_S_iiiiE8shared_1+440];
	ld.shared.f32 	%f7233, [_ZZ4convPfS_S_iiiiE8shared_1+444];
	ld.shared.f32 	%f7234, [_ZZ4convPfS_S_iiiiE8shared_1+448];
	ld.shared.f32 	%f7235, [_ZZ4convPfS_S_iiiiE8shared_1+452];
	ld.shared.f32 	%f7236, [_ZZ4convPfS_S_iiiiE8shared_1+456];
	ld.shared.f32 	%f7237, [_ZZ4convPfS_S_iiiiE8shared_1+460];
	ld.shared.f32 	%f7238, [_ZZ4convPfS_S_iiiiE8shared_1+464];
	ld.shared.f32 	%f7239, [_ZZ4convPfS_S_iiiiE8shared_1+468];
	fma.rn.f32 	%f7240, %f7229, %f7230, %f7219;
	fma.rn.f32 	%f7241, %f7229, %f7231, %f7220;
	fma.rn.f32 	%f7242, %f7229, %f7232, %f7221;
	fma.rn.f32 	%f7243, %f7229, %f7233, %f7222;
	fma.rn.f32 	%f7244, %f7229, %f7234, %f7223;
	fma.rn.f32 	%f7245, %f7229, %f7235, %f7224;
	fma.rn.f32 	%f7246, %f7229, %f7236, %f7225;
	fma.rn.f32 	%f7247, %f7229, %f7237, %f7226;
	fma.rn.f32 	%f7248, %f7229, %f7238, %f7227;
	fma.rn.f32 	%f7249, %f7229, %f7239, %f7228;
	ld.shared.f32 	%f7250, [%r14+36];
	ld.shared.f32 	%f7251, [_ZZ4convPfS_S_iiiiE8shared_1+500];
	ld.shared.f32 	%f7252, [_ZZ4convPfS_S_iiiiE8shared_1+504];
	ld.shared.f32 	%f7253, [_ZZ4convPfS_S_iiiiE8shared_1+508];
	ld.shared.f32 	%f7254, [_ZZ4convPfS_S_iiiiE8shared_1+512];
	ld.shared.f32 	%f7255, [_ZZ4convPfS_S_iiiiE8shared_1+516];
	ld.shared.f32 	%f7256, [_ZZ4convPfS_S_iiiiE8shared_1+520];
	ld.shared.f32 	%f7257, [_ZZ4convPfS_S_iiiiE8shared_1+524];
	ld.shared.f32 	%f7258, [_ZZ4convPfS_S_iiiiE8shared_1+528];
	ld.shared.f32 	%f7259, [_ZZ4convPfS_S_iiiiE8shared_1+532];
	ld.shared.f32 	%f7260, [_ZZ4convPfS_S_iiiiE8shared_1+536];
	fma.rn.f32 	%f7261, %f7250, %f7251, %f7240;
	fma.rn.f32 	%f7262, %f7250, %f7252, %f7241;
	fma.rn.f32 	%f7263, %f7250, %f7253, %f7242;
	fma.rn.f32 	%f7264, %f7250, %f7254, %f7243;
	fma.rn.f32 	%f7265, %f7250, %f7255, %f7244;
	fma.rn.f32 	%f7266, %f7250, %f7256, %f7245;
	fma.rn.f32 	%f7267, %f7250, %f7257, %f7246;
	fma.rn.f32 	%f7268, %f7250, %f7258, %f7247;
	fma.rn.f32 	%f7269, %f7250, %f7259, %f7248;
	fma.rn.f32 	%f7270, %f7250, %f7260, %f7249;
	ld.shared.f32 	%f7271, [%r14+32];
	ld.shared.f32 	%f7272, [_ZZ4convPfS_S_iiiiE8shared_1+568];
	ld.shared.f32 	%f7273, [_ZZ4convPfS_S_iiiiE8shared_1+572];
	ld.shared.f32 	%f7274, [_ZZ4convPfS_S_iiiiE8shared_1+576];
	ld.shared.f32 	%f7275, [_ZZ4convPfS_S_iiiiE8shared_1+580];
	ld.shared.f32 	%f7276, [_ZZ4convPfS_S_iiiiE8shared_1+584];
	ld.shared.f32 	%f7277, [_ZZ4convPfS_S_iiiiE8shared_1+588];
	ld.shared.f32 	%f7278, [_ZZ4convPfS_S_iiiiE8shared_1+592];
	ld.shared.f32 	%f7279, [_ZZ4convPfS_S_iiiiE8shared_1+596];
	ld.shared.f32 	%f7280, [_ZZ4convPfS_S_iiiiE8shared_1+600];
	ld.shared.f32 	%f7281, [_ZZ4convPfS_S_iiiiE8shared_1+604];
	fma.rn.f32 	%f7282, %f7271, %f7272, %f7261;
	fma.rn.f32 	%f7283, %f7271, %f7273, %f7262;
	fma.rn.f32 	%f7284, %f7271, %f7274, %f7263;
	fma.rn.f32 	%f7285, %f7271, %f7275, %f7264;
	fma.rn.f32 	%f7286, %f7271, %f7276, %f7265;
	fma.rn.f32 	%f7287, %f7271, %f7277, %f7266;
	fma.rn.f32 	%f7288, %f7271, %f7278, %f7267;
	fma.rn.f32 	%f7289, %f7271, %f7279, %f7268;
	fma.rn.f32 	%f7290, %f7271, %f7280, %f7269;
	fma.rn.f32 	%f7291, %f7271, %f7281, %f7270;
	ld.shared.f32 	%f7292, [%r14+28];
	ld.shared.f32 	%f7293, [_ZZ4convPfS_S_iiiiE8shared_1+636];
	ld.shared.f32 	%f7294, [_ZZ4convPfS_S_iiiiE8shared_1+640];
	ld.shared.f32 	%f7295, [_ZZ4convPfS_S_iiiiE8shared_1+644];
	ld.shared.f32 	%f7296, [_ZZ4convPfS_S_iiiiE8shared_1+648];
	ld.shared.f32 	%f7297, [_ZZ4convPfS_S_iiiiE8shared_1+652];
	ld.shared.f32 	%f7298, [_ZZ4convPfS_S_iiiiE8shared_1+656];
	ld.shared.f32 	%f7299, [_ZZ4convPfS_S_iiiiE8shared_1+660];
	ld.shared.f32 	%f7300, [_ZZ4convPfS_S_iiiiE8shared_1+664];
	ld.shared.f32 	%f7301, [_ZZ4convPfS_S_iiiiE8shared_1+668];
	ld.shared.f32 	%f7302, [_ZZ4convPfS_S_iiiiE8shared_1+672];
	fma.rn.f32 	%f7303, %f7292, %f7293, %f7282;
	fma.rn.f32 	%f7304, %f7292, %f7294, %f7283;
	fma.rn.f32 	%f7305, %f7292, %f7295, %f7284;
	fma.rn.f32 	%f7306, %f7292, %f7296, %f7285;
	fma.rn.f32 	%f7307, %f7292, %f7297, %f7286;
	fma.rn.f32 	%f7308, %f7292, %f7298, %f7287;
	fma.rn.f32 	%f7309, %f7292, %f7299, %f7288;
	fma.rn.f32 	%f7310, %f7292, %f7300, %f7289;
	fma.rn.f32 	%f7311, %f7292, %f7301, %f7290;
	fma.rn.f32 	%f7312, %f7292, %f7302, %f7291;
	ld.shared.f32 	%f7313, [%r14+24];
	ld.shared.f32 	%f7314, [_ZZ4convPfS_S_iiiiE8shared_1+704];
	ld.shared.f32 	%f7315, [_ZZ4convPfS_S_iiiiE8shared_1+708];
	ld.shared.f32 	%f7316, [_ZZ4convPfS_S_iiiiE8shared_1+712];
	ld.shared.f32 	%f7317, [_ZZ4convPfS_S_iiiiE8shared_1+716];
	ld.shared.f32 	%f7318, [_ZZ4convPfS_S_iiiiE8shared_1+720];
	ld.shared.f32 	%f7319, [_ZZ4convPfS_S_iiiiE8shared_1+724];
	ld.shared.f32 	%f7320, [_ZZ4convPfS_S_iiiiE8shared_1+728];
	ld.shared.f32 	%f7321, [_ZZ4convPfS_S_iiiiE8shared_1+732];
	ld.shared.f32 	%f7322, [_ZZ4convPfS_S_iiiiE8shared_1+736];
	ld.shared.f32 	%f7323, [_ZZ4convPfS_S_iiiiE8shared_1+740];
	fma.rn.f32 	%f7324, %f7313, %f7314, %f7303;
	fma.rn.f32 	%f7325, %f7313, %f7315, %f7304;
	fma.rn.f32 	%f7326, %f7313, %f7316, %f7305;
	fma.rn.f32 	%f7327, %f7313, %f7317, %f7306;
	fma.rn.f32 	%f7328, %f7313, %f7318, %f7307;
	fma.rn.f32 	%f7329, %f7313, %f7319, %f7308;
	fma.rn.f32 	%f7330, %f7313, %f7320, %f7309;
	fma.rn.f32 	%f7331, %f7313, %f7321, %f7310;
	fma.rn.f32 	%f7332, %f7313, %f7322, %f7311;
	fma.rn.f32 	%f7333, %f7313, %f7323, %f7312;
	ld.shared.f32 	%f7334, [%r14+20];
	ld.shared.f32 	%f7335, [_ZZ4convPfS_S_iiiiE8shared_1+772];
	ld.shared.f32 	%f7336, [_ZZ4convPfS_S_iiiiE8shared_1+776];
	ld.shared.f32 	%f7337, [_ZZ4convPfS_S_iiiiE8shared_1+780];
	ld.shared.f32 	%f7338, [_ZZ4convPfS_S_iiiiE8shared_1+784];
	ld.shared.f32 	%f7339, [_ZZ4convPfS_S_iiiiE8shared_1+788];
	ld.shared.f32 	%f7340, [_ZZ4convPfS_S_iiiiE8shared_1+792];
	ld.shared.f32 	%f7341, [_ZZ4convPfS_S_iiiiE8shared_1+796];
	ld.shared.f32 	%f7342, [_ZZ4convPfS_S_iiiiE8shared_1+800];
	ld.shared.f32 	%f7343, [_ZZ4convPfS_S_iiiiE8shared_1+804];
	ld.shared.f32 	%f7344, [_ZZ4convPfS_S_iiiiE8shared_1+808];
	fma.rn.f32 	%f7345, %f7334, %f7335, %f7324;
	fma.rn.f32 	%f7346, %f7334, %f7336, %f7325;
	fma.rn.f32 	%f7347, %f7334, %f7337, %f7326;
	fma.rn.f32 	%f7348, %f7334, %f7338, %f7327;
	fma.rn.f32 	%f7349, %f7334, %f7339, %f7328;
	fma.rn.f32 	%f7350, %f7334, %f7340, %f7329;
	fma.rn.f32 	%f7351, %f7334, %f7341, %f7330;
	fma.rn.f32 	%f7352, %f7334, %f7342, %f7331;
	fma.rn.f32 	%f7353, %f7334, %f7343, %f7332;
	fma.rn.f32 	%f7354, %f7334, %f7344, %f7333;
	ld.shared.f32 	%f7355, [%r14+16];
	ld.shared.f32 	%f7356, [_ZZ4convPfS_S_iiiiE8shared_1+840];
	ld.shared.f32 	%f7357, [_ZZ4convPfS_S_iiiiE8shared_1+844];
	ld.shared.f32 	%f7358, [_ZZ4convPfS_S_iiiiE8shared_1+848];
	ld.shared.f32 	%f7359, [_ZZ4convPfS_S_iiiiE8shared_1+852];
	ld.shared.f32 	%f7360, [_ZZ4convPfS_S_iiiiE8shared_1+856];
	ld.shared.f32 	%f7361, [_ZZ4convPfS_S_iiiiE8shared_1+860];
	ld.shared.f32 	%f7362, [_ZZ4convPfS_S_iiiiE8shared_1+864];
	ld.shared.f32 	%f7363, [_ZZ4convPfS_S_iiiiE8shared_1+868];
	ld.shared.f32 	%f7364, [_ZZ4convPfS_S_iiiiE8shared_1+872];
	ld.shared.f32 	%f7365, [_ZZ4convPfS_S_iiiiE8shared_1+876];
	fma.rn.f32 	%f7366, %f7355, %f7356, %f7345;
	fma.rn.f32 	%f7367, %f7355, %f7357, %f7346;
	fma.rn.f32 	%f7368, %f7355, %f7358, %f7347;
	fma.rn.f32 	%f7369, %f7355, %f7359, %f7348;
	fma.rn.f32 	%f7370, %f7355, %f7360, %f7349;
	fma.rn.f32 	%f7371, %f7355, %f7361, %f7350;
	fma.rn.f32 	%f7372, %f7355, %f7362, %f7351;
	fma.rn.f32 	%f7373, %f7355, %f7363, %f7352;
	fma.rn.f32 	%f7374, %f7355, %f7364, %f7353;
	fma.rn.f32 	%f7375, %f7355, %f7365, %f7354;
	ld.shared.f32 	%f7376, [%r14+12];
	ld.shared.f32 	%f7377, [_ZZ4convPfS_S_iiiiE8shared_1+908];
	ld.shared.f32 	%f7378, [_ZZ4convPfS_S_iiiiE8shared_1+912];
	ld.shared.f32 	%f7379, [_ZZ4convPfS_S_iiiiE8shared_1+916];
	ld.shared.f32 	%f7380, [_ZZ4convPfS_S_iiiiE8shared_1+920];
	ld.shared.f32 	%f7381, [_ZZ4convPfS_S_iiiiE8shared_1+924];
	ld.shared.f32 	%f7382, [_ZZ4convPfS_S_iiiiE8shared_1+928];
	ld.shared.f32 	%f7383, [_ZZ4convPfS_S_iiiiE8shared_1+932];
	ld.shared.f32 	%f7384, [_ZZ4convPfS_S_iiiiE8shared_1+936];
	ld.shared.f32 	%f7385, [_ZZ4convPfS_S_iiiiE8shared_1+940];
	ld.shared.f32 	%f7386, [_ZZ4convPfS_S_iiiiE8shared_1+944];
	fma.rn.f32 	%f7387, %f7376, %f7377, %f7366;
	fma.rn.f32 	%f7388, %f7376, %f7378, %f7367;
	fma.rn.f32 	%f7389, %f7376, %f7379, %f7368;
	fma.rn.f32 	%f7390, %f7376, %f7380, %f7369;
	fma.rn.f32 	%f7391, %f7376, %f7381, %f7370;
	fma.rn.f32 	%f7392, %f7376, %f7382, %f7371;
	fma.rn.f32 	%f7393, %f7376, %f7383, %f7372;
	fma.rn.f32 	%f7394, %f7376, %f7384, %f7373;
	fma.rn.f32 	%f7395, %f7376, %f7385, %f7374;
	fma.rn.f32 	%f7396, %f7376, %f7386, %f7375;
	ld.shared.f32 	%f7397, [%r14+8];
	ld.shared.f32 	%f7398, [_ZZ4convPfS_S_iiiiE8shared_1+976];
	ld.shared.f32 	%f7399, [_ZZ4convPfS_S_iiiiE8shared_1+980];
	ld.shared.f32 	%f7400, [_ZZ4convPfS_S_iiiiE8shared_1+984];
	ld.shared.f32 	%f7401, [_ZZ4convPfS_S_iiiiE8shared_1+988];
	ld.shared.f32 	%f7402, [_ZZ4convPfS_S_iiiiE8shared_1+992];
	ld.shared.f32 	%f7403, [_ZZ4convPfS_S_iiiiE8shared_1+996];
	ld.shared.f32 	%f7404, [_ZZ4convPfS_S_iiiiE8shared_1+1000];
	ld.shared.f32 	%f7405, [_ZZ4convPfS_S_iiiiE8shared_1+1004];
	ld.shared.f32 	%f7406, [_ZZ4convPfS_S_iiiiE8shared_1+1008];
	ld.shared.f32 	%f7407, [_ZZ4convPfS_S_iiiiE8shared_1+1012];
	fma.rn.f32 	%f7408, %f7397, %f7398, %f7387;
	fma.rn.f32 	%f7409, %f7397, %f7399, %f7388;
	fma.rn.f32 	%f7410, %f7397, %f7400, %f7389;
	fma.rn.f32 	%f7411, %f7397, %f7401, %f7390;
	fma.rn.f32 	%f7412, %f7397, %f7402, %f7391;
	fma.rn.f32 	%f7413, %f7397, %f7403, %f7392;
	fma.rn.f32 	%f7414, %f7397, %f7404, %f7393;
	fma.rn.f32 	%f7415, %f7397, %f7405, %f7394;
	fma.rn.f32 	%f7416, %f7397, %f7406, %f7395;
	fma.rn.f32 	%f7417, %f7397, %f7407, %f7396;
	ld.shared.f32 	%f7418, [%r14+4];
	ld.shared.f32 	%f7419, [_ZZ4convPfS_S_iiiiE8shared_1+1044];
	ld.shared.f32 	%f7420, [_ZZ4convPfS_S_iiiiE8shared_1+1048];
	ld.shared.f32 	%f7421, [_ZZ4convPfS_S_iiiiE8shared_1+1052];
	ld.shared.f32 	%f7422, [_ZZ4convPfS_S_iiiiE8shared_1+1056];
	ld.shared.f32 	%f7423, [_ZZ4convPfS_S_iiiiE8shared_1+1060];
	ld.shared.f32 	%f7424, [_ZZ4convPfS_S_iiiiE8shared_1+1064];
	ld.shared.f32 	%f7425, [_ZZ4convPfS_S_iiiiE8shared_1+1068];
	ld.shared.f32 	%f7426, [_ZZ4convPfS_S_iiiiE8shared_1+1072];
	ld.shared.f32 	%f7427, [_ZZ4convPfS_S_iiiiE8shared_1+1076];
	ld.shared.f32 	%f7428, [_ZZ4convPfS_S_iiiiE8shared_1+1080];
	fma.rn.f32 	%f7429, %f7418, %f7419, %f7408;
	fma.rn.f32 	%f228, %f7418, %f7420, %f7409;
	fma.rn.f32 	%f229, %f7418, %f7421, %f7410;
	fma.rn.f32 	%f230, %f7418, %f7422, %f7411;
	fma.rn.f32 	%f231, %f7418, %f7423, %f7412;
	fma.rn.f32 	%f232, %f7418, %f7424, %f7413;
	fma.rn.f32 	%f233, %f7418, %f7425, %f7414;
	fma.rn.f32 	%f234, %f7418, %f7426, %f7415;
	fma.rn.f32 	%f235, %f7418, %f7427, %f7416;
	fma.rn.f32 	%f236, %f7418, %f7428, %f7417;
	add.s32 	%r188, %r19, 12288;
	mul.wide.u32 	%rd201, %r188, 4;
	add.s64 	%rd202, %rd1, %rd201;
	st.global.f32 	[%rd202], %f7429;
	bar.sync 	0;
	bar.sync 	0;
	@%p47 bra 	$L__BB0_93;
	add.s32 	%r189, %r20, %r16;
	add.s32 	%r190, %r189, 12384;
	mul.wide.u32 	%rd203, %r190, 4;
	add.s64 	%rd204, %rd3, %rd203;
	ld.global.f32 	%f7430, [%rd204];
	st.shared.f32 	[%r14], %f7430;
$L__BB0_93:
	setp.gt.u32 	%p48, %r13, 15;
	add.s32 	%r191, %r21, 12384;
	mul.wide.u32 	%rd205, %r191, 4;
	add.s64 	%rd206, %rd3, %rd205;
	ld.global.f32 	%f7431, [%rd206];
	st.shared.f32 	[%r14+64], %f7431;
	bar.sync 	0;
	@%p48 bra 	$L__BB0_95;
	ld.global.f32 	%f7432, [%rd17];
	st.shared.f32 	[%r18+28], %f7432;
	ld.global.f32 	%f7433, [%rd17+64];
	st.shared.f32 	[%r18+32], %f7433;
	ld.global.f32 	%f7434, [%rd17+128];
	st.shared.f32 	[%r18+36], %f7434;
	ld.global.f32 	%f7435, [%rd17+192];
	st.shared.f32 	[%r18+40], %f7435;
	ld.global.f32 	%f7436, [%rd17+256];
	st.shared.f32 	[%r18+44], %f7436;
	ld.global.f32 	%f7437, [%rd17+320];
	st.shared.f32 	[%r18+48], %f7437;
	ld.global.f32 	%f7438, [%rd17+384];
	st.shared.f32 	[%r18+52], %f7438;
	ld.global.f32 	%f7439, [%rd17+448];
	st.shared.f32 	[%r18+56], %f7439;
	ld.global.f32 	%f7440, [%rd17+512];
	st.shared.f32 	[%r18+60], %f7440;
$L__BB0_95:
	setp.gt.u32 	%p49, %r13, 15;
	bar.sync 	0;
	ld.shared.f32 	%f7441, [%r14+64];
	ld.shared.f32 	%f7442, [_ZZ4convPfS_S_iiiiE8shared_1+28];
	ld.shared.f32 	%f7443, [_ZZ4convPfS_S_iiiiE8shared_1+32];
	ld.shared.f32 	%f7444, [_ZZ4convPfS_S_iiiiE8shared_1+36];
	ld.shared.f32 	%f7445, [_ZZ4convPfS_S_iiiiE8shared_1+40];
	ld.shared.f32 	%f7446, [_ZZ4convPfS_S_iiiiE8shared_1+44];
	ld.shared.f32 	%f7447, [_ZZ4convPfS_S_iiiiE8shared_1+48];
	ld.shared.f32 	%f7448, [_ZZ4convPfS_S_iiiiE8shared_1+52];
	ld.shared.f32 	%f7449, [_ZZ4convPfS_S_iiiiE8shared_1+56];
	ld.shared.f32 	%f7450, [_ZZ4convPfS_S_iiiiE8shared_1+60];
	fma.rn.f32 	%f7451, %f7441, %f7442, %f228;
	fma.rn.f32 	%f7452, %f7441, %f7443, %f229;
	fma.rn.f32 	%f7453, %f7441, %f7444, %f230;
	fma.rn.f32 	%f7454, %f7441, %f7445, %f231;
	fma.rn.f32 	%f7455, %f7441, %f7446, %f232;
	fma.rn.f32 	%f7456, %f7441, %f7447, %f233;
	fma.rn.f32 	%f7457, %f7441, %f7448, %f234;
	fma.rn.f32 	%f7458, %f7441, %f7449, %f235;
	fma.rn.f32 	%f7459, %f7441, %f7450, %f236;
	ld.shared.f32 	%f7460, [%r14+60];
	ld.shared.f32 	%f7461, [_ZZ4convPfS_S_iiiiE8shared_1+96];
	ld.shared.f32 	%f7462, [_ZZ4convPfS_S_iiiiE8shared_1+100];
	ld.shared.f32 	%f7463, [_ZZ4convPfS_S_iiiiE8shared_1+104];
	ld.shared.f32 	%f7464, [_ZZ4convPfS_S_iiiiE8shared_1+108];
	ld.shared.f32 	%f7465, [_ZZ4convPfS_S_iiiiE8shared_1+112];
	ld.shared.f32 	%f7466, [_ZZ4convPfS_S_iiiiE8shared_1+116];
	ld.shared.f32 	%f7467, [_ZZ4convPfS_S_iiiiE8shared_1+120];
	ld.shared.f32 	%f7468, [_ZZ4convPfS_S_iiiiE8shared_1+124];
	ld.shared.f32 	%f7469, [_ZZ4convPfS_S_iiiiE8shared_1+128];
	fma.rn.f32 	%f7470, %f7460, %f7461, %f7451;
	fma.rn.f32 	%f7471, %f7460, %f7462, %f7452;
	fma.rn.f32 	%f7472, %f7460, %f7463, %f7453;
	fma.rn.f32 	%f7473, %f7460, %f7464, %f7454;
	fma.rn.f32 	%f7474, %f7460, %f7465, %f7455;
	fma.rn.f32 	%f7475, %f7460, %f7466, %f7456;
	fma.rn.f32 	%f7476, %f7460, %f7467, %f7457;
	fma.rn.f32 	%f7477, %f7460, %f7468, %f7458;
	fma.rn.f32 	%f7478, %f7460, %f7469, %f7459;
	ld.shared.f32 	%f7479, [%r14+56];
	ld.shared.f32 	%f7480, [_ZZ4convPfS_S_iiiiE8shared_1+164];
	ld.shared.f32 	%f7481, [_ZZ4convPfS_S_iiiiE8shared_1+168];
	ld.shared.f32 	%f7482, [_ZZ4convPfS_S_iiiiE8shared_1+172];
	ld.shared.f32 	%f7483, [_ZZ4convPfS_S_iiiiE8shared_1+176];
	ld.shared.f32 	%f7484, [_ZZ4convPfS_S_iiiiE8shared_1+180];
	ld.shared.f32 	%f7485, [_ZZ4convPfS_S_iiiiE8shared_1+184];
	ld.shared.f32 	%f7486, [_ZZ4convPfS_S_iiiiE8shared_1+188];
	ld.shared.f32 	%f7487, [_ZZ4convPfS_S_iiiiE8shared_1+192];
	ld.shared.f32 	%f7488, [_ZZ4convPfS_S_iiiiE8shared_1+196];
	fma.rn.f32 	%f7489, %f7479, %f7480, %f7470;
	fma.rn.f32 	%f7490, %f7479, %f7481, %f7471;
	fma.rn.f32 	%f7491, %f7479, %f7482, %f7472;
	fma.rn.f32 	%f7492, %f7479, %f7483, %f7473;
	fma.rn.f32 	%f7493, %f7479, %f7484, %f7474;
	fma.rn.f32 	%f7494, %f7479, %f7485, %f7475;
	fma.rn.f32 	%f7495, %f7479, %f7486, %f7476;
	fma.rn.f32 	%f7496, %f7479, %f7487, %f7477;
	fma.rn.f32 	%f7497, %f7479, %f7488, %f7478;
	ld.shared.f32 	%f7498, [%r14+52];
	ld.shared.f32 	%f7499, [_ZZ4convPfS_S_iiiiE8shared_1+232];
	ld.shared.f32 	%f7500, [_ZZ4convPfS_S_iiiiE8shared_1+236];
	ld.shared.f32 	%f7501, [_ZZ4convPfS_S_iiiiE8shared_1+240];
	ld.shared.f32 	%f7502, [_ZZ4convPfS_S_iiiiE8shared_1+244];
	ld.shared.f32 	%f7503, [_ZZ4convPfS_S_iiiiE8shared_1+248];
	ld.shared.f32 	%f7504, [_ZZ4convPfS_S_iiiiE8shared_1+252];
	ld.shared.f32 	%f7505, [_ZZ4convPfS_S_iiiiE8shared_1+256];
	ld.shared.f32 	%f7506, [_ZZ4convPfS_S_iiiiE8shared_1+260];
	ld.shared.f32 	%f7507, [_ZZ4convPfS_S_iiiiE8shared_1+264];
	fma.rn.f32 	%f7508, %f7498, %f7499, %f7489;
	fma.rn.f32 	%f7509, %f7498, %f7500, %f7490;
	fma.rn.f32 	%f7510, %f7498, %f7501, %f7491;
	fma.rn.f32 	%f7511, %f7498, %f7502, %f7492;
	fma.rn.f32 	%f7512, %f7498, %f7503, %f7493;
	fma.rn.f32 	%f7513, %f7498, %f7504, %f7494;
	fma.rn.f32 	%f7514, %f7498, %f7505, %f7495;
	fma.rn.f32 	%f7515, %f7498, %f7506, %f7496;
	fma.rn.f32 	%f7516, %f7498, %f7507, %f7497;
	ld.shared.f32 	%f7517, [%r14+48];
	ld.shared.f32 	%f7518, [_ZZ4convPfS_S_iiiiE8shared_1+300];
	ld.shared.f32 	%f7519, [_ZZ4convPfS_S_iiiiE8shared_1+304];
	ld.shared.f32 	%f7520, [_ZZ4convPfS_S_iiiiE8shared_1+308];
	ld.shared.f32 	%f7521, [_ZZ4convPfS_S_iiiiE8shared_1+312];
	ld.shared.f32 	%f7522, [_ZZ4convPfS_S_iiiiE8shared_1+316];
	ld.shared.f32 	%f7523, [_ZZ4convPfS_S_iiiiE8shared_1+320];
	ld.shared.f32 	%f7524, [_ZZ4convPfS_S_iiiiE8shared_1+324];
	ld.shared.f32 	%f7525, [_ZZ4convPfS_S_iiiiE8shared_1+328];
	ld.shared.f32 	%f7526, [_ZZ4convPfS_S_iiiiE8shared_1+332];
	fma.rn.f32 	%f7527, %f7517, %f7518, %f7508;
	fma.rn.f32 	%f7528, %f7517, %f7519, %f7509;
	fma.rn.f32 	%f7529, %f7517, %f7520, %f7510;
	fma.rn.f32 	%f7530, %f7517, %f7521, %f7511;
	fma.rn.f32 	%f7531, %f7517, %f7522, %f7512;
	fma.rn.f32 	%f7532, %f7517, %f7523, %f7513;
	fma.rn.f32 	%f7533, %f7517, %f7524, %f7514;
	fma.rn.f32 	%f7534, %f7517, %f7525, %f7515;
	fma.rn.f32 	%f7535, %f7517, %f7526, %f7516;
	ld.shared.f32 	%f7536, [%r14+44];
	ld.shared.f32 	%f7537, [_ZZ4convPfS_S_iiiiE8shared_1+368];
	ld.shared.f32 	%f7538, [_ZZ4convPfS_S_iiiiE8shared_1+372];
	ld.shared.f32 	%f7539, [_ZZ4convPfS_S_iiiiE8shared_1+376];
	ld.shared.f32 	%f7540, [_ZZ4convPfS_S_iiiiE8shared_1+380];
	ld.shared.f32 	%f7541, [_ZZ4convPfS_S_iiiiE8shared_1+384];
	ld.shared.f32 	%f7542, [_ZZ4convPfS_S_iiiiE8shared_1+388];
	ld.shared.f32 	%f7543, [_ZZ4convPfS_S_iiiiE8shared_1+392];
	ld.shared.f32 	%f7544, [_ZZ4convPfS_S_iiiiE8shared_1+396];
	ld.shared.f32 	%f7545, [_ZZ4convPfS_S_iiiiE8shared_1+400];
	fma.rn.f32 	%f7546, %f7536, %f7537, %f7527;
	fma.rn.f32 	%f7547, %f7536, %f7538, %f7528;
	fma.rn.f32 	%f7548, %f7536, %f7539, %f7529;
	fma.rn.f32 	%f7549, %f7536, %f7540, %f7530;
	fma.rn.f32 	%f7550, %f7536, %f7541, %f7531;
	fma.rn.f32 	%f7551, %f7536, %f7542, %f7532;
	fma.rn.f32 	%f7552, %f7536, %f7543, %f7533;
	fma.rn.f32 	%f7553, %f7536, %f7544, %f7534;
	fma.rn.f32 	%f7554, %f7536, %f7545, %f7535;
	ld.shared.f32 	%f7555, [%r14+40];
	ld.shared.f32 	%f7556, [_ZZ4convPfS_S_iiiiE8shared_1+436];
	ld.shared.f32 	%f7557, [_ZZ4convPfS_S_iiiiE8shared_1+440];
	ld.shared.f32 	%f7558, [_ZZ4convPfS_S_iiiiE8shared_1+444];
	ld.shared.f32 	%f7559, [_ZZ4convPfS_S_iiiiE8shared_1+448];
	ld.shared.f32 	%f7560, [_ZZ4convPfS_S_iiiiE8shared_1+452];
	ld.shared.f32 	%f7561, [_ZZ4convPfS_S_iiiiE8shared_1+456];
	ld.shared.f32 	%f7562, [_ZZ4convPfS_S_iiiiE8shared_1+460];
	ld.shared.f32 	%f7563, [_ZZ4convPfS_S_iiiiE8shared_1+464];
	ld.shared.f32 	%f7564, [_ZZ4convPfS_S_iiiiE8shared_1+468];
	fma.rn.f32 	%f7565, %f7555, %f7556, %f7546;
	fma.rn.f32 	%f7566, %f7555, %f7557, %f7547;
	fma.rn.f32 	%f7567, %f7555, %f7558, %f7548;
	fma.rn.f32 	%f7568, %f7555, %f7559, %f7549;
	fma.rn.f32 	%f7569, %f7555, %f7560, %f7550;
	fma.rn.f32 	%f7570, %f7555, %f7561, %f7551;
	fma.rn.f32 	%f7571, %f7555, %f7562, %f7552;
	fma.rn.f32 	%f7572, %f7555, %f7563, %f7553;
	fma.rn.f32 	%f7573, %f7555, %f7564, %f7554;
	ld.shared.f32 	%f7574, [%r14+36];
	ld.shared.f32 	%f7575, [_ZZ4convPfS_S_iiiiE8shared_1+504];
	ld.shared.f32 	%f7576, [_ZZ4convPfS_S_iiiiE8shared_1+508];
	ld.shared.f32 	%f7577, [_ZZ4convPfS_S_iiiiE8shared_1+512];
	ld.shared.f32 	%f7578, [_ZZ4convPfS_S_iiiiE8shared_1+516];
	ld.shared.f32 	%f7579, [_ZZ4convPfS_S_iiiiE8shared_1+520];
	ld.shared.f32 	%f7580, [_ZZ4convPfS_S_iiiiE8shared_1+524];
	ld.shared.f32 	%f7581, [_ZZ4convPfS_S_iiiiE8shared_1+528];
	ld.shared.f32 	%f7582, [_ZZ4convPfS_S_iiiiE8shared_1+532];
	ld.shared.f32 	%f7583, [_ZZ4convPfS_S_iiiiE8shared_1+536];
	fma.rn.f32 	%f7584, %f7574, %f7575, %f7565;
	fma.rn.f32 	%f7585, %f7574, %f7576, %f7566;
	fma.rn.f32 	%f7586, %f7574, %f7577, %f7567;
	fma.rn.f32 	%f7587, %f7574, %f7578, %f7568;
	fma.rn.f32 	%f7588, %f7574, %f7579, %f7569;
	fma.rn.f32 	%f7589, %f7574, %f7580, %f7570;
	fma.rn.f32 	%f7590, %f7574, %f7581, %f7571;
	fma.rn.f32 	%f7591, %f7574, %f7582, %f7572;
	fma.rn.f32 	%f7592, %f7574, %f7583, %f7573;
	ld.shared.f32 	%f7593, [%r14+32];
	ld.shared.f32 	%f7594, [_ZZ4convPfS_S_iiiiE8shared_1+572];
	ld.shared.f32 	%f7595, [_ZZ4convPfS_S_iiiiE8shared_1+576];
	ld.shared.f32 	%f7596, [_ZZ4convPfS_S_iiiiE8shared_1+580];
	ld.shared.f32 	%f7597, [_ZZ4convPfS_S_iiiiE8shared_1+584];
	ld.shared.f32 	%f7598, [_ZZ4convPfS_S_iiiiE8shared_1+588];
	ld.shared.f32 	%f7599, [_ZZ4convPfS_S_iiiiE8shared_1+592];
	ld.shared.f32 	%f7600, [_ZZ4convPfS_S_iiiiE8shared_1+596];
	ld.shared.f32 	%f7601, [_ZZ4convPfS_S_iiiiE8shared_1+600];
	ld.shared.f32 	%f7602, [_ZZ4convPfS_S_iiiiE8shared_1+604];
	fma.rn.f32 	%f7603, %f7593, %f7594, %f7584;
	fma.rn.f32 	%f7604, %f7593, %f7595, %f7585;
	fma.rn.f32 	%f7605, %f7593, %f7596, %f7586;
	fma.rn.f32 	%f7606, %f7593, %f7597, %f7587;
	fma.rn.f32 	%f7607, %f7593, %f7598, %f7588;
	fma.rn.f32 	%f7608, %f7593, %f7599, %f7589;
	fma.rn.f32 	%f7609, %f7593, %f7600, %f7590;
	fma.rn.f32 	%f7610, %f7593, %f7601, %f7591;
	fma.rn.f32 	%f7611, %f7593, %f7602, %f7592;
	ld.shared.f32 	%f7612, [%r14+28];
	ld.shared.f32 	%f7613, [_ZZ4convPfS_S_iiiiE8shared_1+640];
	ld.shared.f32 	%f7614, [_ZZ4convPfS_S_iiiiE8shared_1+644];
	ld.shared.f32 	%f7615, [_ZZ4convPfS_S_iiiiE8shared_1+648];
	ld.shared.f32 	%f7616, [_ZZ4convPfS_S_iiiiE8shared_1+652];
	ld.shared.f32 	%f7617, [_ZZ4convPfS_S_iiiiE8shared_1+656];
	ld.shared.f32 	%f7618, [_ZZ4convPfS_S_iiiiE8shared_1+660];
	ld.shared.f32 	%f7619, [_ZZ4convPfS_S_iiiiE8shared_1+664];
	ld.shared.f32 	%f7620, [_ZZ4convPfS_S_iiiiE8shared_1+668];
	ld.shared.f32 	%f7621, [_ZZ4convPfS_S_iiiiE8shared_1+672];
	fma.rn.f32 	%f7622, %f7612, %f7613, %f7603;
	fma.rn.f32 	%f7623, %f7612, %f7614, %f7604;
	fma.rn.f32 	%f7624, %f7612, %f7615, %f7605;
	fma.rn.f32 	%f7625, %f7612, %f7616, %f7606;
	fma.rn.f32 	%f7626, %f7612, %f7617, %f7607;
	fma.rn.f32 	%f7627, %f7612, %f7618, %f7608;
	fma.rn.f32 	%f7628, %f7612, %f7619, %f7609;
	fma.rn.f32 	%f7629, %f7612, %f7620, %f7610;
	fma.rn.f32 	%f7630, %f7612, %f7621, %f7611;
	ld.shared.f32 	%f7631, [%r14+24];
	ld.shared.f32 	%f7632, [_ZZ4convPfS_S_iiiiE8shared_1+708];
	ld.shared.f32 	%f7633, [_ZZ4convPfS_S_iiiiE8shared_1+712];
	ld.shared.f32 	%f7634, [_ZZ4convPfS_S_iiiiE8shared_1+716];
	ld.shared.f32 	%f7635, [_ZZ4convPfS_S_iiiiE8shared_1+720];
	ld.shared.f32 	%f7636, [_ZZ4convPfS_S_iiiiE8shared_1+724];
	ld.shared.f32 	%f7637, [_ZZ4convPfS_S_iiiiE8shared_1+728];
	ld.shared.f32 	%f7638, [_ZZ4convPfS_S_iiiiE8shared_1+732];
	ld.shared.f32 	%f7639, [_ZZ4convPfS_S_iiiiE8shared_1+736];
	ld.shared.f32 	%f7640, [_ZZ4convPfS_S_iiiiE8shared_1+740];
	fma.rn.f32 	%f7641, %f7631, %f7632, %f7622;
	fma.rn.f32 	%f7642, %f7631, %f7633, %f7623;
	fma.rn.f32 	%f7643, %f7631, %f7634, %f7624;
	fma.rn.f32 	%f7644, %f7631, %f7635, %f7625;
	fma.rn.f32 	%f7645, %f7631, %f7636, %f7626;
	fma.rn.f32 	%f7646, %f7631, %f7637, %f7627;
	fma.rn.f32 	%f7647, %f7631, %f7638, %f7628;
	fma.rn.f32 	%f7648, %f7631, %f7639, %f7629;
	fma.rn.f32 	%f7649, %f7631, %f7640, %f7630;
	ld.shared.f32 	%f7650, [%r14+20];
	ld.shared.f32 	%f7651, [_ZZ4convPfS_S_iiiiE8shared_1+776];
	ld.shared.f32 	%f7652, [_ZZ4convPfS_S_iiiiE8shared_1+780];
	ld.shared.f32 	%f7653, [_ZZ4convPfS_S_iiiiE8shared_1+784];
	ld.shared.f32 	%f7654, [_ZZ4convPfS_S_iiiiE8shared_1+788];
	ld.shared.f32 	%f7655, [_ZZ4convPfS_S_iiiiE8shared_1+792];
	ld.shared.f32 	%f7656, [_ZZ4convPfS_S_iiiiE8shared_1+796];
	ld.shared.f32 	%f7657, [_ZZ4convPfS_S_iiiiE8shared_1+800];
	ld.shared.f32 	%f7658, [_ZZ4convPfS_S_iiiiE8shared_1+804];
	ld.shared.f32 	%f7659, [_ZZ4convPfS_S_iiiiE8shared_1+808];
	fma.rn.f32 	%f7660, %f7650, %f7651, %f7641;
	fma.rn.f32 	%f7661, %f7650, %f7652, %f7642;
	fma.rn.f32 	%f7662, %f7650, %f7653, %f7643;
	fma.rn.f32 	%f7663, %f7650, %f7654, %f7644;
	fma.rn.f32 	%f7664, %f7650, %f7655, %f7645;
	fma.rn.f32 	%f7665, %f7650, %f7656, %f7646;
	fma.rn.f32 	%f7666, %f7650, %f7657, %f7647;
	fma.rn.f32 	%f7667, %f7650, %f7658, %f7648;
	fma.rn.f32 	%f7668, %f7650, %f7659, %f7649;
	ld.shared.f32 	%f7669, [%r14+16];
	ld.shared.f32 	%f7670, [_ZZ4convPfS_S_iiiiE8shared_1+844];
	ld.shared.f32 	%f7671, [_ZZ4convPfS_S_iiiiE8shared_1+848];
	ld.shared.f32 	%f7672, [_ZZ4convPfS_S_iiiiE8shared_1+852];
	ld.shared.f32 	%f7673, [_ZZ4convPfS_S_iiiiE8shared_1+856];
	ld.shared.f32 	%f7674, [_ZZ4convPfS_S_iiiiE8shared_1+860];
	ld.shared.f32 	%f7675, [_ZZ4convPfS_S_iiiiE8shared_1+864];
	ld.shared.f32 	%f7676, [_ZZ4convPfS_S_iiiiE8shared_1+868];
	ld.shared.f32 	%f7677, [_ZZ4convPfS_S_iiiiE8shared_1+872];
	ld.shared.f32 	%f7678, [_ZZ4convPfS_S_iiiiE8shared_1+876];
	fma.rn.f32 	%f7679, %f7669, %f7670, %f7660;
	fma.rn.f32 	%f7680, %f7669, %f7671, %f7661;
	fma.rn.f32 	%f7681, %f7669, %f7672, %f7662;
	fma.rn.f32 	%f7682, %f7669, %f7673, %f7663;
	fma.rn.f32 	%f7683, %f7669, %f7674, %f7664;
	fma.rn.f32 	%f7684, %f7669, %f7675, %f7665;
	fma.rn.f32 	%f7685, %f7669, %f7676, %f7666;
	fma.rn.f32 	%f7686, %f7669, %f7677, %f7667;
	fma.rn.f32 	%f7687, %f7669, %f7678, %f7668;
	ld.shared.f32 	%f7688, [%r14+12];
	ld.shared.f32 	%f7689, [_ZZ4convPfS_S_iiiiE8shared_1+912];
	ld.shared.f32 	%f7690, [_ZZ4convPfS_S_iiiiE8shared_1+916];
	ld.shared.f32 	%f7691, [_ZZ4convPfS_S_iiiiE8shared_1+920];
	ld.shared.f32 	%f7692, [_ZZ4convPfS_S_iiiiE8shared_1+924];
	ld.shared.f32 	%f7693, [_ZZ4convPfS_S_iiiiE8shared_1+928];
	ld.shared.f32 	%f7694, [_ZZ4convPfS_S_iiiiE8shared_1+932];
	ld.shared.f32 	%f7695, [_ZZ4convPfS_S_iiiiE8shared_1+936];
	ld.shared.f32 	%f7696, [_ZZ4convPfS_S_iiiiE8shared_1+940];
	ld.shared.f32 	%f7697, [_ZZ4convPfS_S_iiiiE8shared_1+944];
	fma.rn.f32 	%f7698, %f7688, %f7689, %f7679;
	fma.rn.f32 	%f7699, %f7688, %f7690, %f7680;
	fma.rn.f32 	%f7700, %f7688, %f7691, %f7681;
	fma.rn.f32 	%f7701, %f7688, %f7692, %f7682;
	fma.rn.f32 	%f7702, %f7688, %f7693, %f7683;
	fma.rn.f32 	%f7703, %f7688, %f7694, %f7684;
	fma.rn.f32 	%f7704, %f7688, %f7695, %f7685;
	fma.rn.f32 	%f7705, %f7688, %f7696, %f7686;
	fma.rn.f32 	%f7706, %f7688, %f7697, %f7687;
	ld.shared.f32 	%f7707, [%r14+8];
	ld.shared.f32 	%f7708, [_ZZ4convPfS_S_iiiiE8shared_1+980];
	ld.shared.f32 	%f7709, [_ZZ4convPfS_S_iiiiE8shared_1+984];
	ld.shared.f32 	%f7710, [_ZZ4convPfS_S_iiiiE8shared_1+988];
	ld.shared.f32 	%f7711, [_ZZ4convPfS_S_iiiiE8shared_1+992];
	ld.shared.f32 	%f7712, [_ZZ4convPfS_S_iiiiE8shared_1+996];
	ld.shared.f32 	%f7713, [_ZZ4convPfS_S_iiiiE8shared_1+1000];
	ld.shared.f32 	%f7714, [_ZZ4convPfS_S_iiiiE8shared_1+1004];
	ld.shared.f32 	%f7715, [_ZZ4convPfS_S_iiiiE8shared_1+1008];
	ld.shared.f32 	%f7716, [_ZZ4convPfS_S_iiiiE8shared_1+1012];
	fma.rn.f32 	%f7717, %f7707, %f7708, %f7698;
	fma.rn.f32 	%f7718, %f7707, %f7709, %f7699;
	fma.rn.f32 	%f7719, %f7707, %f7710, %f7700;
	fma.rn.f32 	%f7720, %f7707, %f7711, %f7701;
	fma.rn.f32 	%f7721, %f7707, %f7712, %f7702;
	fma.rn.f32 	%f7722, %f7707, %f7713, %f7703;
	fma.rn.f32 	%f7723, %f7707, %f7714, %f7704;
	fma.rn.f32 	%f7724, %f7707, %f7715, %f7705;
	fma.rn.f32 	%f7725, %f7707, %f7716, %f7706;
	ld.shared.f32 	%f7726, [%r14+4];
	ld.shared.f32 	%f7727, [_ZZ4convPfS_S_iiiiE8shared_1+1048];
	ld.shared.f32 	%f7728, [_ZZ4convPfS_S_iiiiE8shared_1+1052];
	ld.shared.f32 	%f7729, [_ZZ4convPfS_S_iiiiE8shared_1+1056];
	ld.shared.f32 	%f7730, [_ZZ4convPfS_S_iiiiE8shared_1+1060];
	ld.shared.f32 	%f7731, [_ZZ4convPfS_S_iiiiE8shared_1+1064];
	ld.shared.f32 	%f7732, [_ZZ4convPfS_S_iiiiE8shared_1+1068];
	ld.shared.f32 	%f7733, [_ZZ4convPfS_S_iiiiE8shared_1+1072];
	ld.shared.f32 	%f7734, [_ZZ4convPfS_S_iiiiE8shared_1+1076];
	ld.shared.f32 	%f7735, [_ZZ4convPfS_S_iiiiE8shared_1+1080];
	fma.rn.f32 	%f7736, %f7726, %f7727, %f7717;
	fma.rn.f32 	%f237, %f7726, %f7728, %f7718;
	fma.rn.f32 	%f238, %f7726, %f7729, %f7719;
	fma.rn.f32 	%f239, %f7726, %f7730, %f7720;
	fma.rn.f32 	%f240, %f7726, %f7731, %f7721;
	fma.rn.f32 	%f241, %f7726, %f7732, %f7722;
	fma.rn.f32 	%f242, %f7726, %f7733, %f7723;
	fma.rn.f32 	%f243, %f7726, %f7734, %f7724;
	fma.rn.f32 	%f244, %f7726, %f7735, %f7725;
	add.s32 	%r192, %r19, 14336;
	mul.wide.u32 	%rd207, %r192, 4;
	add.s64 	%rd208, %rd1, %rd207;
	st.global.f32 	[%rd208], %f7736;
	bar.sync 	0;
	bar.sync 	0;
	@%p49 bra 	$L__BB0_97;
	add.s32 	%r193, %r20, %r16;
	add.s32 	%r194, %r193, 14448;
	mul.wide.u32 	%rd209, %r194, 4;
	add.s64 	%rd210, %rd3, %rd209;
	ld.global.f32 	%f7737, [%rd210];
	st.shared.f32 	[%r14], %f7737;
$L__BB0_97:
	setp.gt.u32 	%p50, %r13, 15;
	add.s32 	%r195, %r21, 14448;
	mul.wide.u32 	%rd211, %r195, 4;
	add.s64 	%rd212, %rd3, %rd211;
	ld.global.f32 	%f7738, [%rd212];
	st.shared.f32 	[%r14+64], %f7738;
	bar.sync 	0;
	@%p50 bra 	$L__BB0_99;
	ld.global.f32 	%f7739, [%rd17];
	st.shared.f32 	[%r18+32], %f7739;
	ld.global.f32 	%f7740, [%rd17+64];
	st.shared.f32 	[%r18+36], %f7740;
	ld.global.f32 	%f7741, [%rd17+128];
	st.shared.f32 	[%r18+40], %f7741;
	ld.global.f32 	%f7742, [%rd17+192];
	st.shared.f32 	[%r18+44], %f7742;
	ld.global.f32 	%f7743, [%rd17+256];
	st.shared.f32 	[%r18+48], %f7743;
	ld.global.f32 	%f7744, [%rd17+320];
	st.shared.f32 	[%r18+52], %f7744;
	ld.global.f32 	%f7745, [%rd17+384];
	st.shared.f32 	[%r18+56], %f7745;
	ld.global.f32 	%f7746, [%rd17+448];
	st.shared.f32 	[%r18+60], %f7746;
$L__BB0_99:
	setp.gt.u32 	%p51, %r13, 15;
	bar.sync 	0;
	ld.shared.f32 	%f7747, [%r14+64];
	ld.shared.f32 	%f7748, [_ZZ4convPfS_S_iiiiE8shared_1+32];
	ld.shared.f32 	%f7749, [_ZZ4convPfS_S_iiiiE8shared_1+36];
	ld.shared.f32 	%f7750, [_ZZ4convPfS_S_iiiiE8shared_1+40];
	ld.shared.f32 	%f7751, [_ZZ4convPfS_S_iiiiE8shared_1+44];
	ld.shared.f32 	%f7752, [_ZZ4convPfS_S_iiiiE8shared_1+48];
	ld.shared.f32 	%f7753, [_ZZ4convPfS_S_iiiiE8shared_1+52];
	ld.shared.f32 	%f7754, [_ZZ4convPfS_S_iiiiE8shared_1+56];
	ld.shared.f32 	%f7755, [_ZZ4convPfS_S_iiiiE8shared_1+60];
	fma.rn.f32 	%f7756, %f7747, %f7748, %f237;
	fma.rn.f32 	%f7757, %f7747, %f7749, %f238;
	fma.rn.f32 	%f7758, %f7747, %f7750, %f239;
	fma.rn.f32 	%f7759, %f7747, %f7751, %f240;
	fma.rn.f32 	%f7760, %f7747, %f7752, %f241;
	fma.rn.f32 	%f7761, %f7747, %f7753, %f242;
	fma.rn.f32 	%f7762, %f7747, %f7754, %f243;
	fma.rn.f32 	%f7763, %f7747, %f7755, %f244;
	ld.shared.f32 	%f7764, [%r14+60];
	ld.shared.f32 	%f7765, [_ZZ4convPfS_S_iiiiE8shared_1+100];
	ld.shared.f32 	%f7766, [_ZZ4convPfS_S_iiiiE8shared_1+104];
	ld.shared.f32 	%f7767, [_ZZ4convPfS_S_iiiiE8shared_1+108];
	ld.shared.f32 	%f7768, [_ZZ4convPfS_S_iiiiE8shared_1+112];
	ld.shared.f32 	%f7769, [_ZZ4convPfS_S_iiiiE8shared_1+116];
	ld.shared.f32 	%f7770, [_ZZ4convPfS_S_iiiiE8shared_1+120];
	ld.shared.f32 	%f7771, [_ZZ4convPfS_S_iiiiE8shared_1+124];
	ld.shared.f32 	%f7772, [_ZZ4convPfS_S_iiiiE8shared_1+128];
	fma.rn.f32 	%f7773, %f7764, %f7765, %f7756;
	fma.rn.f32 	%f7774, %f7764, %f7766, %f7757;
	fma.rn.f32 	%f7775, %f7764, %f7767, %f7758;
	fma.rn.f32 	%f7776, %f7764, %f7768, %f7759;
	fma.rn.f32 	%f7777, %f7764, %f7769, %f7760;
	fma.rn.f32 	%f7778, %f7764, %f7770, %f7761;
	fma.rn.f32 	%f7779, %f7764, %f7771, %f7762;
	fma.rn.f32 	%f7780, %f7764, %f7772, %f7763;
	ld.shared.f32 	%f7781, [%r14+56];
	ld.shared.f32 	%f7782, [_ZZ4convPfS_S_iiiiE8shared_1+168];
	ld.shared.f32 	%f7783, [_ZZ4convPfS_S_iiiiE8shared_1+172];
	ld.shared.f32 	%f7784, [_ZZ4convPfS_S_iiiiE8shared_1+176];
	ld.shared.f32 	%f7785, [_ZZ4convPfS_S_iiiiE8shared_1+180];
	ld.shared.f32 	%f7786, [_ZZ4convPfS_S_iiiiE8shared_1+184];
	ld.shared.f32 	%f7787, [_ZZ4convPfS_S_iiiiE8shared_1+188];
	ld.shared.f32 	%f7788, [_ZZ4convPfS_S_iiiiE8shared_1+192];
	ld.shared.f32 	%f7789, [_ZZ4convPfS_S_iiiiE8shared_1+196];
	fma.rn.f32 	%f7790, %f7781, %f7782, %f7773;
	fma.rn.f32 	%f7791, %f7781, %f7783, %f7774;
	fma.rn.f32 	%f7792, %f7781, %f7784, %f7775;
	fma.rn.f32 	%f7793, %f7781, %f7785, %f7776;
	fma.rn.f32 	%f7794, %f7781, %f7786, %f7777;
	fma.rn.f32 	%f7795, %f7781, %f7787, %f7778;
	fma.rn.f32 	%f7796, %f7781, %f7788, %f7779;
	fma.rn.f32 	%f7797, %f7781, %f7789, %f7780;
	ld.shared.f32 	%f7798, [%r14+52];
	ld.shared.f32 	%f7799, [_ZZ4convPfS_S_iiiiE8shared_1+236];
	ld.shared.f32 	%f7800, [_ZZ4convPfS_S_iiiiE8shared_1+240];
	ld.shared.f32 	%f7801, [_ZZ4convPfS_S_iiiiE8shared_1+244];
	ld.shared.f32 	%f7802, [_ZZ4convPfS_S_iiiiE8shared_1+248];
	ld.shared.f32 	%f7803, [_ZZ4convPfS_S_iiiiE8shared_1+252];
	ld.shared.f32 	%f7804, [_ZZ4convPfS_S_iiiiE8shared_1+256];
	ld.shared.f32 	%f7805, [_ZZ4convPfS_S_iiiiE8shared_1+260];
	ld.shared.f32 	%f7806, [_ZZ4convPfS_S_iiiiE8shared_1+264];
	fma.rn.f32 	%f7807, %f7798, %f7799, %f7790;
	fma.rn.f32 	%f7808, %f7798, %f7800, %f7791;
	fma.rn.f32 	%f7809, %f7798, %f7801, %f7792;
	fma.rn.f32 	%f7810, %f7798, %f7802, %f7793;
	fma.rn.f32 	%f7811, %f7798, %f7803, %f7794;
	fma.rn.f32 	%f7812, %f7798, %f7804, %f7795;
	fma.rn.f32 	%f7813, %f7798, %f7805, %f7796;
	fma.rn.f32 	%f7814, %f7798, %f7806, %f7797;
	ld.shared.f32 	%f7815, [%r14+48];
	ld.shared.f32 	%f7816, [_ZZ4convPfS_S_iiiiE8shared_1+304];
	ld.shared.f32 	%f7817, [_ZZ4convPfS_S_iiiiE8shared_1+308];
	ld.shared.f32 	%f7818, [_ZZ4convPfS_S_iiiiE8shared_1+312];
	ld.shared.f32 	%f7819, [_ZZ4convPfS_S_iiiiE8shared_1+316];
	ld.shared.f32 	%f7820, [_ZZ4convPfS_S_iiiiE8shared_1+320];
	ld.shared.f32 	%f7821, [_ZZ4convPfS_S_iiiiE8shared_1+324];
	ld.shared.f32 	%f7822, [_ZZ4convPfS_S_iiiiE8shared_1+328];
	ld.shared.f32 	%f7823, [_ZZ4convPfS_S_iiiiE8shared_1+332];
	fma.rn.f32 	%f7824, %f7815, %f7816, %f7807;
	fma.rn.f32 	%f7825, %f7815, %f7817, %f7808;
	fma.rn.f32 	%f7826, %f7815, %f7818, %f7809;
	fma.rn.f32 	%f7827, %f7815, %f7819, %f7810;
	fma.rn.f32 	%f7828, %f7815, %f7820, %f7811;
	fma.rn.f32 	%f7829, %f7815, %f7821, %f7812;
	fma.rn.f32 	%f7830, %f7815, %f7822, %f7813;
	fma.rn.f32 	%f7831, %f7815, %f7823, %f7814;
	ld.shared.f32 	%f7832, [%r14+44];
	ld.shared.f32 	%f7833, [_ZZ4convPfS_S_iiiiE8shared_1+372];
	ld.shared.f32 	%f7834, [_ZZ4convPfS_S_iiiiE8shared_1+376];
	ld.shared.f32 	%f7835, [_ZZ4convPfS_S_iiiiE8shared_1+380];
	ld.shared.f32 	%f7836, [_ZZ4convPfS_S_iiiiE8shared_1+384];
	ld.shared.f32 	%f7837, [_ZZ4convPfS_S_iiiiE8shared_1+388];
	ld.shared.f32 	%f7838, [_ZZ4convPfS_S_iiiiE8shared_1+392];
	ld.shared.f32 	%f7839, [_ZZ4convPfS_S_iiiiE8shared_1+396];
	ld.shared.f32 	%f7840, [_ZZ4convPfS_S_iiiiE8shared_1+400];
	fma.rn.f32 	%f7841, %f7832, %f7833, %f7824;
	fma.rn.f32 	%f7842, %f7832, %f7834, %f7825;
	fma.rn.f32 	%f7843, %f7832, %f7835, %f7826;
	fma.rn.f32 	%f7844, %f7832, %f7836, %f7827;
	fma.rn.f32 	%f7845, %f7832, %f7837, %f7828;
	fma.rn.f32 	%f7846, %f7832, %f7838, %f7829;
	fma.rn.f32 	%f7847, %f7832, %f7839, %f7830;
	fma.rn.f32 	%f7848, %f7832, %f7840, %f7831;
	ld.shared.f32 	%f7849, [%r14+40];
	ld.shared.f32 	%f7850, [_ZZ4convPfS_S_iiiiE8shared_1+440];
	ld.shared.f32 	%f7851, [_ZZ4convPfS_S_iiiiE8shared_1+444];
	ld.shared.f32 	%f7852, [_ZZ4convPfS_S_iiiiE8shared_1+448];
	ld.shared.f32 	%f7853, [_ZZ4convPfS_S_iiiiE8shared_1+452];
	ld.shared.f32 	%f7854, [_ZZ4convPfS_S_iiiiE8shared_1+456];
	ld.shared.f32 	%f7855, [_ZZ4convPfS_S_iiiiE8shared_1+460];
	ld.shared.f32 	%f7856, [_ZZ4convPfS_S_iiiiE8shared_1+464];
	ld.shared.f32 	%f7857, [_ZZ4convPfS_S_iiiiE8shared_1+468];
	fma.rn.f32 	%f7858, %f7849, %f7850, %f7841;
	fma.rn.f32 	%f7859, %f7849, %f7851, %f7842;
	fma.rn.f32 	%f7860, %f7849, %f7852, %f7843;
	fma.rn.f32 	%f7861, %f7849, %f7853, %f7844;
	fma.rn.f32 	%f7862, %f7849, %f7854, %f7845;
	fma.rn.f32 	%f7863, %f7849, %f7855, %f7846;
	fma.rn.f32 	%f7864, %f7849, %f7856, %f7847;
	fma.rn.f32 	%f7865, %f7849, %f7857, %f7848;
	ld.shared.f32 	%f7866, [%r14+36];
	ld.shared.f32 	%f7867, [_ZZ4convPfS_S_iiiiE8shared_1+508];
	ld.shared.f32 	%f7868, [_ZZ4convPfS_S_iiiiE8shared_1+512];
	ld.shared.f32 	%f7869, [_ZZ4convPfS_S_iiiiE8shared_1+516];
	ld.shared.f32 	%f7870, [_ZZ4convPfS_S_iiiiE8shared_1+520];
	ld.shared.f32 	%f7871, [_ZZ4convPfS_S_iiiiE8shared_1+524];
	ld.shared.f32 	%f7872, [_ZZ4convPfS_S_iiiiE8shared_1+528];
	ld.shared.f32 	%f7873, [_ZZ4convPfS_S_iiiiE8shared_1+532];
	ld.shared.f32 	%f7874, [_ZZ4convPfS_S_iiiiE8shared_1+536];
	fma.rn.f32 	%f7875, %f7866, %f7867, %f7858;
	fma.rn.f32 	%f7876, %f7866, %f7868, %f7859;
	fma.rn.f32 	%f7877, %f7866, %f7869, %f7860;
	fma.rn.f32 	%f7878, %f7866, %f7870, %f7861;
	fma.rn.f32 	%f7879, %f7866, %f7871, %f7862;
	fma.rn.f32 	%f7880, %f7866, %f7872, %f7863;
	fma.rn.f32 	%f7881, %f7866, %f7873, %f7864;
	fma.rn.f32 	%f7882, %f7866, %f7874, %f7865;
	ld.shared.f32 	%f7883, [%r14+32];
	ld.shared.f32 	%f7884, [_ZZ4convPfS_S_iiiiE8shared_1+576];
	ld.shared.f32 	%f7885, [_ZZ4convPfS_S_iiiiE8shared_1+580];
	ld.shared.f32 	%f7886, [_ZZ4convPfS_S_iiiiE8shared_1+584];
	ld.shared.f32 	%f7887, [_ZZ4convPfS_S_iiiiE8shared_1+588];
	ld.shared.f32 	%f7888, [_ZZ4convPfS_S_iiiiE8shared_1+592];
	ld.shared.f32 	%f7889, [_ZZ4convPfS_S_iiiiE8shared_1+596];
	ld.shared.f32 	%f7890, [_ZZ4convPfS_S_iiiiE8shared_1+600];
	ld.shared.f32 	%f7891, [_ZZ4convPfS_S_iiiiE8shared_1+604];
	fma.rn.f32 	%f7892, %f7883, %f7884, %f7875;
	fma.rn.f32 	%f7893, %f7883, %f7885, %f7876;
	fma.rn.f32 	%f7894, %f7883, %f7886, %f7877;
	fma.rn.f32 	%f7895, %f7883, %f7887, %f7878;
	fma.rn.f32 	%f7896, %f7883, %f7888, %f7879;
	fma.rn.f32 	%f7897, %f7883, %f7889, %f7880;
	fma.rn.f32 	%f7898, %f7883, %f7890, %f7881;
	fma.rn.f32 	%f7899, %f7883, %f7891, %f7882;
	ld.shared.f32 	%f7900, [%r14+28];
	ld.shared.f32 	%f7901, [_ZZ4convPfS_S_iiiiE8shared_1+644];
	ld.shared.f32 	%f7902, [_ZZ4convPfS_S_iiiiE8shared_1+648];
	ld.shared.f32 	%f7903, [_ZZ4convPfS_S_iiiiE8shared_1+652];
	ld.shared.f32 	%f7904, [_ZZ4convPfS_S_iiiiE8shared_1+656];
	ld.shared.f32 	%f7905, [_ZZ4convPfS_S_iiiiE8shared_1+660];
	ld.shared.f32 	%f7906, [_ZZ4convPfS_S_iiiiE8shared_1+664];
	ld.shared.f32 	%f7907, [_ZZ4convPfS_S_iiiiE8shared_1+668];
	ld.shared.f32 	%f7908, [_ZZ4convPfS_S_iiiiE8shared_1+672];
	fma.rn.f32 	%f7909, %f7900, %f7901, %f7892;
	fma.rn.f32 	%f7910, %f7900, %f7902, %f7893;
	fma.rn.f32 	%f7911, %f7900, %f7903, %f7894;
	fma.rn.f32 	%f7912, %f7900, %f7904, %f7895;
	fma.rn.f32 	%f7913, %f7900, %f7905, %f7896;
	fma.rn.f32 	%f7914, %f7900, %f7906, %f7897;
	fma.rn.f32 	%f7915, %f7900, %f7907, %f7898;
	fma.rn.f32 	%f7916, %f7900, %f7908, %f7899;
	ld.shared.f32 	%f7917, [%r14+24];
	ld.shared.f32 	%f7918, [_ZZ4convPfS_S_iiiiE8shared_1+712];
	ld.shared.f32 	%f7919, [_ZZ4convPfS_S_iiiiE8shared_1+716];
	ld.shared.f32 	%f7920, [_ZZ4convPfS_S_iiiiE8shared_1+720];
	ld.shared.f32 	%f7921, [_ZZ4convPfS_S_iiiiE8shared_1+724];
	ld.shared.f32 	%f7922, [_ZZ4convPfS_S_iiiiE8shared_1+728];
	ld.shared.f32 	%f7923, [_ZZ4convPfS_S_iiiiE8shared_1+732];
	ld.shared.f32 	%f7924, [_ZZ4convPfS_S_iiiiE8shared_1+736];
	ld.shared.f32 	%f7925, [_ZZ4convPfS_S_iiiiE8shared_1+740];
	fma.rn.f32 	%f7926, %f7917, %f7918, %f7909;
	fma.rn.f32 	%f7927, %f7917, %f7919, %f7910;
	fma.rn.f32 	%f7928, %f7917, %f7920, %f7911;
	fma.rn.f32 	%f7929, %f7917, %f7921, %f7912;
	fma.rn.f32 	%f7930, %f7917, %f7922, %f7913;
	fma.rn.f32 	%f7931, %f7917, %f7923, %f7914;
	fma.rn.f32 	%f7932, %f7917, %f7924, %f7915;
	fma.rn.f32 	%f7933, %f7917, %f7925, %f7916;
	ld.shared.f32 	%f7934, [%r14+20];
	ld.shared.f32 	%f7935, [_ZZ4convPfS_S_iiiiE8shared_1+780];
	ld.shared.f32 	%f7936, [_ZZ4convPfS_S_iiiiE8shared_1+784];
	ld.shared.f32 	%f7937, [_ZZ4convPfS_S_iiiiE8shared_1+788];
	ld.shared.f32 	%f7938, [_ZZ4convPfS_S_iiiiE8shared_1+792];
	ld.shared.f32 	%f7939, [_ZZ4convPfS_S_iiiiE8shared_1+796];
	ld.shared.f32 	%f7940, [_ZZ4convPfS_S_iiiiE8shared_1+800];
	ld.shared.f32 	%f7941, [_ZZ4convPfS_S_iiiiE8shared_1+804];
	ld.shared.f32 	%f7942, [_ZZ4convPfS_S_iiiiE8shared_1+808];
	fma.rn.f32 	%f7943, %f7934, %f7935, %f7926;
	fma.rn.f32 	%f7944, %f7934, %f7936, %f7927;
	fma.rn.f32 	%f7945, %f7934, %f7937, %f7928;
	fma.rn.f32 	%f7946, %f7934, %f7938, %f7929;
	fma.rn.f32 	%f7947, %f7934, %f7939, %f7930;
	fma.rn.f32 	%f7948, %f7934, %f7940, %f7931;
	fma.rn.f32 	%f7949, %f7934, %f7941, %f7932;
	fma.rn.f32 	%f7950, %f7934, %f7942, %f7933;
	ld.shared.f32 	%f7951, [%r14+16];
	ld.shared.f32 	%f7952, [_ZZ4convPfS_S_iiiiE8shared_1+848];
	ld.shared.f32 	%f7953, [_ZZ4convPfS_S_iiiiE8shared_1+852];
	ld.shared.f32 	%f7954, [_ZZ4convPfS_S_iiiiE8shared_1+856];
	ld.shared.f32 	%f7955, [_ZZ4convPfS_S_iiiiE8shared_1+860];
	ld.shared.f32 	%f7956, [_ZZ4convPfS_S_iiiiE8shared_1+864];
	ld.shared.f32 	%f7957, [_ZZ4convPfS_S_iiiiE8shared_1+868];
	ld.shared.f32 	%f7958, [_ZZ4convPfS_S_iiiiE8shared_1+872];
	ld.shared.f32 	%f7959, [_ZZ4convPfS_S_iiiiE8shared_1+876];
	fma.rn.f32 	%f7960, %f7951, %f7952, %f7943;
	fma.rn.f32 	%f7961, %f7951, %f7953, %f7944;
	fma.rn.f32 	%f7962, %f7951, %f7954, %f7945;
	fma.rn.f32 	%f7963, %f7951, %f7955, %f7946;
	fma.rn.f32 	%f7964, %f7951, %f7956, %f7947;
	fma.rn.f32 	%f7965, %f7951, %f7957, %f7948;
	fma.rn.f32 	%f7966, %f7951, %f7958, %f7949;
	fma.rn.f32 	%f7967, %f7951, %f7959, %f7950;
	ld.shared.f32 	%f7968, [%r14+12];
	ld.shared.f32 	%f7969, [_ZZ4convPfS_S_iiiiE8shared_1+916];
	ld.shared.f32 	%f7970, [_ZZ4convPfS_S_iiiiE8shared_1+920];
	ld.shared.f32 	%f7971, [_ZZ4convPfS_S_iiiiE8shared_1+924];
	ld.shared.f32 	%f7972, [_ZZ4convPfS_S_iiiiE8shared_1+928];
	ld.shared.f32 	%f7973, [_ZZ4convPfS_S_iiiiE8shared_1+932];
	ld.shared.f32 	%f7974, [_ZZ4convPfS_S_iiiiE8shared_1+936];
	ld.shared.f32 	%f7975, [_ZZ4convPfS_S_iiiiE8shared_1+940];
	ld.shared.f32 	%f7976, [_ZZ4convPfS_S_iiiiE8shared_1+944];
	fma.rn.f32 	%f7977, %f7968, %f7969, %f7960;
	fma.rn.f32 	%f7978, %f7968, %f7970, %f7961;
	fma.rn.f32 	%f7979, %f7968, %f7971, %f7962;
	fma.rn.f32 	%f7980, %f7968, %f7972, %f7963;
	fma.rn.f32 	%f7981, %f7968, %f7973, %f7964;
	fma.rn.f32 	%f7982, %f7968, %f7974, %f7965;
	fma.rn.f32 	%f7983, %f7968, %f7975, %f7966;
	fma.rn.f32 	%f7984, %f7968, %f7976, %f7967;
	ld.shared.f32 	%f7985, [%r14+8];
	ld.shared.f32 	%f7986, [_ZZ4convPfS_S_iiiiE8shared_1+984];
	ld.shared.f32 	%f7987, [_ZZ4convPfS_S_iiiiE8shared_1+988];
	ld.shared.f32 	%f7988, [_ZZ4convPfS_S_iiiiE8shared_1+992];
	ld.shared.f32 	%f7989, [_ZZ4convPfS_S_iiiiE8shared_1+996];
	ld.shared.f32 	%f7990, [_ZZ4convPfS_S_iiiiE8shared_1+1000];
	ld.shared.f32 	%f7991, [_ZZ4convPfS_S_iiiiE8shared_1+1004];
	ld.shared.f32 	%f7992, [_ZZ4convPfS_S_iiiiE8shared_1+1008];
	ld.shared.f32 	%f7993, [_ZZ4convPfS_S_iiiiE8shared_1+1012];
	fma.rn.f32 	%f7994, %f7985, %f7986, %f7977;
	fma.rn.f32 	%f7995, %f7985, %f7987, %f7978;
	fma.rn.f32 	%f7996, %f7985, %f7988, %f7979;
	fma.rn.f32 	%f7997, %f7985, %f7989, %f7980;
	fma.rn.f32 	%f7998, %f7985, %f7990, %f7981;
	fma.rn.f32 	%f7999, %f7985, %f7991, %f7982;
	fma.rn.f32 	%f8000, %f7985, %f7992, %f7983;
	fma.rn.f32 	%f8001, %f7985, %f7993, %f7984;
	ld.shared.f32 	%f8002, [%r14+4];
	ld.shared.f32 	%f8003, [_ZZ4convPfS_S_iiiiE8shared_1+1052];
	ld.shared.f32 	%f8004, [_ZZ4convPfS_S_iiiiE8shared_1+1056];
	ld.shared.f32 	%f8005, [_ZZ4convPfS_S_iiiiE8shared_1+1060];
	ld.shared.f32 	%f8006, [_ZZ4convPfS_S_iiiiE8shared_1+1064];
	ld.shared.f32 	%f8007, [_ZZ4convPfS_S_iiiiE8shared_1+1068];
	ld.shared.f32 	%f8008, [_ZZ4convPfS_S_iiiiE8shared_1+1072];
	ld.shared.f32 	%f8009, [_ZZ4convPfS_S_iiiiE8shared_1+1076];
	ld.shared.f32 	%f8010, [_ZZ4convPfS_S_iiiiE8shared_1+1080];
	fma.rn.f32 	%f8011, %f8002, %f8003, %f7994;
	fma.rn.f32 	%f245, %f8002, %f8004, %f7995;
	fma.rn.f32 	%f246, %f8002, %f8005, %f7996;
	fma.rn.f32 	%f247, %f8002, %f8006, %f7997;
	fma.rn.f32 	%f248, %f8002, %f8007, %f7998;
	fma.rn.f32 	%f249, %f8002, %f8008, %f7999;
	fma.rn.f32 	%f250, %f8002, %f8009, %f8000;
	fma.rn.f32 	%f251, %f8002, %f8010, %f8001;
	add.s32 	%r196, %r19, 16384;
	mul.wide.u32 	%rd213, %r196, 4;
	add.s64 	%rd214, %rd1, %rd213;
	st.global.f32 	[%rd214], %f8011;
	bar.sync 	0;
	bar.sync 	0;
	@%p51 bra 	$L__BB0_101;
	add.s32 	%r197, %r20, %r16;
	add.s32 	%r198, %r197, 16512;
	mul.wide.u32 	%rd215, %r198, 4;
	add.s64 	%rd216, %rd3, %rd215;
	ld.global.f32 	%f8012, [%rd216];
	st.shared.f32 	[%r14], %f8012;
$L__BB0_101:
	setp.gt.u32 	%p52, %r13, 15;
	add.s32 	%r199, %r21, 16512;
	mul.wide.u32 	%rd217, %r199, 4;
	add.s64 	%rd218, %rd3, %rd217;
	ld.global.f32 	%f8013, [%rd218];
	st.shared.f32 	[%r14+64], %f8013;
	bar.sync 	0;
	@%p52 bra 	$L__BB0_103;
	ld.global.f32 	%f8014, [%rd17];
	st.shared.f32 	[%r18+36], %f8014;
	ld.global.f32 	%f8015, [%rd17+64];
	st.shared.f32 	[%r18+40], %f8015;
	ld.global.f32 	%f8016, [%rd17+128];
	st.shared.f32 	[%r18+44], %f8016;
	ld.global.f32 	%f8017, [%rd17+192];
	st.shared.f32 	[%r18+48], %f8017;
	ld.global.f32 	%f8018, [%rd17+256];
	st.shared.f32 	[%r18+52], %f8018;
	ld.global.f32 	%f8019, [%rd17+320];
	st.shared.f32 	[%r18+56], %f8019;
	ld.global.f32 	%f8020, [%rd17+384];
	st.shared.f32 	[%r18+60], %f8020;
$L__BB0_103:
	setp.gt.u32 	%p53, %r13, 15;
	bar.sync 	0;
	ld.shared.f32 	%f8021, [%r14+64];
	ld.shared.f32 	%f8022, [_ZZ4convPfS_S_iiiiE8shared_1+36];
	ld.shared.f32 	%f8023, [_ZZ4convPfS_S_iiiiE8shared_1+40];
	ld.shared.f32 	%f8024, [_ZZ4convPfS_S_iiiiE8shared_1+44];
	ld.shared.f32 	%f8025, [_ZZ4convPfS_S_iiiiE8shared_1+48];
	ld.shared.f32 	%f8026, [_ZZ4convPfS_S_iiiiE8shared_1+52];
	ld.shared.f32 	%f8027, [_ZZ4convPfS_S_iiiiE8shared_1+56];
	ld.shared.f32 	%f8028, [_ZZ4convPfS_S_iiiiE8shared_1+60];
	fma.rn.f32 	%f8029, %f8021, %f8022, %f245;
	fma.rn.f32 	%f8030, %f8021, %f8023, %f246;
	fma.rn.f32 	%f8031, %f8021, %f8024, %f247;
	fma.rn.f32 	%f8032, %f8021, %f8025, %f248;
	fma.rn.f32 	%f8033, %f8021, %f8026, %f249;
	fma.rn.f32 	%f8034, %f8021, %f8027, %f250;
	fma.rn.f32 	%f8035, %f8021, %f8028, %f251;
	ld.shared.f32 	%f8036, [%r14+60];
	ld.shared.f32 	%f8037, [_ZZ4convPfS_S_iiiiE8shared_1+104];
	ld.shared.f32 	%f8038, [_ZZ4convPfS_S_iiiiE8shared_1+108];
	ld.shared.f32 	%f8039, [_ZZ4convPfS_S_iiiiE8shared_1+112];
	ld.shared.f32 	%f8040, [_ZZ4convPfS_S_iiiiE8shared_1+116];
	ld.shared.f32 	%f8041, [_ZZ4convPfS_S_iiiiE8shared_1+120];
	ld.shared.f32 	%f8042, [_ZZ4convPfS_S_iiiiE8shared_1+124];
	ld.shared.f32 	%f8043, [_ZZ4convPfS_S_iiiiE8shared_1+128];
	fma.rn.f32 	%f8044, %f8036, %f8037, %f8029;
	fma.rn.f32 	%f8045, %f8036, %f8038, %f8030;
	fma.rn.f32 	%f8046, %f8036, %f8039, %f8031;
	fma.rn.f32 	%f8047, %f8036, %f8040, %f8032;
	fma.rn.f32 	%f8048, %f8036, %f8041, %f8033;
	fma.rn.f32 	%f8049, %f8036, %f8042, %f8034;
	fma.rn.f32 	%f8050, %f8036, %f8043, %f8035;
	ld.shared.f32 	%f8051, [%r14+56];
	ld.shared.f32 	%f8052, [_ZZ4convPfS_S_iiiiE8shared_1+172];
	ld.shared.f32 	%f8053, [_ZZ4convPfS_S_iiiiE8shared_1+176];
	ld.shared.f32 	%f8054, [_ZZ4convPfS_S_iiiiE8shared_1+180];
	ld.shared.f32 	%f8055, [_ZZ4convPfS_S_iiiiE8shared_1+184];
	ld.shared.f32 	%f8056, [_ZZ4convPfS_S_iiiiE8shared_1+188];
	ld.shared.f32 	%f8057, [_ZZ4convPfS_S_iiiiE8shared_1+192];
	ld.shared.f32 	%f8058, [_ZZ4convPfS_S_iiiiE8shared_1+196];
	fma.rn.f32 	%f8059, %f8051, %f8052, %f8044;
	fma.rn.f32 	%f8060, %f8051, %f8053, %f8045;
	fma.rn.f32 	%f8061, %f8051, %f8054, %f8046;
	fma.rn.f32 	%f8062, %f8051, %f8055, %f8047;
	fma.rn.f32 	%f8063, %f8051, %f8056, %f8048;
	fma.rn.f32 	%f8064, %f8051, %f8057, %f8049;
	fma.rn.f32 	%f8065, %f8051, %f8058, %f8050;
	ld.shared.f32 	%f8066, [%r14+52];
	ld.shared.f32 	%f8067, [_ZZ4convPfS_S_iiiiE8shared_1+240];
	ld.shared.f32 	%f8068, [_ZZ4convPfS_S_iiiiE8shared_1+244];
	ld.shared.f32 	%f8069, [_ZZ4convPfS_S_iiiiE8shared_1+248];
	ld.shared.f32 	%f8070, [_ZZ4convPfS_S_iiiiE8shared_1+252];
	ld.shared.f32 	%f8071, [_ZZ4convPfS_S_iiiiE8shared_1+256];
	ld.shared.f32 	%f8072, [_ZZ4convPfS_S_iiiiE8shared_1+260];
	ld.shared.f32 	%f8073, [_ZZ4convPfS_S_iiiiE8shared_1+264];
	fma.rn.f32 	%f8074, %f8066, %f8067, %f8059;
	fma.rn.f32 	%f8075, %f8066, %f8068, %f8060;
	fma.rn.f32 	%f8076, %f8066, %f8069, %f8061;
	fma.rn.f32 	%f8077, %f8066, %f8070, %f8062;
	fma.rn.f32 	%f8078, %f8066, %f8071, %f8063;
	fma.rn.f32 	%f8079, %f8066, %f8072, %f8064;
	fma.rn.f32 	%f8080, %f8066, %f8073, %f8065;
	ld.shared.f32 	%f8081, [%r14+48];
	ld.shared.f32 	%f8082, [_ZZ4convPfS_S_iiiiE8shared_1+308];
	ld.shared.f32 	%f8083, [_ZZ4convPfS_S_iiiiE8shared_1+312];
	ld.shared.f32 	%f8084, [_ZZ4convPfS_S_iiiiE8shared_1+316];
	ld.shared.f32 	%f8085, [_ZZ4convPfS_S_iiiiE8shared_1+320];
	ld.shared.f32 	%f8086, [_ZZ4convPfS_S_iiiiE8shared_1+324];
	ld.shared.f32 	%f8087, [_ZZ4convPfS_S_iiiiE8shared_1+328];
	ld.shared.f32 	%f8088, [_ZZ4convPfS_S_iiiiE8shared_1+332];
	fma.rn.f32 	%f8089, %f8081, %f8082, %f8074;
	fma.rn.f32 	%f8090, %f8081, %f8083, %f8075;
	fma.rn.f32 	%f8091, %f8081, %f8084, %f8076;
	fma.rn.f32 	%f8092, %f8081, %f8085, %f8077;
	fma.rn.f32 	%f8093, %f8081, %f8086, %f8078;
	fma.rn.f32 	%f8094, %f8081, %f8087, %f8079;
	fma.rn.f32 	%f8095, %f8081, %f8088, %f8080;
	ld.shared.f32 	%f8096, [%r14+44];
	ld.shared.f32 	%f8097, [_ZZ4convPfS_S_iiiiE8shared_1+376];
	ld.shared.f32 	%f8098, [_ZZ4convPfS_S_iiiiE8shared_1+380];
	ld.shared.f32 	%f8099, [_ZZ4convPfS_S_iiiiE8shared_1+384];
	ld.shared.f32 	%f8100, [_ZZ4convPfS_S_iiiiE8shared_1+388];
	ld.shared.f32 	%f8101, [_ZZ4convPfS_S_iiiiE8shared_1+392];
	ld.shared.f32 	%f8102, [_ZZ4convPfS_S_iiiiE8shared_1+396];
	ld.shared.f32 	%f8103, [_ZZ4convPfS_S_iiiiE8shared_1+400];
	fma.rn.f32 	%f8104, %f8096, %f8097, %f8089;
	fma.rn.f32 	%f8105, %f8096, %f8098, %f8090;
	fma.rn.f32 	%f8106, %f8096, %f8099, %f8091;
	fma.rn.f32 	%f8107, %f8096, %f8100, %f8092;
	fma.rn.f32 	%f8108, %f8096, %f8101, %f8093;
	fma.rn.f32 	%f8109, %f8096, %f8102, %f8094;
	fma.rn.f32 	%f8110, %f8096, %f8103, %f8095;
	ld.shared.f32 	%f8111, [%r14+40];
	ld.shared.f32 	%f8112, [_ZZ4convPfS_S_iiiiE8shared_1+444];
	ld.shared.f32 	%f8113, [_ZZ4convPfS_S_iiiiE8shared_1+448];
	ld.shared.f32 	%f8114, [_ZZ4convPfS_S_iiiiE8shared_1+452];
	ld.shared.f32 	%f8115, [_ZZ4convPfS_S_iiiiE8shared_1+456];
	ld.shared.f32 	%f8116, [_ZZ4convPfS_S_iiiiE8shared_1+460];
	ld.shared.f32 	%f8117, [_ZZ4convPfS_S_iiiiE8shared_1+464];
	ld.shared.f32 	%f8118, [_ZZ4convPfS_S_iiiiE8shared_1+468];
	fma.rn.f32 	%f8119, %f8111, %f8112, %f8104;
	fma.rn.f32 	%f8120, %f8111, %f8113, %f8105;
	fma.rn.f32 	%f8121, %f8111, %f8114, %f8106;
	fma.rn.f32 	%f8122, %f8111, %f8115, %f8107;
	fma.rn.f32 	%f8123, %f8111, %f8116, %f8108;
	fma.rn.f32 	%f8124, %f8111, %f8117, %f8109;
	fma.rn.f32 	%f8125, %f8111, %f8118, %f8110;
	ld.shared.f32 	%f8126, [%r14+36];
	ld.shared.f32 	%f8127, [_ZZ4convPfS_S_iiiiE8shared_1+512];
	ld.shared.f32 	%f8128, [_ZZ4convPfS_S_iiiiE8shared_1+516];
	ld.shared.f32 	%f8129, [_ZZ4convPfS_S_iiiiE8shared_1+520];
	ld.shared.f32 	%f8130, [_ZZ4convPfS_S_iiiiE8shared_1+524];
	ld.shared.f32 	%f8131, [_ZZ4convPfS_S_iiiiE8shared_1+528];
	ld.shared.f32 	%f8132, [_ZZ4convPfS_S_iiiiE8shared_1+532];
	ld.shared.f32 	%f8133, [_ZZ4convPfS_S_iiiiE8shared_1+536];
	fma.rn.f32 	%f8134, %f8126, %f8127, %f8119;
	fma.rn.f32 	%f8135, %f8126, %f8128, %f8120;
	fma.rn.f32 	%f8136, %f8126, %f8129, %f8121;
	fma.rn.f32 	%f8137, %f8126, %f8130, %f8122;
	fma.rn.f32 	%f8138, %f8126, %f8131, %f8123;
	fma.rn.f32 	%f8139, %f8126, %f8132, %f8124;
	fma.rn.f32 	%f8140, %f8126, %f8133, %f8125;
	ld.shared.f32 	%f8141, [%r14+32];
	ld.shared.f32 	%f8142, [_ZZ4convPfS_S_iiiiE8shared_1+580];
	ld.shared.f32 	%f8143, [_ZZ4convPfS_S_iiiiE8shared_1+584];
	ld.shared.f32 	%f8144, [_ZZ4convPfS_S_iiiiE8shared_1+588];
	ld.shared.f32 	%f8145, [_ZZ4convPfS_S_iiiiE8shared_1+592];
	ld.shared.f32 	%f8146, [_ZZ4convPfS_S_iiiiE8shared_1+596];
	ld.shared.f32 	%f8147, [_ZZ4convPfS_S_iiiiE8shared_1+600];
	ld.shared.f32 	%f8148, [_ZZ4convPfS_S_iiiiE8shared_1+604];
	fma.rn.f32 	%f8149, %f8141, %f8142, %f8134;
	fma.rn.f32 	%f8150, %f8141, %f8143, %f8135;
	fma.rn.f32 	%f8151, %f8141, %f8144, %f8136;
	fma.rn.f32 	%f8152, %f8141, %f8145, %f8137;
	fma.rn.f32 	%f8153, %f8141, %f8146, %f8138;
	fma.rn.f32 	%f8154, %f8141, %f8147, %f8139;
	fma.rn.f32 	%f8155, %f8141, %f8148, %f8140;
	ld.shared.f32 	%f8156, [%r14+28];
	ld.shared.f32 	%f8157, [_ZZ4convPfS_S_iiiiE8shared_1+648];
	ld.shared.f32 	%f8158, [_ZZ4convPfS_S_iiiiE8shared_1+652];
	ld.shared.f32 	%f8159, [_ZZ4convPfS_S_iiiiE8shared_1+656];
	ld.shared.f32 	%f8160, [_ZZ4convPfS_S_iiiiE8shared_1+660];
	ld.shared.f32 	%f8161, [_ZZ4convPfS_S_iiiiE8shared_1+664];
	ld.shared.f32 	%f8162, [_ZZ4convPfS_S_iiiiE8shared_1+668];
	ld.shared.f32 	%f8163, [_ZZ4convPfS_S_iiiiE8shared_1+672];
	fma.rn.f32 	%f8164, %f8156, %f8157, %f8149;
	fma.rn.f32 	%f8165, %f8156, %f8158, %f8150;
	fma.rn.f32 	%f8166, %f8156, %f8159, %f8151;
	fma.rn.f32 	%f8167, %f8156, %f8160, %f8152;
	fma.rn.f32 	%f8168, %f8156, %f8161, %f8153;
	fma.rn.f32 	%f8169, %f8156, %f8162, %f8154;
	fma.rn.f32 	%f8170, %f8156, %f8163, %f8155;
	ld.shared.f32 	%f8171, [%r14+24];
	ld.shared.f32 	%f8172, [_ZZ4convPfS_S_iiiiE8shared_1+716];
	ld.shared.f32 	%f8173, [_ZZ4convPfS_S_iiiiE8shared_1+720];
	ld.shared.f32 	%f8174, [_ZZ4convPfS_S_iiiiE8shared_1+724];
	ld.shared.f32 	%f8175, [_ZZ4convPfS_S_iiiiE8shared_1+728];
	ld.shared.f32 	%f8176, [_ZZ4convPfS_S_iiiiE8shared_1+732];
	ld.shared.f32 	%f8177, [_ZZ4convPfS_S_iiiiE8shared_1+736];
	ld.shared.f32 	%f8178, [_ZZ4convPfS_S_iiiiE8shared_1+740];
	fma.rn.f32 	%f8179, %f8171, %f8172, %f8164;
	fma.rn.f32 	%f8180, %f8171, %f8173, %f8165;
	fma.rn.f32 	%f8181, %f8171, %f8174, %f8166;
	fma.rn.f32 	%f8182, %f8171, %f8175, %f8167;
	fma.rn.f32 	%f8183, %f8171, %f8176, %f8168;
	fma.rn.f32 	%f8184, %f8171, %f8177, %f8169;
	fma.rn.f32 	%f8185, %f8171, %f8178, %f8170;
	ld.shared.f32 	%f8186, [%r14+20];
	ld.shared.f32 	%f8187, [_ZZ4convPfS_S_iiiiE8shared_1+784];
	ld.shared.f32 	%f8188, [_ZZ4convPfS_S_iiiiE8shared_1+788];
	ld.shared.f32 	%f8189, [_ZZ4convPfS_S_iiiiE8shared_1+792];
	ld.shared.f32 	%f8190, [_ZZ4convPfS_S_iiiiE8shared_1+796];
	ld.shared.f32 	%f8191, [_ZZ4convPfS_S_iiiiE8shared_1+800];
	ld.shared.f32 	%f8192, [_ZZ4convPfS_S_iiiiE8shared_1+804];
	ld.shared.f32 	%f8193, [_ZZ4convPfS_S_iiiiE8shared_1+808];
	fma.rn.f32 	%f8194, %f8186, %f8187, %f8179;
	fma.rn.f32 	%f8195, %f8186, %f8188, %f8180;
	fma.rn.f32 	%f8196, %f8186, %f8189, %f8181;
	fma.rn.f32 	%f8197, %f8186, %f8190, %f8182;
	fma.rn.f32 	%f8198, %f8186, %f8191, %f8183;
	fma.rn.f32 	%f8199, %f8186, %f8192, %f8184;
	fma.rn.f32 	%f8200, %f8186, %f8193, %f8185;
	ld.shared.f32 	%f8201, [%r14+16];
	ld.shared.f32 	%f8202, [_ZZ4convPfS_S_iiiiE8shared_1+852];
	ld.shared.f32 	%f8203, [_ZZ4convPfS_S_iiiiE8shared_1+856];
	ld.shared.f32 	%f8204, [_ZZ4convPfS_S_iiiiE8shared_1+860];
	ld.shared.f32 	%f8205, [_ZZ4convPfS_S_iiiiE8shared_1+864];
	ld.shared.f32 	%f8206, [_ZZ4convPfS_S_iiiiE8shared_1+868];
	ld.shared.f32 	%f8207, [_ZZ4convPfS_S_iiiiE8shared_1+872];
	ld.shared.f32 	%f8208, [_ZZ4convPfS_S_iiiiE8shared_1+876];
	fma.rn.f32 	%f8209, %f8201, %f8202, %f8194;
	fma.rn.f32 	%f8210, %f8201, %f8203, %f8195;
	fma.rn.f32 	%f8211, %f8201, %f8204, %f8196;
	fma.rn.f32 	%f8212, %f8201, %f8205, %f8197;
	fma.rn.f32 	%f8213, %f8201, %f8206, %f8198;
	fma.rn.f32 	%f8214, %f8201, %f8207, %f8199;
	fma.rn.f32 	%f8215, %f8201, %f8208, %f8200;
	ld.shared.f32 	%f8216, [%r14+12];
	ld.shared.f32 	%f8217, [_ZZ4convPfS_S_iiiiE8shared_1+920];
	ld.shared.f32 	%f8218, [_ZZ4convPfS_S_iiiiE8shared_1+924];
	ld.shared.f32 	%f8219, [_ZZ4convPfS_S_iiiiE8shared_1+928];
	ld.shared.f32 	%f8220, [_ZZ4convPfS_S_iiiiE8shared_1+932];
	ld.shared.f32 	%f8221, [_ZZ4convPfS_S_iiiiE8shared_1+936];
	ld.shared.f32 	%f8222, [_ZZ4convPfS_S_iiiiE8shared_1+940];
	ld.shared.f32 	%f8223, [_ZZ4convPfS_S_iiiiE8shared_1+944];
	fma.rn.f32 	%f8224, %f8216, %f8217, %f8209;
	fma.rn.f32 	%f8225, %f8216, %f8218, %f8210;
	fma.rn.f32 	%f8226, %f8216, %f8219, %f8211;
	fma.rn.f32 	%f8227, %f8216, %f8220, %f8212;
	fma.rn.f32 	%f8228, %f8216, %f8221, %f8213;
	fma.rn.f32 	%f8229, %f8216, %f8222, %f8214;
	fma.rn.f32 	%f8230, %f8216, %f8223, %f8215;
	ld.shared.f32 	%f8231, [%r14+8];
	ld.shared.f32 	%f8232, [_ZZ4convPfS_S_iiiiE8shared_1+988];
	ld.shared.f32 	%f8233, [_ZZ4convPfS_S_iiiiE8shared_1+992];
	ld.shared.f32 	%f8234, [_ZZ4convPfS_S_iiiiE8shared_1+996];
	ld.shared.f32 	%f8235, [_ZZ4convPfS_S_iiiiE8shared_1+1000];
	ld.shared.f32 	%f8236, [_ZZ4convPfS_S_iiiiE8shared_1+1004];
	ld.shared.f32 	%f8237, [_ZZ4convPfS_S_iiiiE8shared_1+1008];
	ld.shared.f32 	%f8238, [_ZZ4convPfS_S_iiiiE8shared_1+1012];
	fma.rn.f32 	%f8239, %f8231, %f8232, %f8224;
	fma.rn.f32 	%f8240, %f8231, %f8233, %f8225;
	fma.rn.f32 	%f8241, %f8231, %f8234, %f8226;
	fma.rn.f32 	%f8242, %f8231, %f8235, %f8227;
	fma.rn.f32 	%f8243, %f8231, %f8236, %f8228;
	fma.rn.f32 	%f8244, %f8231, %f8237, %f8229;
	fma.rn.f32 	%f8245, %f8231, %f8238, %f8230;
	ld.shared.f32 	%f8246, [%r14+4];
	ld.shared.f32 	%f8247, [_ZZ4convPfS_S_iiiiE8shared_1+1056];
	ld.shared.f32 	%f8248, [_ZZ4convPfS_S_iiiiE8shared_1+1060];
	ld.shared.f32 	%f8249, [_ZZ4convPfS_S_iiiiE8shared_1+1064];
	ld.shared.f32 	%f8250, [_ZZ4convPfS_S_iiiiE8shared_1+1068];
	ld.shared.f32 	%f8251, [_ZZ4convPfS_S_iiiiE8shared_1+1072];
	ld.shared.f32 	%f8252, [_ZZ4convPfS_S_iiiiE8shared_1+1076];
	ld.shared.f32 	%f8253, [_ZZ4convPfS_S_iiiiE8shared_1+1080];
	fma.rn.f32 	%f8254, %f8246, %f8247, %f8239;
	fma.rn.f32 	%f252, %f8246, %f8248, %f8240;
	fma.rn.f32 	%f253, %f8246, %f8249, %f8241;
	fma.rn.f32 	%f254, %f8246, %f8250, %f8242;
	fma.rn.f32 	%f255, %f8246, %f8251, %f8243;
	fma.rn.f32 	%f256, %f8246, %f8252, %f8244;
	fma.rn.f32 	%f257, %f8246, %f8253, %f8245;
	add.s32 	%r200, %r19, 18432;
	mul.wide.u32 	%rd219, %r200, 4;
	add.s64 	%rd220, %rd1, %rd219;
	st.global.f32 	[%rd220], %f8254;
	bar.sync 	0;
	bar.sync 	0;
	@%p53 bra 	$L__BB0_105;
	add.s32 	%r201, %r20, %r16;
	add.s32 	%r202, %r201, 18576;
	mul.wide.u32 	%rd221, %r202, 4;
	add.s64 	%rd222, %rd3, %rd221;
	ld.global.f32 	%f8255, [%rd222];
	st.shared.f32 	[%r14], %f8255;
$L__BB0_105:
	setp.gt.u32 	%p54, %r13, 15;
	add.s32 	%r203, %r21, 18576;
	mul.wide.u32 	%rd223, %r203, 4;
	add.s64 	%rd224, %rd3, %rd223;
	ld.global.f32 	%f8256, [%rd224];
	st.shared.f32 	[%r14+64], %f8256;
	bar.sync 	0;
	@%p54 bra 	$L__BB0_107;
	ld.global.f32 	%f8257, [%rd17];
	st.shared.f32 	[%r18+40], %f8257;
	ld.global.f32 	%f8258, [%rd17+64];
	st.shared.f32 	[%r18+44], %f8258;
	ld.global.f32 	%f8259, [%rd17+128];
	st.shared.f32 	[%r18+48], %f8259;
	ld.global.f32 	%f8260, [%rd17+192];
	st.shared.f32 	[%r18+52], %f8260;
	ld.global.f32 	%f8261, [%rd17+256];
	st.shared.f32 	[%r18+56], %f8261;
	ld.global.f32 	%f8262, [%rd17+320];
	st.shared.f32 	[%r18+60], %f8262;
$L__BB0_107:
	setp.gt.u32 	%p55, %r13, 15;
	bar.sync 	0;
	ld.shared.f32 	%f8263, [%r14+64];
	ld.shared.f32 	%f8264, [_ZZ4convPfS_S_iiiiE8shared_1+40];
	ld.shared.f32 	%f8265, [_ZZ4convPfS_S_iiiiE8shared_1+44];
	ld.shared.f32 	%f8266, [_ZZ4convPfS_S_iiiiE8shared_1+48];
	ld.shared.f32 	%f8267, [_ZZ4convPfS_S_iiiiE8shared_1+52];
	ld.shared.f32 	%f8268, [_ZZ4convPfS_S_iiiiE8shared_1+56];
	ld.shared.f32 	%f8269, [_ZZ4convPfS_S_iiiiE8shared_1+60];
	fma.rn.f32 	%f8270, %f8263, %f8264, %f252;
	fma.rn.f32 	%f8271, %f8263, %f8265, %f253;
	fma.rn.f32 	%f8272, %f8263, %f8266, %f254;
	fma.rn.f32 	%f8273, %f8263, %f8267, %f255;
	fma.rn.f32 	%f8274, %f8263, %f8268, %f256;
	fma.rn.f32 	%f8275, %f8263, %f8269, %f257;
	ld.shared.f32 	%f8276, [%r14+60];
	ld.shared.f32 	%f8277, [_ZZ4convPfS_S_iiiiE8shared_1+108];
	ld.shared.f32 	%f8278, [_ZZ4convPfS_S_iiiiE8shared_1+112];
	ld.shared.f32 	%f8279, [_ZZ4convPfS_S_iiiiE8shared_1+116];
	ld.shared.f32 	%f8280, [_ZZ4convPfS_S_iiiiE8shared_1+120];
	ld.shared.f32 	%f8281, [_ZZ4convPfS_S_iiiiE8shared_1+124];
	ld.shared.f32 	%f8282, [_ZZ4convPfS_S_iiiiE8shared_1+128];
	fma.rn.f32 	%f8283, %f8276, %f8277, %f8270;
	fma.rn.f32 	%f8284, %f8276, %f8278, %f8271;
	fma.rn.f32 	%f8285, %f8276, %f8279, %f8272;
	fma.rn.f32 	%f8286, %f8276, %f8280, %f8273;
	fma.rn.f32 	%f8287, %f8276, %f8281, %f8274;
	fma.rn.f32 	%f8288, %f8276, %f8282, %f8275;
	ld.shared.f32 	%f8289, [%r14+56];
	ld.shared.f32 	%f8290, [_ZZ4convPfS_S_iiiiE8shared_1+176];
	ld.shared.f32 	%f8291, [_ZZ4convPfS_S_iiiiE8shared_1+180];
	ld.shared.f32 	%f8292, [_ZZ4convPfS_S_iiiiE8shared_1+184];
	ld.shared.f32 	%f8293, [_ZZ4convPfS_S_iiiiE8shared_1+188];
	ld.shared.f32 	%f8294, [_ZZ4convPfS_S_iiiiE8shared_1+192];
	ld.shared.f32 	%f8295, [_ZZ4convPfS_S_iiiiE8shared_1+196];
	fma.rn.f32 	%f8296, %f8289, %f8290, %f8283;
	fma.rn.f32 	%f8297, %f8289, %f8291, %f8284;
	fma.rn.f32 	%f8298, %f8289, %f8292, %f8285;
	fma.rn.f32 	%f8299, %f8289, %f8293, %f8286;
	fma.rn.f32 	%f8300, %f8289, %f8294, %f8287;
	fma.rn.f32 	%f8301, %f8289, %f8295, %f8288;
	ld.shared.f32 	%f8302, [%r14+52];
	ld.shared.f32 	%f8303, [_ZZ4convPfS_S_iiiiE8shared_1+244];
	ld.shared.f32 	%f8304, [_ZZ4convPfS_S_iiiiE8shared_1+248];
	ld.shared.f32 	%f8305, [_ZZ4convPfS_S_iiiiE8shared_1+252];
	ld.shared.f32 	%f8306, [_ZZ4convPfS_S_iiiiE8shared_1+256];
	ld.shared.f32 	%f8307, [_ZZ4convPfS_S_iiiiE8shared_1+260];
	ld.shared.f32 	%f8308, [_ZZ4convPfS_S_iiiiE8shared_1+264];
	fma.rn.f32 	%f8309, %f8302, %f8303, %f8296;
	fma.rn.f32 	%f8310, %f8302, %f8304, %f8297;
	fma.rn.f32 	%f8311, %f8302, %f8305, %f8298;
	fma.rn.f32 	%f8312, %f8302, %f8306, %f8299;
	fma.rn.f32 	%f8313, %f8302, %f8307, %f8300;
	fma.rn.f32 	%f8314, %f8302, %f8308, %f8301;
	ld.shared.f32 	%f8315, [%r14+48];
	ld.shared.f32 	%f8316, [_ZZ4convPfS_S_iiiiE8shared_1+312];
	ld.shared.f32 	%f8317, [_ZZ4convPfS_S_iiiiE8shared_1+316];
	ld.shared.f32 	%f8318, [_ZZ4convPfS_S_iiiiE8shared_1+320];
	ld.shared.f32 	%f8319, [_ZZ4convPfS_S_iiiiE8shared_1+324];
	ld.shared.f32 	%f8320, [_ZZ4convPfS_S_iiiiE8shared_1+328];
	ld.shared.f32 	%f8321, [_ZZ4convPfS_S_iiiiE8shared_1+332];
	fma.rn.f32 	%f8322, %f8315, %f8316, %f8309;
	fma.rn.f32 	%f8323, %f8315, %f8317, %f8310;
	fma.rn.f32 	%f8324, %f8315, %f8318, %f8311;
	fma.rn.f32 	%f8325, %f8315, %f8319, %f8312;
	fma.rn.f32 	%f8326, %f8315, %f8320, %f8313;
	fma.rn.f32 	%f8327, %f8315, %f8321, %f8314;
	ld.shared.f32 	%f8328, [%r14+44];
	ld.shared.f32 	%f8329, [_ZZ4convPfS_S_iiiiE8shared_1+380];
	ld.shared.f32 	%f8330, [_ZZ4convPfS_S_iiiiE8shared_1+384];
	ld.shared.f32 	%f8331, [_ZZ4convPfS_S_iiiiE8shared_1+388];
	ld.shared.f32 	%f8332, [_ZZ4convPfS_S_iiiiE8shared_1+392];
	ld.shared.f32 	%f8333, [_ZZ4convPfS_S_iiiiE8shared_1+396];
	ld.shared.f32 	%f8334, [_ZZ4convPfS_S_iiiiE8shared_1+400];
	fma.rn.f32 	%f8335, %f8328, %f8329, %f8322;
	fma.rn.f32 	%f8336, %f8328, %f8330, %f8323;
	fma.rn.f32 	%f8337, %f8328, %f8331, %f8324;
	fma.rn.f32 	%f8338, %f8328, %f8332, %f8325;
	fma.rn.f32 	%f8339, %f8328, %f8333, %f8326;
	fma.rn.f32 	%f8340, %f8328, %f8334, %f8327;
	ld.shared.f32 	%f8341, [%r14+40];
	ld.shared.f32 	%f8342, [_ZZ4convPfS_S_iiiiE8shared_1+448];
	ld.shared.f32 	%f8343, [_ZZ4convPfS_S_iiiiE8shared_1+452];
	ld.shared.f32 	%f8344, [_ZZ4convPfS_S_iiiiE8shared_1+456];
	ld.shared.f32 	%f8345, [_ZZ4convPfS_S_iiiiE8shared_1+460];
	ld.shared.f32 	%f8346, [_ZZ4convPfS_S_iiiiE8shared_1+464];
	ld.shared.f32 	%f8347, [_ZZ4convPfS_S_iiiiE8shared_1+468];
	fma.rn.f32 	%f8348, %f8341, %f8342, %f8335;
	fma.rn.f32 	%f8349, %f8341, %f8343, %f8336;
	fma.rn.f32 	%f8350, %f8341, %f8344, %f8337;
	fma.rn.f32 	%f8351, %f8341, %f8345, %f8338;
	fma.rn.f32 	%f8352, %f8341, %f8346, %f8339;
	fma.rn.f32 	%f8353, %f8341, %f8347, %f8340;
	ld.shared.f32 	%f8354, [%r14+36];
	ld.shared.f32 	%f8355, [_ZZ4convPfS_S_iiiiE8shared_1+516];
	ld.shared.f32 	%f8356, [_ZZ4convPfS_S_iiiiE8shared_1+520];
	ld.shared.f32 	%f8357, [_ZZ4convPfS_S_iiiiE8shared_1+524];
	ld.shared.f32 	%f8358, [_ZZ4convPfS_S_iiiiE8shared_1+528];
	ld.shared.f32 	%f8359, [_ZZ4convPfS_S_iiiiE8shared_1+532];
	ld.shared.f32 	%f8360, [_ZZ4convPfS_S_iiiiE8shared_1+536];
	fma.rn.f32 	%f8361, %f8354, %f8355, %f8348;
	fma.rn.f32 	%f8362, %f8354, %f8356, %f8349;
	fma.rn.f32 	%f8363, %f8354, %f8357, %f8350;
	fma.rn.f32 	%f8364, %f8354, %f8358, %f8351;
	fma.rn.f32 	%f8365, %f8354, %f8359, %f8352;
	fma.rn.f32 	%f8366, %f8354, %f8360, %f8353;
	ld.shared.f32 	%f8367, [%r14+32];
	ld.shared.f32 	%f8368, [_ZZ4convPfS_S_iiiiE8shared_1+584];
	ld.shared.f32 	%f8369, [_ZZ4convPfS_S_iiiiE8shared_1+588];
	ld.shared.f32 	%f8370, [_ZZ4convPfS_S_iiiiE8shared_1+592];
	ld.shared.f32 	%f8371, [_ZZ4convPfS_S_iiiiE8shared_1+596];
	ld.shared.f32 	%f8372, [_ZZ4convPfS_S_iiiiE8shared_1+600];
	ld.shared.f32 	%f8373, [_ZZ4convPfS_S_iiiiE8shared_1+604];
	fma.rn.f32 	%f8374, %f8367, %f8368, %f8361;
	fma.rn.f32 	%f8375, %f8367, %f8369, %f8362;
	fma.rn.f32 	%f8376, %f8367, %f8370, %f8363;
	fma.rn.f32 	%f8377, %f8367, %f8371, %f8364;
	fma.rn.f32 	%f8378, %f8367, %f8372, %f8365;
	fma.rn.f32 	%f8379, %f8367, %f8373, %f8366;
	ld.shared.f32 	%f8380, [%r14+28];
	ld.shared.f32 	%f8381, [_ZZ4convPfS_S_iiiiE8shared_1+652];
	ld.shared.f32 	%f8382, [_ZZ4convPfS_S_iiiiE8shared_1+656];
	ld.shared.f32 	%f8383, [_ZZ4convPfS_S_iiiiE8shared_1+660];
	ld.shared.f32 	%f8384, [_ZZ4convPfS_S_iiiiE8shared_1+664];
	ld.shared.f32 	%f8385, [_ZZ4convPfS_S_iiiiE8shared_1+668];
	ld.shared.f32 	%f8386, [_ZZ4convPfS_S_iiiiE8shared_1+672];
	fma.rn.f32 	%f8387, %f8380, %f8381, %f8374;
	fma.rn.f32 	%f8388, %f8380, %f8382, %f8375;
	fma.rn.f32 	%f8389, %f8380, %f8383, %f8376;
	fma.rn.f32 	%f8390, %f8380, %f8384, %f8377;
	fma.rn.f32 	%f8391, %f8380, %f8385, %f8378;
	fma.rn.f32 	%f8392, %f8380, %f8386, %f8379;
	ld.shared.f32 	%f8393, [%r14+24];
	ld.shared.f32 	%f8394, [_ZZ4convPfS_S_iiiiE8shared_1+720];
	ld.shared.f32 	%f8395, [_ZZ4convPfS_S_iiiiE8shared_1+724];
	ld.shared.f32 	%f8396, [_ZZ4convPfS_S_iiiiE8shared_1+728];
	ld.shared.f32 	%f8397, [_ZZ4convPfS_S_iiiiE8shared_1+732];
	ld.shared.f32 	%f8398, [_ZZ4convPfS_S_iiiiE8shared_1+736];
	ld.shared.f32 	%f8399, [_ZZ4convPfS_S_iiiiE8shared_1+740];
	fma.rn.f32 	%f8400, %f8393, %f8394, %f8387;
	fma.rn.f32 	%f8401, %f8393, %f8395, %f8388;
	fma.rn.f32 	%f8402, %f8393, %f8396, %f8389;
	fma.rn.f32 	%f8403, %f8393, %f8397, %f8390;
	fma.rn.f32 	%f8404, %f8393, %f8398, %f8391;
	fma.rn.f32 	%f8405, %f8393, %f8399, %f8392;
	ld.shared.f32 	%f8406, [%r14+20];
	ld.shared.f32 	%f8407, [_ZZ4convPfS_S_iiiiE8shared_1+788];
	ld.shared.f32 	%f8408, [_ZZ4convPfS_S_iiiiE8shared_1+792];
	ld.shared.f32 	%f8409, [_ZZ4convPfS_S_iiiiE8shared_1+796];
	ld.shared.f32 	%f8410, [_ZZ4convPfS_S_iiiiE8shared_1+800];
	ld.shared.f32 	%f8411, [_ZZ4convPfS_S_iiiiE8shared_1+804];
	ld.shared.f32 	%f8412, [_ZZ4convPfS_S_iiiiE8shared_1+808];
	fma.rn.f32 	%f8413, %f8406, %f8407, %f8400;
	fma.rn.f32 	%f8414, %f8406, %f8408, %f8401;
	fma.rn.f32 	%f8415, %f8406, %f8409, %f8402;
	fma.rn.f32 	%f8416, %f8406, %f8410, %f8403;
	fma.rn.f32 	%f8417, %f8406, %f8411, %f8404;
	fma.rn.f32 	%f8418, %f8406, %f8412, %f8405;
	ld.shared.f32 	%f8419, [%r14+16];
	ld.shared.f32 	%f8420, [_ZZ4convPfS_S_iiiiE8shared_1+856];
	ld.shared.f32 	%f8421, [_ZZ4convPfS_S_iiiiE8shared_1+860];
	ld.shared.f32 	%f8422, [_ZZ4convPfS_S_iiiiE8shared_1+864];
	ld.shared.f32 	%f8423, [_ZZ4convPfS_S_iiiiE8shared_1+868];
	ld.shared.f32 	%f8424, [_ZZ4convPfS_S_iiiiE8shared_1+872];
	ld.shared.f32 	%f8425, [_ZZ4convPfS_S_iiiiE8shared_1+876];
	fma.rn.f32 	%f8426, %f8419, %f8420, %f8413;
	fma.rn.f32 	%f8427, %f8419, %f8421, %f8414;
	fma.rn.f32 	%f8428, %f8419, %f8422, %f8415;
	fma.rn.f32 	%f8429, %f8419, %f8423, %f8416;
	fma.rn.f32 	%f8430, %f8419, %f8424, %f8417;
	fma.rn.f32 	%f8431, %f8419, %f8425, %f8418;
	ld.shared.f32 	%f8432, [%r14+12];
	ld.shared.f32 	%f8433, [_ZZ4convPfS_S_iiiiE8shared_1+924];
	ld.shared.f32 	%f8434, [_ZZ4convPfS_S_iiiiE8shared_1+928];
	ld.shared.f32 	%f8435, [_ZZ4convPfS_S_iiiiE8shared_1+932];
	ld.shared.f32 	%f8436, [_ZZ4convPfS_S_iiiiE8shared_1+936];
	ld.shared.f32 	%f8437, [_ZZ4convPfS_S_iiiiE8shared_1+940];
	ld.shared.f32 	%f8438, [_ZZ4convPfS_S_iiiiE8shared_1+944];
	fma.rn.f32 	%f8439, %f8432, %f8433, %f8426;
	fma.rn.f32 	%f8440, %f8432, %f8434, %f8427;
	fma.rn.f32 	%f8441, %f8432, %f8435, %f8428;
	fma.rn.f32 	%f8442, %f8432, %f8436, %f8429;
	fma.rn.f32 	%f8443, %f8432, %f8437, %f8430;
	fma.rn.f32 	%f8444, %f8432, %f8438, %f8431;
	ld.shared.f32 	%f8445, [%r14+8];
	ld.shared.f32 	%f8446, [_ZZ4convPfS_S_iiiiE8shared_1+992];
	ld.shared.f32 	%f8447, [_ZZ4convPfS_S_iiiiE8shared_1+996];
	ld.shared.f32 	%f8448, [_ZZ4convPfS_S_iiiiE8shared_1+1000];
	ld.shared.f32 	%f8449, [_ZZ4convPfS_S_iiiiE8shared_1+1004];
	ld.shared.f32 	%f8450, [_ZZ4convPfS_S_iiiiE8shared_1+1008];
	ld.shared.f32 	%f8451, [_ZZ4convPfS_S_iiiiE8shared_1+1012];
	fma.rn.f32 	%f8452, %f8445, %f8446, %f8439;
	fma.rn.f32 	%f8453, %f8445, %f8447, %f8440;
	fma.rn.f32 	%f8454, %f8445, %f8448, %f8441;
	fma.rn.f32 	%f8455, %f8445, %f8449, %f8442;
	fma.rn.f32 	%f8456, %f8445, %f8450, %f8443;
	fma.rn.f32 	%f8457, %f8445, %f8451, %f8444;
	ld.shared.f32 	%f8458, [%r14+4];
	ld.shared.f32 	%f8459, [_ZZ4convPfS_S_iiiiE8shared_1+1060];
	ld.shared.f32 	%f8460, [_ZZ4convPfS_S_iiiiE8shared_1+1064];
	ld.shared.f32 	%f8461, [_ZZ4convPfS_S_iiiiE8shared_1+1068];
	ld.shared.f32 	%f8462, [_ZZ4convPfS_S_iiiiE8shared_1+1072];
	ld.shared.f32 	%f8463, [_ZZ4convPfS_S_iiiiE8shared_1+1076];
	ld.shared.f32 	%f8464, [_ZZ4convPfS_S_iiiiE8shared_1+1080];
	fma.rn.f32 	%f8465, %f8458, %f8459, %f8452;
	fma.rn.f32 	%f258, %f8458, %f8460, %f8453;
	fma.rn.f32 	%f259, %f8458, %f8461, %f8454;
	fma.rn.f32 	%f260, %f8458, %f8462, %f8455;
	fma.rn.f32 	%f261, %f8458, %f8463, %f8456;
	fma.rn.f32 	%f262, %f8458, %f8464, %f8457;
	add.s32 	%r204, %r19, 20480;
	mul.wide.u32 	%rd225, %r204, 4;
	add.s64 	%rd226, %rd1, %rd225;
	st.global.f32 	[%rd226], %f8465;
	bar.sync 	0;
	bar.sync 	0;
	@%p55 bra 	$L__BB0_109;
	add.s32 	%r205, %r20, %r16;
	add.s32 	%r206, %r205, 20640;
	mul.wide.u32 	%rd227, %r206, 4;
	add.s64 	%rd228, %rd3, %rd227;
	ld.global.f32 	%f8466, [%rd228];
	st.shared.f32 	[%r14], %f8466;
$L__BB0_109:
	setp.gt.u32 	%p56, %r13, 15;
	add.s32 	%r207, %r21, 20640;
	mul.wide.u32 	%rd229, %r207, 4;
	add.s64 	%rd230, %rd3, %rd229;
	ld.global.f32 	%f8467, [%rd230];
	st.shared.f32 	[%r14+64], %f8467;
	bar.sync 	0;
	@%p56 bra 	$L__BB0_111;
	ld.global.f32 	%f8468, [%rd17];
	st.shared.f32 	[%r18+44], %f8468;
	ld.global.f32 	%f8469, [%rd17+64];
	st.shared.f32 	[%r18+48], %f8469;
	ld.global.f32 	%f8470, [%rd17+128];
	st.shared.f32 	[%r18+52], %f8470;
	ld.global.f32 	%f8471, [%rd17+192];
	st.shared.f32 	[%r18+56], %f8471;
	ld.global.f32 	%f8472, [%rd17+256];
	st.shared.f32 	[%r18+60], %f8472;
$L__BB0_111:
	setp.gt.u32 	%p57, %r13, 15;
	bar.sync 	0;
	ld.shared.f32 	%f8473, [%r14+64];
	ld.shared.f32 	%f8474, [_ZZ4convPfS_S_iiiiE8shared_1+44];
	ld.shared.f32 	%f8475, [_ZZ4convPfS_S_iiiiE8shared_1+48];
	ld.shared.f32 	%f8476, [_ZZ4convPfS_S_iiiiE8shared_1+52];
	ld.shared.f32 	%f8477, [_ZZ4convPfS_S_iiiiE8shared_1+56];
	ld.shared.f32 	%f8478, [_ZZ4convPfS_S_iiiiE8shared_1+60];
	fma.rn.f32 	%f8479, %f8473, %f8474, %f258;
	fma.rn.f32 	%f8480, %f8473, %f8475, %f259;
	fma.rn.f32 	%f8481, %f8473, %f8476, %f260;
	fma.rn.f32 	%f8482, %f8473, %f8477, %f261;
	fma.rn.f32 	%f8483, %f8473, %f8478, %f262;
	ld.shared.f32 	%f8484, [%r14+60];
	ld.shared.f32 	%f8485, [_ZZ4convPfS_S_iiiiE8shared_1+112];
	ld.shared.f32 	%f8486, [_ZZ4convPfS_S_iiiiE8shared_1+116];
	ld.shared.f32 	%f8487, [_ZZ4convPfS_S_iiiiE8shared_1+120];
	ld.shared.f32 	%f8488, [_ZZ4convPfS_S_iiiiE8shared_1+124];
	ld.shared.f32 	%f8489, [_ZZ4convPfS_S_iiiiE8shared_1+128];
	fma.rn.f32 	%f8490, %f8484, %f8485, %f8479;
	fma.rn.f32 	%f8491, %f8484, %f8486, %f8480;
	fma.rn.f32 	%f8492, %f8484, %f8487, %f8481;
	fma.rn.f32 	%f8493, %f8484, %f8488, %f8482;
	fma.rn.f32 	%f8494, %f8484, %f8489, %f8483;
	ld.shared.f32 	%f8495, [%r14+56];
	ld.shared.f32 	%f8496, [_ZZ4convPfS_S_iiiiE8shared_1+180];
	ld.shared.f32 	%f8497, [_ZZ4convPfS_S_iiiiE8shared_1+184];
	ld.shared.f32 	%f8498, [_ZZ4convPfS_S_iiiiE8shared_1+188];
	ld.shared.f32 	%f8499, [_ZZ4convPfS_S_iiiiE8shared_1+192];
	ld.shared.f32 	%f8500, [_ZZ4convPfS_S_iiiiE8shared_1+196];
	fma.rn.f32 	%f8501, %f8495, %f8496, %f8490;
	fma.rn.f32 	%f8502, %f8495, %f8497, %f8491;
	fma.rn.f32 	%f8503, %f8495, %f8498, %f8492;
	fma.rn.f32 	%f8504, %f8495, %f8499, %f8493;
	fma.rn.f32 	%f8505, %f8495, %f8500, %f8494;
	ld.shared.f32 	%f8506, [%r14+52];
	ld.shared.f32 	%f8507, [_ZZ4convPfS_S_iiiiE8shared_1+248];
	ld.shared.f32 	%f8508, [_ZZ4convPfS_S_iiiiE8shared_1+252];
	ld.shared.f32 	%f8509, [_ZZ4convPfS_S_iiiiE8shared_1+256];
	ld.shared.f32 	%f8510, [_ZZ4convPfS_S_iiiiE8shared_1+260];
	ld.shared.f32 	%f8511, [_ZZ4convPfS_S_iiiiE8shared_1+264];
	fma.rn.f32 	%f8512, %f8506, %f8507, %f8501;
	fma.rn.f32 	%f8513, %f8506, %f8508, %f8502;
	fma.rn.f32 	%f8514, %f8506, %f8509, %f8503;
	fma.rn.f32 	%f8515, %f8506, %f8510, %f8504;
	fma.rn.f32 	%f8516, %f8506, %f8511, %f8505;
	ld.shared.f32 	%f8517, [%r14+48];
	ld.shared.f32 	%f8518, [_ZZ4convPfS_S_iiiiE8shared_1+316];
	ld.shared.f32 	%f8519, [_ZZ4convPfS_S_iiiiE8shared_1+320];
	ld.shared.f32 	%f8520, [_ZZ4convPfS_S_iiiiE8shared_1+324];
	ld.shared.f32 	%f8521, [_ZZ4convPfS_S_iiiiE8shared_1+328];
	ld.shared.f32 	%f8522, [_ZZ4convPfS_S_iiiiE8shared_1+332];
	fma.rn.f32 	%f8523, %f8517, %f8518, %f8512;
	fma.rn.f32 	%f8524, %f8517, %f8519, %f8513;
	fma.rn.f32 	%f8525, %f8517, %f8520, %f8514;
	fma.rn.f32 	%f8526, %f8517, %f8521, %f8515;
	fma.rn.f32 	%f8527, %f8517, %f8522, %f8516;
	ld.shared.f32 	%f8528, [%r14+44];
	ld.shared.f32 	%f8529, [_ZZ4convPfS_S_iiiiE8shared_1+384];
	ld.shared.f32 	%f8530, [_ZZ4convPfS_S_iiiiE8shared_1+388];
	ld.shared.f32 	%f8531, [_ZZ4convPfS_S_iiiiE8shared_1+392];
	ld.shared.f32 	%f8532, [_ZZ4convPfS_S_iiiiE8shared_1+396];
	ld.shared.f32 	%f8533, [_ZZ4convPfS_S_iiiiE8shared_1+400];
	fma.rn.f32 	%f8534, %f8528, %f8529, %f8523;
	fma.rn.f32 	%f8535, %f8528, %f8530, %f8524;
	fma.rn.f32 	%f8536, %f8528, %f8531, %f8525;
	fma.rn.f32 	%f8537, %f8528, %f8532, %f8526;
	fma.rn.f32 	%f8538, %f8528, %f8533, %f8527;
	ld.shared.f32 	%f8539, [%r14+40];
	ld.shared.f32 	%f8540, [_ZZ4convPfS_S_iiiiE8shared_1+452];
	ld.shared.f32 	%f8541, [_ZZ4convPfS_S_iiiiE8shared_1+456];
	ld.shared.f32 	%f8542, [_ZZ4convPfS_S_iiiiE8shared_1+460];
	ld.shared.f32 	%f8543, [_ZZ4convPfS_S_iiiiE8shared_1+464];
	ld.shared.f32 	%f8544, [_ZZ4convPfS_S_iiiiE8shared_1+468];
	fma.rn.f32 	%f8545, %f8539, %f8540, %f8534;
	fma.rn.f32 	%f8546, %f8539, %f8541, %f8535;
	fma.rn.f32 	%f8547, %f8539, %f8542, %f8536;
	fma.rn.f32 	%f8548, %f8539, %f8543, %f8537;
	fma.rn.f32 	%f8549, %f8539, %f8544, %f8538;
	ld.shared.f32 	%f8550, [%r14+36];
	ld.shared.f32 	%f8551, [_ZZ4convPfS_S_iiiiE8shared_1+520];
	ld.shared.f32 	%f8552, [_ZZ4convPfS_S_iiiiE8shared_1+524];
	ld.shared.f32 	%f8553, [_ZZ4convPfS_S_iiiiE8shared_1+528];
	ld.shared.f32 	%f8554, [_ZZ4convPfS_S_iiiiE8shared_1+532];
	ld.shared.f32 	%f8555, [_ZZ4convPfS_S_iiiiE8shared_1+536];
	fma.rn.f32 	%f8556, %f8550, %f8551, %f8545;
	fma.rn.f32 	%f8557, %f8550, %f8552, %f8546;
	fma.rn.f32 	%f8558, %f8550, %f8553, %f8547;
	fma.rn.f32 	%f8559, %f8550, %f8554, %f8548;
	fma.rn.f32 	%f8560, %f8550, %f8555, %f8549;
	ld.shared.f32 	%f8561, [%r14+32];
	ld.shared.f32 	%f8562, [_ZZ4convPfS_S_iiiiE8shared_1+588];
	ld.shared.f32 	%f8563, [_ZZ4convPfS_S_iiiiE8shared_1+592];
	ld.shared.f32 	%f8564, [_ZZ4convPfS_S_iiiiE8shared_1+596];
	ld.shared.f32 	%f8565, [_ZZ4convPfS_S_iiiiE8shared_1+600];
	ld.shared.f32 	%f8566, [_ZZ4convPfS_S_iiiiE8shared_1+604];
	fma.rn.f32 	%f8567, %f8561, %f8562, %f8556;
	fma.rn.f32 	%f8568, %f8561, %f8563, %f8557;
	fma.rn.f32 	%f8569, %f8561, %f8564, %f8558;
	fma.rn.f32 	%f8570, %f8561, %f8565, %f8559;
	fma.rn.f32 	%f8571, %f8561, %f8566, %f8560;
	ld.shared.f32 	%f8572, [%r14+28];
	ld.shared.f32 	%f8573, [_ZZ4convPfS_S_iiiiE8shared_1+656];
	ld.shared.f32 	%f8574, [_ZZ4convPfS_S_iiiiE8shared_1+660];
	ld.shared.f32 	%f8575, [_ZZ4convPfS_S_iiiiE8shared_1+664];
	ld.shared.f32 	%f8576, [_ZZ4convPfS_S_iiiiE8shared_1+668];
	ld.shared.f32 	%f8577, [_ZZ4convPfS_S_iiiiE8shared_1+672];
	fma.rn.f32 	%f8578, %f8572, %f8573, %f8567;
	fma.rn.f32 	%f8579, %f8572, %f8574, %f8568;
	fma.rn.f32 	%f8580, %f8572, %f8575, %f8569;
	fma.rn.f32 	%f8581, %f8572, %f8576, %f8570;
	fma.rn.f32 	%f8582, %f8572, %f8577, %f8571;
	ld.shared.f32 	%f8583, [%r14+24];
	ld.shared.f32 	%f8584, [_ZZ4convPfS_S_iiiiE8shared_1+724];
	ld.shared.f32 	%f8585, [_ZZ4convPfS_S_iiiiE8shared_1+728];
	ld.shared.f32 	%f8586, [_ZZ4convPfS_S_iiiiE8shared_1+732];
	ld.shared.f32 	%f8587, [_ZZ4convPfS_S_iiiiE8shared_1+736];
	ld.shared.f32 	%f8588, [_ZZ4convPfS_S_iiiiE8shared_1+740];
	fma.rn.f32 	%f8589, %f8583, %f8584, %f8578;
	fma.rn.f32 	%f8590, %f8583, %f8585, %f8579;
	fma.rn.f32 	%f8591, %f8583, %f8586, %f8580;
	fma.rn.f32 	%f8592, %f8583, %f8587, %f8581;
	fma.rn.f32 	%f8593, %f8583, %f8588, %f8582;
	ld.shared.f32 	%f8594, [%r14+20];
	ld.shared.f32 	%f8595, [_ZZ4convPfS_S_iiiiE8shared_1+792];
	ld.shared.f32 	%f8596, [_ZZ4convPfS_S_iiiiE8shared_1+796];
	ld.shared.f32 	%f8597, [_ZZ4convPfS_S_iiiiE8shared_1+800];
	ld.shared.f32 	%f8598, [_ZZ4convPfS_S_iiiiE8shared_1+804];
	ld.shared.f32 	%f8599, [_ZZ4convPfS_S_iiiiE8shared_1+808];
	fma.rn.f32 	%f8600, %f8594, %f8595, %f8589;
	fma.rn.f32 	%f8601, %f8594, %f8596, %f8590;
	fma.rn.f32 	%f8602, %f8594, %f8597, %f8591;
	fma.rn.f32 	%f8603, %f8594, %f8598, %f8592;
	fma.rn.f32 	%f8604, %f8594, %f8599, %f8593;
	ld.shared.f32 	%f8605, [%r14+16];
	ld.shared.f32 	%f8606, [_ZZ4convPfS_S_iiiiE8shared_1+860];
	ld.shared.f32 	%f8607, [_ZZ4convPfS_S_iiiiE8shared_1+864];
	ld.shared.f32 	%f8608, [_ZZ4convPfS_S_iiiiE8shared_1+868];
	ld.shared.f32 	%f8609, [_ZZ4convPfS_S_iiiiE8shared_1+872];
	ld.shared.f32 	%f8610, [_ZZ4convPfS_S_iiiiE8shared_1+876];
	fma.rn.f32 	%f8611, %f8605, %f8606, %f8600;
	fma.rn.f32 	%f8612, %f8605, %f8607, %f8601;
	fma.rn.f32 	%f8613, %f8605, %f8608, %f8602;
	fma.rn.f32 	%f8614, %f8605, %f8609, %f8603;
	fma.rn.f32 	%f8615, %f8605, %f8610, %f8604;
	ld.shared.f32 	%f8616, [%r14+12];
	ld.shared.f32 	%f8617, [_ZZ4convPfS_S_iiiiE8shared_1+928];
	ld.shared.f32 	%f8618, [_ZZ4convPfS_S_iiiiE8shared_1+932];
	ld.shared.f32 	%f8619, [_ZZ4convPfS_S_iiiiE8shared_1+936];
	ld.shared.f32 	%f8620, [_ZZ4convPfS_S_iiiiE8shared_1+940];
	ld.shared.f32 	%f8621, [_ZZ4convPfS_S_iiiiE8shared_1+944];
	fma.rn.f32 	%f8622, %f8616, %f8617, %f8611;
	fma.rn.f32 	%f8623, %f8616, %f8618, %f8612;
	fma.rn.f32 	%f8624, %f8616, %f8619, %f8613;
	fma.rn.f32 	%f8625, %f8616, %f8620, %f8614;
	fma.rn.f32 	%f8626, %f8616, %f8621, %f8615;
	ld.shared.f32 	%f8627, [%r14+8];
	ld.shared.f32 	%f8628, [_ZZ4convPfS_S_iiiiE8shared_1+996];
	ld.shared.f32 	%f8629, [_ZZ4convPfS_S_iiiiE8shared_1+1000];
	ld.shared.f32 	%f8630, [_ZZ4convPfS_S_iiiiE8shared_1+1004];
	ld.shared.f32 	%f8631, [_ZZ4convPfS_S_iiiiE8shared_1+1008];
	ld.shared.f32 	%f8632, [_ZZ4convPfS_S_iiiiE8shared_1+1012];
	fma.rn.f32 	%f8633, %f8627, %f8628, %f8622;
	fma.rn.f32 	%f8634, %f8627, %f8629, %f8623;
	fma.rn.f32 	%f8635, %f8627, %f8630, %f8624;
	fma.rn.f32 	%f8636, %f8627, %f8631, %f8625;
	fma.rn.f32 	%f8637, %f8627, %f8632, %f8626;
	ld.shared.f32 	%f8638, [%r14+4];
	ld.shared.f32 	%f8639, [_ZZ4convPfS_S_iiiiE8shared_1+1064];
	ld.shared.f32 	%f8640, [_ZZ4convPfS_S_iiiiE8shared_1+1068];
	ld.shared.f32 	%f8641, [_ZZ4convPfS_S_iiiiE8shared_1+1072];
	ld.shared.f32 	%f8642, [_ZZ4convPfS_S_iiiiE8shared_1+1076];
	ld.shared.f32 	%f8643, [_ZZ4convPfS_S_iiiiE8shared_1+1080];
	fma.rn.f32 	%f8644, %f8638, %f8639, %f8633;
	fma.rn.f32 	%f263, %f8638, %f8640, %f8634;
	fma.rn.f32 	%f264, %f8638, %f8641, %f8635;
	fma.rn.f32 	%f265, %f8638, %f8642, %f8636;
	fma.rn.f32 	%f266, %f8638, %f8643, %f8637;
	add.s32 	%r208, %r19, 22528;
	mul.wide.u32 	%rd231, %r208, 4;
	add.s64 	%rd232, %rd1, %rd231;
	st.global.f32 	[%rd232], %f8644;
	bar.sync 	0;
	bar.sync 	0;
	@%p57 bra 	$L__BB0_113;
	add.s32 	%r209, %r20, %r16;
	add.s32 	%r210, %r209, 22704;
	mul.wide.u32 	%rd233, %r210, 4;
	add.s64 	%rd234, %rd3, %rd233;
	ld.global.f32 	%f8645, [%rd234];
	st.shared.f32 	[%r14], %f8645;
$L__BB0_113:
	setp.gt.u32 	%p58, %r13, 15;
	add.s32 	%r211, %r21, 22704;
	mul.wide.u32 	%rd235, %r211, 4;
	add.s64 	%rd236, %rd3, %rd235;
	ld.global.f32 	%f8646, [%rd236];
	st.shared.f32 	[%r14+64], %f8646;
	bar.sync 	0;
	@%p58 bra 	$L__BB0_115;
	ld.global.f32 	%f8647, [%rd17];
	st.shared.f32 	[%r18+48], %f8647;
	ld.global.f32 	%f8648, [%rd17+64];
	st.shared.f32 	[%r18+52], %f8648;
	ld.global.f32 	%f8649, [%rd17+128];
	st.shared.f32 	[%r18+56], %f8649;
	ld.global.f32 	%f8650, [%rd17+192];
	st.shared.f32 	[%r18+60], %f8650;
$L__BB0_115:
	setp.gt.u32 	%p59, %r13, 15;
	bar.sync 	0;
	ld.shared.f32 	%f8651, [%r14+64];
	ld.shared.f32 	%f8652, [_ZZ4convPfS_S_iiiiE8shared_1+48];
	ld.shared.f32 	%f8653, [_ZZ4convPfS_S_iiiiE8shared_1+52];
	ld.shared.f32 	%f8654, [_ZZ4convPfS_S_iiiiE8shared_1+56];
	ld.shared.f32 	%f8655, [_ZZ4convPfS_S_iiiiE8shared_1+60];
	fma.rn.f32 	%f8656, %f8651, %f8652, %f263;
	fma.rn.f32 	%f8657, %f8651, %f8653, %f264;
	fma.rn.f32 	%f8658, %f8651, %f8654, %f265;
	fma.rn.f32 	%f8659, %f8651, %f8655, %f266;
	ld.shared.f32 	%f8660, [%r14+60];
	ld.shared.f32 	%f8661, [_ZZ4convPfS_S_iiiiE8shared_1+116];
	ld.shared.f32 	%f8662, [_ZZ4convPfS_S_iiiiE8shared_1+120];
	ld.shared.f32 	%f8663, [_ZZ4convPfS_S_iiiiE8shared_1+124];
	ld.shared.f32 	%f8664, [_ZZ4convPfS_S_iiiiE8shared_1+128];
	fma.rn.f32 	%f8665, %f8660, %f8661, %f8656;
	fma.rn.f32 	%f8666, %f8660, %f8662, %f8657;
	fma.rn.f32 	%f8667, %f8660, %f8663, %f8658;
	fma.rn.f32 	%f8668, %f8660, %f8664, %f8659;
	ld.shared.f32 	%f8669, [%r14+56];
	ld.shared.f32 	%f8670, [_ZZ4convPfS_S_iiiiE8shared_1+184];
	ld.shared.f32 	%f8671, [_ZZ4convPfS_S_iiiiE8shared_1+188];
	ld.shared.f32 	%f8672, [_ZZ4convPfS_S_iiiiE8shared_1+192];
	ld.shared.f32 	%f8673, [_ZZ4convPfS_S_iiiiE8shared_1+196];
	fma.rn.f32 	%f8674, %f8669, %f8670, %f8665;
	fma.rn.f32 	%f8675, %f8669, %f8671, %f8666;
	fma.rn.f32 	%f8676, %f8669, %f8672, %f8667;
	fma.rn.f32 	%f8677, %f8669, %f8673, %f8668;
	ld.shared.f32 	%f8678, [%r14+52];
	ld.shared.f32 	%f8679, [_ZZ4convPfS_S_iiiiE8shared_1+252];
	ld.shared.f32 	%f8680, [_ZZ4convPfS_S_iiiiE8shared_1+256];
	ld.shared.f32 	%f8681, [_ZZ4convPfS_S_iiiiE8shared_1+260];
	ld.shared.f32 	%f8682, [_ZZ4convPfS_S_iiiiE8shared_1+264];
	fma.rn.f32 	%f8683, %f8678, %f8679, %f8674;
	fma.rn.f32 	%f8684, %f8678, %f8680, %f8675;
	fma.rn.f32 	%f8685, %f8678, %f8681, %f8676;
	fma.rn.f32 	%f8686, %f8678, %f8682, %f8677;
	ld.shared.f32 	%f8687, [%r14+48];
	ld.shared.f32 	%f8688, [_ZZ4convPfS_S_iiiiE8shared_1+320];
	ld.shared.f32 	%f8689, [_ZZ4convPfS_S_iiiiE8shared_1+324];
	ld.shared.f32 	%f8690, [_ZZ4convPfS_S_iiiiE8shared_1+328];
	ld.shared.f32 	%f8691, [_ZZ4convPfS_S_iiiiE8shared_1+332];
	fma.rn.f32 	%f8692, %f8687, %f8688, %f8683;
	fma.rn.f32 	%f8693, %f8687, %f8689, %f8684;
	fma.rn.f32 	%f8694, %f8687, %f8690, %f8685;
	fma.rn.f32 	%f8695, %f8687, %f8691, %f8686;
	ld.shared.f32 	%f8696, [%r14+44];
	ld.shared.f32 	%f8697, [_ZZ4convPfS_S_iiiiE8shared_1+388];
	ld.shared.f32 	%f8698, [_ZZ4convPfS_S_iiiiE8shared_1+392];
	ld.shared.f32 	%f8699, [_ZZ4convPfS_S_iiiiE8shared_1+396];
	ld.shared.f32 	%f8700, [_ZZ4convPfS_S_iiiiE8shared_1+400];
	fma.rn.f32 	%f8701, %f8696, %f8697, %f8692;
	fma.rn.f32 	%f8702, %f8696, %f8698, %f8693;
	fma.rn.f32 	%f8703, %f8696, %f8699, %f8694;
	fma.rn.f32 	%f8704, %f8696, %f8700, %f8695;
	ld.shared.f32 	%f8705, [%r14+40];
	ld.shared.f32 	%f8706, [_ZZ4convPfS_S_iiiiE8shared_1+456];
	ld.shared.f32 	%f8707, [_ZZ4convPfS_S_iiiiE8shared_1+460];
	ld.shared.f32 	%f8708, [_ZZ4convPfS_S_iiiiE8shared_1+464];
	ld.shared.f32 	%f8709, [_ZZ4convPfS_S_iiiiE8shared_1+468];
	fma.rn.f32 	%f8710, %f8705, %f8706, %f8701;
	fma.rn.f32 	%f8711, %f8705, %f8707, %f8702;
	fma.rn.f32 	%f8712, %f8705, %f8708, %f8703;
	fma.rn.f32 	%f8713, %f8705, %f8709, %f8704;
	ld.shared.f32 	%f8714, [%r14+36];
	ld.shared.f32 	%f8715, [_ZZ4convPfS_S_iiiiE8shared_1+524];
	ld.shared.f32 	%f8716, [_ZZ4convPfS_S_iiiiE8shared_1+528];
	ld.shared.f32 	%f8717, [_ZZ4convPfS_S_iiiiE8shared_1+532];
	ld.shared.f32 	%f8718, [_ZZ4convPfS_S_iiiiE8shared_1+536];
	fma.rn.f32 	%f8719, %f8714, %f8715, %f8710;
	fma.rn.f32 	%f8720, %f8714, %f8716, %f8711;
	fma.rn.f32 	%f8721, %f8714, %f8717, %f8712;
	fma.rn.f32 	%f8722, %f8714, %f8718, %f8713;
	ld.shared.f32 	%f8723, [%r14+32];
	ld.shared.f32 	%f8724, [_ZZ4convPfS_S_iiiiE8shared_1+592];
	ld.shared.f32 	%f8725, [_ZZ4convPfS_S_iiiiE8shared_1+596];
	ld.shared.f32 	%f8726, [_ZZ4convPfS_S_iiiiE8shared_1+600];
	ld.shared.f32 	%f8727, [_ZZ4convPfS_S_iiiiE8shared_1+604];
	fma.rn.f32 	%f8728, %f8723, %f8724, %f8719;
	fma.rn.f32 	%f8729, %f8723, %f8725, %f8720;
	fma.rn.f32 	%f8730, %f8723, %f8726, %f8721;
	fma.rn.f32 	%f8731, %f8723, %f8727, %f8722;
	ld.shared.f32 	%f8732, [%r14+28];
	ld.shared.f32 	%f8733, [_ZZ4convPfS_S_iiiiE8shared_1+660];
	ld.shared.f32 	%f8734, [_ZZ4convPfS_S_iiiiE8shared_1+664];
	ld.shared.f32 	%f8735, [_ZZ4convPfS_S_iiiiE8shared_1+668];
	ld.shared.f32 	%f8736, [_ZZ4convPfS_S_iiiiE8shared_1+672];
	fma.rn.f32 	%f8737, %f8732, %f8733, %f8728;
	fma.rn.f32 	%f8738, %f8732, %f8734, %f8729;
	fma.rn.f32 	%f8739, %f8732, %f8735, %f8730;
	fma.rn.f32 	%f8740, %f8732, %f8736, %f8731;
	ld.shared.f32 	%f8741, [%r14+24];
	ld.shared.f32 	%f8742, [_ZZ4convPfS_S_iiiiE8shared_1+728];
	ld.shared.f32 	%f8743, [_ZZ4convPfS_S_iiiiE8shared_1+732];
	ld.shared.f32 	%f8744, [_ZZ4convPfS_S_iiiiE8shared_1+736];
	ld.shared.f32 	%f8745, [_ZZ4convPfS_S_iiiiE8shared_1+740];
	fma.rn.f32 	%f8746, %f8741, %f8742, %f8737;
	fma.rn.f32 	%f8747, %f8741, %f8743, %f8738;
	fma.rn.f32 	%f8748, %f8741, %f8744, %f8739;
	fma.rn.f32 	%f8749, %f8741, %f8745, %f8740;
	ld.shared.f32 	%f8750, [%r14+20];
	ld.shared.f32 	%f8751, [_ZZ4convPfS_S_iiiiE8shared_1+796];
	ld.shared.f32 	%f8752, [_ZZ4convPfS_S_iiiiE8shared_1+800];
	ld.shared.f32 	%f8753, [_ZZ4convPfS_S_iiiiE8shared_1+804];
	ld.shared.f32 	%f8754, [_ZZ4convPfS_S_iiiiE8shared_1+808];
	fma.rn.f32 	%f8755, %f8750, %f8751, %f8746;
	fma.rn.f32 	%f8756, %f8750, %f8752, %f8747;
	fma.rn.f32 	%f8757, %f8750, %f8753, %f8748;
	fma.rn.f32 	%f8758, %f8750, %f8754, %f8749;
	ld.shared.f32 	%f8759, [%r14+16];
	ld.shared.f32 	%f8760, [_ZZ4convPfS_S_iiiiE8shared_1+864];
	ld.shared.f32 	%f8761, [_ZZ4convPfS_S_iiiiE8shared_1+868];
	ld.shared.f32 	%f8762, [_ZZ4convPfS_S_iiiiE8shared_1+872];
	ld.shared.f32 	%f8763, [_ZZ4convPfS_S_iiiiE8shared_1+876];
	fma.rn.f32 	%f8764, %f8759, %f8760, %f8755;
	fma.rn.f32 	%f8765, %f8759, %f8761, %f8756;
	fma.rn.f32 	%f8766, %f8759, %f8762, %f8757;
	fma.rn.f32 	%f8767, %f8759, %f8763, %f8758;
	ld.shared.f32 	%f8768, [%r14+12];
	ld.shared.f32 	%f8769, [_ZZ4convPfS_S_iiiiE8shared_1+932];
	ld.shared.f32 	%f8770, [_ZZ4convPfS_S_iiiiE8shared_1+936];
	ld.shared.f32 	%f8771, [_ZZ4convPfS_S_iiiiE8shared_1+940];
	ld.shared.f32 	%f8772, [_ZZ4convPfS_S_iiiiE8shared_1+944];
	fma.rn.f32 	%f8773, %f8768, %f8769, %f8764;
	fma.rn.f32 	%f8774, %f8768, %f8770, %f8765;
	fma.rn.f32 	%f8775, %f8768, %f8771, %f8766;
	fma.rn.f32 	%f8776, %f8768, %f8772, %f8767;
	ld.shared.f32 	%f8777, [%r14+8];
	ld.shared.f32 	%f8778, [_ZZ4convPfS_S_iiiiE8shared_1+1000];
	ld.shared.f32 	%f8779, [_ZZ4convPfS_S_iiiiE8shared_1+1004];
	ld.shared.f32 	%f8780, [_ZZ4convPfS_S_iiiiE8shared_1+1008];
	ld.shared.f32 	%f8781, [_ZZ4convPfS_S_iiiiE8shared_1+1012];
	fma.rn.f32 	%f8782, %f8777, %f8778, %f8773;
	fma.rn.f32 	%f8783, %f8777, %f8779, %f8774;
	fma.rn.f32 	%f8784, %f8777, %f8780, %f8775;
	fma.rn.f32 	%f8785, %f8777, %f8781, %f8776;
	ld.shared.f32 	%f8786, [%r14+4];
	ld.shared.f32 	%f8787, [_ZZ4convPfS_S_iiiiE8shared_1+1068];
	ld.shared.f32 	%f8788, [_ZZ4convPfS_S_iiiiE8shared_1+1072];
	ld.shared.f32 	%f8789, [_ZZ4convPfS_S_iiiiE8shared_1+1076];
	ld.shared.f32 	%f8790, [_ZZ4convPfS_S_iiiiE8shared_1+1080];
	fma.rn.f32 	%f8791, %f8786, %f8787, %f8782;
	fma.rn.f32 	%f267, %f8786, %f8788, %f8783;
	fma.rn.f32 	%f268, %f8786, %f8789, %f8784;
	fma.rn.f32 	%f269, %f8786, %f8790, %f8785;
	add.s32 	%r212, %r19, 24576;
	mul.wide.u32 	%rd237, %r212, 4;
	add.s64 	%rd238, %rd1, %rd237;
	st.global.f32 	[%rd238], %f8791;
	bar.sync 	0;
	bar.sync 	0;
	@%p59 bra 	$L__BB0_117;
	add.s32 	%r213, %r20, %r16;
	add.s32 	%r214, %r213, 24768;
	mul.wide.u32 	%rd239, %r214, 4;
	add.s64 	%rd240, %rd3, %rd239;
	ld.global.f32 	%f8792, [%rd240];
	st.shared.f32 	[%r14], %f8792;
$L__BB0_117:
	setp.gt.u32 	%p60, %r13, 15;
	add.s32 	%r215, %r21, 24768;
	mul.wide.u32 	%rd241, %r215, 4;
	add.s64 	%rd242, %rd3, %rd241;
	ld.global.f32 	%f8793, [%rd242];
	st.shared.f32 	[%r14+64], %f8793;
	bar.sync 	0;
	@%p60 bra 	$L__BB0_119;
	ld.global.f32 	%f8794, [%rd17];
	st.shared.f32 	[%r18+52], %f8794;
	ld.global.f32 	%f8795, [%rd17+64];
	st.shared.f32 	[%r18+56], %f8795;
	ld.global.f32 	%f8796, [%rd17+128];
	st.shared.f32 	[%r18+60], %f8796;
$L__BB0_119:
	setp.gt.u32 	%p61, %r13, 15;
	bar.sync 	0;
	ld.shared.f32 	%f8797, [%r14+64];
	ld.shared.f32 	%f8798, [_ZZ4convPfS_S_iiiiE8shared_1+52];
	ld.shared.f32 	%f8799, [_ZZ4convPfS_S_iiiiE8shared_1+56];
	ld.shared.f32 	%f8800, [_ZZ4convPfS_S_iiiiE8shared_1+60];
	fma.rn.f32 	%f8801, %f8797, %f8798, %f267;
	fma.rn.f32 	%f8802, %f8797, %f8799, %f268;
	fma.rn.f32 	%f8803, %f8797, %f8800, %f269;
	ld.shared.f32 	%f8804, [%r14+60];
	ld.shared.f32 	%f8805, [_ZZ4convPfS_S_iiiiE8shared_1+120];
	ld.shared.f32 	%f8806, [_ZZ4convPfS_S_iiiiE8shared_1+124];
	ld.shared.f32 	%f8807, [_ZZ4convPfS_S_iiiiE8shared_1+128];
	fma.rn.f32 	%f8808, %f8804, %f8805, %f8801;
	fma.rn.f32 	%f8809, %f8804, %f8806, %f8802;
	fma.rn.f32 	%f8810, %f8804, %f8807, %f8803;
	ld.shared.f32 	%f8811, [%r14+56];
	ld.shared.f32 	%f8812, [_ZZ4convPfS_S_iiiiE8shared_1+188];
	ld.shared.f32 	%f8813, [_ZZ4convPfS_S_iiiiE8shared_1+192];
	ld.shared.f32 	%f8814, [_ZZ4convPfS_S_iiiiE8shared_1+196];
	fma.rn.f32 	%f8815, %f8811, %f8812, %f8808;
	fma.rn.f32 	%f8816, %f8811, %f8813, %f8809;
	fma.rn.f32 	%f8817, %f8811, %f8814, %f8810;
	ld.shared.f32 	%f8818, [%r14+52];
	ld.shared.f32 	%f8819, [_ZZ4convPfS_S_iiiiE8shared_1+256];
	ld.shared.f32 	%f8820, [_ZZ4convPfS_S_iiiiE8shared_1+260];
	ld.shared.f32 	%f8821, [_ZZ4convPfS_S_iiiiE8shared_1+264];
	fma.rn.f32 	%f8822, %f8818, %f8819, %f8815;
	fma.rn.f32 	%f8823, %f8818, %f8820, %f8816;
	fma.rn.f32 	%f8824, %f8818, %f8821, %f8817;
	ld.shared.f32 	%f8825, [%r14+48];
	ld.shared.f32 	%f8826, [_ZZ4convPfS_S_iiiiE8shared_1+324];
	ld.shared.f32 	%f8827, [_ZZ4convPfS_S_iiiiE8shared_1+328];
	ld.shared.f32 	%f8828, [_ZZ4convPfS_S_iiiiE8shared_1+332];
	fma.rn.f32 	%f8829, %f8825, %f8826, %f8822;
	fma.rn.f32 	%f8830, %f8825, %f8827, %f8823;
	fma.rn.f32 	%f8831, %f8825, %f8828, %f8824;
	ld.shared.f32 	%f8832, [%r14+44];
	ld.shared.f32 	%f8833, [_ZZ4convPfS_S_iiiiE8shared_1+392];
	ld.shared.f32 	%f8834, [_ZZ4convPfS_S_iiiiE8shared_1+396];
	ld.shared.f32 	%f8835, [_ZZ4convPfS_S_iiiiE8shared_1+400];
	fma.rn.f32 	%f8836, %f8832, %f8833, %f8829;
	fma.rn.f32 	%f8837, %f8832, %f8834, %f8830;
	fma.rn.f32 	%f8838, %f8832, %f8835, %f8831;
	ld.shared.f32 	%f8839, [%r14+40];
	ld.shared.f32 	%f8840, [_ZZ4convPfS_S_iiiiE8shared_1+460];
	ld.shared.f32 	%f8841, [_ZZ4convPfS_S_iiiiE8shared_1+464];
	ld.shared.f32 	%f8842, [_ZZ4convPfS_S_iiiiE8shared_1+468];
	fma.rn.f32 	%f8843, %f8839, %f8840, %f8836;
	fma.rn.f32 	%f8844, %f8839, %f8841, %f8837;
	fma.rn.f32 	%f8845, %f8839, %f8842, %f8838;
	ld.shared.f32 	%f8846, [%r14+36];
	ld.shared.f32 	%f8847, [_ZZ4convPfS_S_iiiiE8shared_1+528];
	ld.shared.f32 	%f8848, [_ZZ4convPfS_S_iiiiE8shared_1+532];
	ld.shared.f32 	%f8849, [_ZZ4convPfS_S_iiiiE8shared_1+536];
	fma.rn.f32 	%f8850, %f8846, %f8847, %f8843;
	fma.rn.f32 	%f8851, %f8846, %f8848, %f8844;
	fma.rn.f32 	%f8852, %f8846, %f8849, %f8845;
	ld.shared.f32 	%f8853, [%r14+32];
	ld.shared.f32 	%f8854, [_ZZ4convPfS_S_iiiiE8shared_1+596];
	ld.shared.f32 	%f8855, [_ZZ4convPfS_S_iiiiE8shared_1+600];
	ld.shared.f32 	%f8856, [_ZZ4convPfS_S_iiiiE8shared_1+604];
	fma.rn.f32 	%f8857, %f8853, %f8854, %f8850;
	fma.rn.f32 	%f8858, %f8853, %f8855, %f8851;
	fma.rn.f32 	%f8859, %f8853, %f8856, %f8852;
	ld.shared.f32 	%f8860, [%r14+28];
	ld.shared.f32 	%f8861, [_ZZ4convPfS_S_iiiiE8shared_1+664];
	ld.shared.f32 	%f8862, [_ZZ4convPfS_S_iiiiE8shared_1+668];
	ld.shared.f32 	%f8863, [_ZZ4convPfS_S_iiiiE8shared_1+672];
	fma.rn.f32 	%f8864, %f8860, %f8861, %f8857;
	fma.rn.f32 	%f8865, %f8860, %f8862, %f8858;
	fma.rn.f32 	%f8866, %f8860, %f8863, %f8859;
	ld.shared.f32 	%f8867, [%r14+24];
	ld.shared.f32 	%f8868, [_ZZ4convPfS_S_iiiiE8shared_1+732];
	ld.shared.f32 	%f8869, [_ZZ4convPfS_S_iiiiE8shared_1+736];
	ld.shared.f32 	%f8870, [_ZZ4convPfS_S_iiiiE8shared_1+740];
	fma.rn.f32 	%f8871, %f8867, %f8868, %f8864;
	fma.rn.f32 	%f8872, %f8867, %f8869, %f8865;
	fma.rn.f32 	%f8873, %f8867, %f8870, %f8866;
	ld.shared.f32 	%f8874, [%r14+20];
	ld.shared.f32 	%f8875, [_ZZ4convPfS_S_iiiiE8shared_1+800];
	ld.shared.f32 	%f8876, [_ZZ4convPfS_S_iiiiE8shared_1+804];
	ld.shared.f32 	%f8877, [_ZZ4convPfS_S_iiiiE8shared_1+808];
	fma.rn.f32 	%f8878, %f8874, %f8875, %f8871;
	fma.rn.f32 	%f8879, %f8874, %f8876, %f8872;
	fma.rn.f32 	%f8880, %f8874, %f8877, %f8873;
	ld.shared.f32 	%f8881, [%r14+16];
	ld.shared.f32 	%f8882, [_ZZ4convPfS_S_iiiiE8shared_1+868];
	ld.shared.f32 	%f8883, [_ZZ4convPfS_S_iiiiE8shared_1+872];
	ld.shared.f32 	%f8884, [_ZZ4convPfS_S_iiiiE8shared_1+876];
	fma.rn.f32 	%f8885, %f8881, %f8882, %f8878;
	fma.rn.f32 	%f8886, %f8881, %f8883, %f8879;
	fma.rn.f32 	%f8887, %f8881, %f8884, %f8880;
	ld.shared.f32 	%f8888, [%r14+12];
	ld.shared.f32 	%f8889, [_ZZ4convPfS_S_iiiiE8shared_1+936];
	ld.shared.f32 	%f8890, [_ZZ4convPfS_S_iiiiE8shared_1+940];
	ld.shared.f32 	%f8891, [_ZZ4convPfS_S_iiiiE8shared_1+944];
	fma.rn.f32 	%f8892, %f8888, %f8889, %f8885;
	fma.rn.f32 	%f8893, %f8888, %f8890, %f8886;
	fma.rn.f32 	%f8894, %f8888, %f8891, %f8887;
	ld.shared.f32 	%f8895, [%r14+8];
	ld.shared.f32 	%f8896, [_ZZ4convPfS_S_iiiiE8shared_1+1004];
	ld.shared.f32 	%f8897, [_ZZ4convPfS_S_iiiiE8shared_1+1008];
	ld.shared.f32 	%f8898, [_ZZ4convPfS_S_iiiiE8shared_1+1012];
	fma.rn.f32 	%f8899, %f8895, %f8896, %f8892;
	fma.rn.f32 	%f8900, %f8895, %f8897, %f8893;
	fma.rn.f32 	%f8901, %f8895, %f8898, %f8894;
	ld.shared.f32 	%f8902, [%r14+4];
	ld.shared.f32 	%f8903, [_ZZ4convPfS_S_iiiiE8shared_1+1072];
	ld.shared.f32 	%f8904, [_ZZ4convPfS_S_iiiiE8shared_1+1076];
	ld.shared.f32 	%f8905, [_ZZ4convPfS_S_iiiiE8shared_1+1080];
	fma.rn.f32 	%f8906, %f8902, %f8903, %f8899;
	fma.rn.f32 	%f270, %f8902, %f8904, %f8900;
	fma.rn.f32 	%f271, %f8902, %f8905, %f8901;
	add.s32 	%r216, %r19, 26624;
	mul.wide.u32 	%rd243, %r216, 4;
	add.s64 	%rd244, %rd1, %rd243;
	st.global.f32 	[%rd244], %f8906;
	bar.sync 	0;
	bar.sync 	0;
	@%p61 bra 	$L__BB0_121;
	add.s32 	%r217, %r20, %r16;
	add.s32 	%r218, %r217, 26832;
	mul.wide.u32 	%rd245, %r218, 4;
	add.s64 	%rd246, %rd3, %rd245;
	ld.global.f32 	%f8907, [%rd246];
	st.shared.f32 	[%r14], %f8907;
$L__BB0_121:
	setp.gt.u32 	%p62, %r13, 15;
	add.s32 	%r219, %r21, 26832;
	mul.wide.u32 	%rd247, %r219, 4;
	add.s64 	%rd248, %rd3, %rd247;
	ld.global.f32 	%f8908, [%rd248];
	st.shared.f32 	[%r14+64], %f8908;
	bar.sync 	0;
	@%p62 bra 	$L__BB0_123;
	ld.global.f32 	%f8909, [%rd17];
	st.shared.f32 	[%r18+56], %f8909;
	ld.global.f32 	%f8910, [%rd17+64];
	st.shared.f32 	[%r18+60], %f8910;
$L__BB0_123:
	setp.gt.u32 	%p63, %r13, 15;
	bar.sync 	0;
	ld.shared.f32 	%f8911, [%r14+64];
	ld.shared.f32 	%f8912, [_ZZ4convPfS_S_iiiiE8shared_1+56];
	ld.shared.f32 	%f8913, [_ZZ4convPfS_S_iiiiE8shared_1+60];
	fma.rn.f32 	%f8914, %f8911, %f8912, %f270;
	fma.rn.f32 	%f8915, %f8911, %f8913, %f271;
	ld.shared.f32 	%f8916, [%r14+60];
	ld.shared.f32 	%f8917, [_ZZ4convPfS_S_iiiiE8shared_1+124];
	ld.shared.f32 	%f8918, [_ZZ4convPfS_S_iiiiE8shared_1+128];
	fma.rn.f32 	%f8919, %f8916, %f8917, %f8914;
	fma.rn.f32 	%f8920, %f8916, %f8918, %f8915;
	ld.shared.f32 	%f8921, [%r14+56];
	ld.shared.f32 	%f8922, [_ZZ4convPfS_S_iiiiE8shared_1+192];
	ld.shared.f32 	%f8923, [_ZZ4convPfS_S_iiiiE8shared_1+196];
	fma.rn.f32 	%f8924, %f8921, %f8922, %f8919;
	fma.rn.f32 	%f8925, %f8921, %f8923, %f8920;
	ld.shared.f32 	%f8926, [%r14+52];
	ld.shared.f32 	%f8927, [_ZZ4convPfS_S_iiiiE8shared_1+260];
	ld.shared.f32 	%f8928, [_ZZ4convPfS_S_iiiiE8shared_1+264];
	fma.rn.f32 	%f8929, %f8926, %f8927, %f8924;
	fma.rn.f32 	%f8930, %f8926, %f8928, %f8925;
	ld.shared.f32 	%f8931, [%r14+48];
	ld.shared.f32 	%f8932, [_ZZ4convPfS_S_iiiiE8shared_1+328];
	ld.shared.f32 	%f8933, [_ZZ4convPfS_S_iiiiE8shared_1+332];
	fma.rn.f32 	%f8934, %f8931, %f8932, %f8929;
	fma.rn.f32 	%f8935, %f8931, %f8933, %f8930;
	ld.shared.f32 	%f8936, [%r14+44];
	ld.shared.f32 	%f8937, [_ZZ4convPfS_S_iiiiE8shared_1+396];
	ld.shared.f32 	%f8938, [_ZZ4convPfS_S_iiiiE8shared_1+400];
	fma.rn.f32 	%f8939, %f8936, %f8937, %f8934;
	fma.rn.f32 	%f8940, %f8936, %f8938, %f8935;
	ld.shared.f32 	%f8941, [%r14+40];
	ld.shared.f32 	%f8942, [_ZZ4convPfS_S_iiiiE8shared_1+464];
	ld.shared.f32 	%f8943, [_ZZ4convPfS_S_iiiiE8shared_1+468];
	fma.rn.f32 	%f8944, %f8941, %f8942, %f8939;
	fma.rn.f32 	%f8945, %f8941, %f8943, %f8940;
	ld.shared.f32 	%f8946, [%r14+36];
	ld.shared.f32 	%f8947, [_ZZ4convPfS_S_iiiiE8shared_1+532];
	ld.shared.f32 	%f8948, [_ZZ4convPfS_S_iiiiE8shared_1+536];
	fma.rn.f32 	%f8949, %f8946, %f8947, %f8944;
	fma.rn.f32 	%f8950, %f8946, %f8948, %f8945;
	ld.shared.f32 	%f8951, [%r14+32];
	ld.shared.f32 	%f8952, [_ZZ4convPfS_S_iiiiE8shared_1+600];
	ld.shared.f32 	%f8953, [_ZZ4convPfS_S_iiiiE8shared_1+604];
	fma.rn.f32 	%f8954, %f8951, %f8952, %f8949;
	fma.rn.f32 	%f8955, %f8951, %f8953, %f8950;
	ld.shared.f32 	%f8956, [%r14+28];
	ld.shared.f32 	%f8957, [_ZZ4convPfS_S_iiiiE8shared_1+668];
	ld.shared.f32 	%f8958, [_ZZ4convPfS_S_iiiiE8shared_1+672];
	fma.rn.f32 	%f8959, %f8956, %f8957, %f8954;
	fma.rn.f32 	%f8960, %f8956, %f8958, %f8955;
	ld.shared.f32 	%f8961, [%r14+24];
	ld.shared.f32 	%f8962, [_ZZ4convPfS_S_iiiiE8shared_1+736];
	ld.shared.f32 	%f8963, [_ZZ4convPfS_S_iiiiE8shared_1+740];
	fma.rn.f32 	%f8964, %f8961, %f8962, %f8959;
	fma.rn.f32 	%f8965, %f8961, %f8963, %f8960;
	ld.shared.f32 	%f8966, [%r14+20];
	ld.shared.f32 	%f8967, [_ZZ4convPfS_S_iiiiE8shared_1+804];
	ld.shared.f32 	%f8968, [_ZZ4convPfS_S_iiiiE8shared_1+808];
	fma.rn.f32 	%f8969, %f8966, %f8967, %f8964;
	fma.rn.f32 	%f8970, %f8966, %f8968, %f8965;
	ld.shared.f32 	%f8971, [%r14+16];
	ld.shared.f32 	%f8972, [_ZZ4convPfS_S_iiiiE8shared_1+872];
	ld.shared.f32 	%f8973, [_ZZ4convPfS_S_iiiiE8shared_1+876];
	fma.rn.f32 	%f8974, %f8971, %f8972, %f8969;
	fma.rn.f32 	%f8975, %f8971, %f8973, %f8970;
	ld.shared.f32 	%f8976, [%r14+12];
	ld.shared.f32 	%f8977, [_ZZ4convPfS_S_iiiiE8shared_1+940];
	ld.shared.f32 	%f8978, [_ZZ4convPfS_S_iiiiE8shared_1+944];
	fma.rn.f32 	%f8979, %f8976, %f8977, %f8974;
	fma.rn.f32 	%f8980, %f8976, %f8978, %f8975;
	ld.shared.f32 	%f8981, [%r14+8];
	ld.shared.f32 	%f8982, [_ZZ4convPfS_S_iiiiE8shared_1+1008];
	ld.shared.f32 	%f8983, [_ZZ4convPfS_S_iiiiE8shared_1+1012];
	fma.rn.f32 	%f8984, %f8981, %f8982, %f8979;
	fma.rn.f32 	%f8985, %f8981, %f8983, %f8980;
	ld.shared.f32 	%f8986, [%r14+4];
	ld.shared.f32 	%f8987, [_ZZ4convPfS_S_iiiiE8shared_1+1076];
	ld.shared.f32 	%f8988, [_ZZ4convPfS_S_iiiiE8shared_1+1080];
	fma.rn.f32 	%f8989, %f8986, %f8987, %f8984;
	fma.rn.f32 	%f272, %f8986, %f8988, %f8985;
	add.s32 	%r220, %r19, 28672;
	mul.wide.u32 	%rd249, %r220, 4;
	add.s64 	%rd250, %rd1, %rd249;
	st.global.f32 	[%rd250], %f8989;
	bar.sync 	0;
	bar.sync 	0;
	@%p63 bra 	$L__BB0_125;
	add.s32 	%r221, %r20, %r16;
	add.s32 	%r222, %r221, 28896;
	mul.wide.u32 	%rd251, %r222, 4;
	add.s64 	%rd252, %rd3, %rd251;
	ld.global.f32 	%f8990, [%rd252];
	st.shared.f32 	[%r14], %f8990;
$L__BB0_125:
	setp.gt.u32 	%p64, %r13, 15;
	add.s32 	%r223, %r21, 28896;
	mul.wide.u32 	%rd253, %r223, 4;
	add.s64 	%rd254, %rd3, %rd253;
	ld.global.f32 	%f8991, [%rd254];
	st.shared.f32 	[%r14+64], %f8991;
	bar.sync 	0;
	@%p64 bra 	$L__BB0_127;
	ld.global.f32 	%f8992, [%rd17];
	st.shared.f32 	[%r18+60], %f8992;
$L__BB0_127:
	bar.sync 	0;
	ld.shared.f32 	%f8993, [%r14+64];
	ld.shared.f32 	%f8994, [_ZZ4convPfS_S_iiiiE8shared_1+60];
	fma.rn.f32 	%f8995, %f8993, %f8994, %f272;
	ld.shared.f32 	%f8996, [%r14+60];
	ld.shared.f32 	%f8997, [_ZZ4convPfS_S_iiiiE8shared_1+128];
	fma.rn.f32 	%f8998, %f8996, %f8997, %f8995;
	ld.shared.f32 	%f8999, [%r14+56];
	ld.shared.f32 	%f9000, [_ZZ4convPfS_S_iiiiE8shared_1+196];
	fma.rn.f32 	%f9001, %f8999, %f9000, %f8998;
	ld.shared.f32 	%f9002, [%r14+52];
	ld.shared.f32 	%f9003, [_ZZ4convPfS_S_iiiiE8shared_1+264];
	fma.rn.f32 	%f9004, %f9002, %f9003, %f9001;
	ld.shared.f32 	%f9005, [%r14+48];
	ld.shared.f32 	%f9006, [_ZZ4convPfS_S_iiiiE8shared_1+332];
	fma.rn.f32 	%f9007, %f9005, %f9006, %f9004;
	ld.shared.f32 	%f9008, [%r14+44];
	ld.shared.f32 	%f9009, [_ZZ4convPfS_S_iiiiE8shared_1+400];
	fma.rn.f32 	%f9010, %f9008, %f9009, %f9007;
	ld.shared.f32 	%f9011, [%r14+40];
	ld.shared.f32 	%f9012, [_ZZ4convPfS_S_iiiiE8shared_1+468];
	fma.rn.f32 	%f9013, %f9011, %f9012, %f9010;
	ld.shared.f32 	%f9014, [%r14+36];
	ld.shared.f32 	%f9015, [_ZZ4convPfS_S_iiiiE8shared_1+536];
	fma.rn.f32 	%f9016, %f9014, %f9015, %f9013;
	ld.shared.f32 	%f9017, [%r14+32];
	ld.shared.f32 	%f9018, [_ZZ4convPfS_S_iiiiE8shared_1+604];
	fma.rn.f32 	%f9019, %f9017, %f9018, %f9016;
	ld.shared.f32 	%f9020, [%r14+28];
	ld.shared.f32 	%f9021, [_ZZ4convPfS_S_iiiiE8shared_1+672];
	fma.rn.f32 	%f9022, %f9020, %f9021, %f9019;
	ld.shared.f32 	%f9023, [%r14+24];
	ld.shared.f32 	%f9024, [_ZZ4convPfS_S_iiiiE8shared_1+740];
	fma.rn.f32 	%f9025, %f9023, %f9024, %f9022;
	ld.shared.f32 	%f9026, [%r14+20];
	ld.shared.f32 	%f9027, [_ZZ4convPfS_S_iiiiE8shared_1+808];
	fma.rn.f32 	%f9028, %f9026, %f9027, %f9025;
	ld.shared.f32 	%f9029, [%r14+16];
	ld.shared.f32 	%f9030, [_ZZ4convPfS_S_iiiiE8shared_1+876];
	fma.rn.f32 	%f9031, %f9029, %f9030, %f9028;
	ld.shared.f32 	%f9032, [%r14+12];
	ld.shared.f32 	%f9033, [_ZZ4convPfS_S_iiiiE8shared_1+944];
	fma.rn.f32 	%f9034, %f9032, %f9033, %f9031;
	ld.shared.f32 	%f9035, [%r14+8];
	ld.shared.f32 	%f9036, [_ZZ4convPfS_S_iiiiE8shared_1+1012];
	fma.rn.f32 	%f9037, %f9035, %f9036, %f9034;
	ld.shared.f32 	%f9038, [%r14+4];
	ld.shared.f32 	%f9039, [_ZZ4convPfS_S_iiiiE8shared_1+1080];
	fma.rn.f32 	%f9040, %f9038, %f9039, %f9037;
	add.s32 	%r224, %r19, 30720;
	mul.wide.u32 	%rd255, %r224, 4;
	add.s64 	%rd256, %rd1, %rd255;
	st.global.f32 	[%rd256], %f9040;
	bar.sync 	0;
	bar.sync 	0;
	ret;

}


// ===== COMPILED SASS (sm_100) =====

	.target	sm_100

	.elftype	@"ET_EXEC"


//--------------------- .note.nv.tkinfo           --------------------------
	.section	.note.nv.tkinfo,"",@"SHT_NOTE"
	.sectionflags	@"SHF_NOTE_NV_TKINFO"
	.tkinfo
        /*0018*/ 	.word	0x00000002
        /*0030*/ 	.string	""
        /*0030*/ 	.string	"ptxas"
        /*0030*/ 	.string	"Cuda compilation tools, release 13.0, V13.0.88"
        /*0030*/ 	.string	"Build cuda_13.0.r13.0/compiler.36424714_0"
        /*0030*/ 	.string	"-arch sm_100 -m 64 "



//--------------------- .note.nv.cuinfo           --------------------------
	.section	.note.nv.cuinfo,"",@"SHT_NOTE"
	.sectionflags	@"SHF_NOTE_NV_CUINFO"
        /*0018*/ 	.short	0x0002
        /*001a*/ 	.short	0x0064
        /*001c*/ 	.short	0x0082
	.zero		2


//--------------------- .nv.info                  --------------------------
	.section	.nv.info,"",@"SHT_CUDA_INFO"
	.align	4


	//----- nvinfo : EIATTR_REGCOUNT
	.align		4
        /*0000*/ 	.byte	0x04, 0x2f
        /*0002*/ 	.short	(.L_1 - .L_0)
	.align		4
.L_0:
        /*0004*/ 	.word	index@(_Z4convPfS_S_iiii)
        /*0008*/ 	.word	0x0000005c


	//----- nvinfo : EIATTR_FRAME_SIZE
	.align		4
.L_1:
        /*000c*/ 	.byte	0x04, 0x11
        /*000e*/ 	.short	(.L_3 - .L_2)
	.align		4
.L_2:
        /*0010*/ 	.word	index@(_Z4convPfS_S_iiii)
        /*0014*/ 	.word	0x00000000


	//----- nvinfo : EIATTR_MIN_STACK_SIZE
	.align		4
.L_3:
        /*0018*/ 	.byte	0x04, 0x12
        /*001a*/ 	.short	(.L_5 - .L_4)
	.align		4
.L_4:
        /*001c*/ 	.word	index@(_Z4convPfS_S_iiii)
        /*0020*/ 	.word	0x00000000
.L_5:


//--------------------- .nv.compat                --------------------------
	.section	.nv.compat,"",@"SHT_CUDA_COMPAT_INFO"
	.align	4
        /*0000*/ 	.byte	0x02, 0x09, 0x00, 0x00, 0x02, 0x02, 0x01, 0x00, 0x02, 0x05, 0x05, 0x00, 0x03, 0x07, 0x01, 0x01
        /*0010*/ 	.byte	0x02, 0x03, 0x00, 0x00, 0x02, 0x06, 0x01, 0x00, 0x04, 0x0b, 0x08, 0x00, 0x09, 0x00, 0x00, 0x00
        /*0020*/ 	.byte	0x00, 0x00, 0x00, 0x00


//--------------------- .nv.info._Z4convPfS_S_iiii --------------------------
	.section	.nv.info._Z4convPfS_S_iiii,"",@"SHT_CUDA_INFO"
	.sectionflags	@""
	.align	4


	//----- nvinfo : EIATTR_CUDA_API_VERSION
	.align		4
        /*0000*/ 	.byte	0x04, 0x37
        /*0002*/ 	.short	(.L_7 - .L_6)
.L_6:
        /*0004*/ 	.word	0x00000082


	//----- nvinfo : EIATTR_KPARAM_INFO
	.align		4
.L_7:
        /*0008*/ 	.byte	0x04, 0x17
        /*000a*/ 	.short	(.L_9 - .L_8)
.L_8:
        /*000c*/ 	.word	0x00000000
        /*0010*/ 	.short	0x0006
        /*0012*/ 	.short	0x0024
        /*0014*/ 	.byte	0x00, 0xf0, 0x11, 0x00


	//----- nvinfo : EIATTR_KPARAM_INFO
	.align		4
.L_9:
        /*0018*/ 	.byte	0x04, 0x17
        /*001a*/ 	.short	(.L_11 - .L_10)
.L_10:
        /*001c*/ 	.word	0x00000000
        /*0020*/ 	.short	0x0005
        /*0022*/ 	.short	0x0020
        /*0024*/ 	.byte	0x00, 0xf0, 0x11, 0x00


	//----- nvinfo : EIATTR_KPARAM_INFO
	.align		4
.L_11:
        /*0028*/ 	.byte	0x04, 0x17
        /*002a*/ 	.short	(.L_13 - .L_12)
.L_12:
        /*002c*/ 	.word	0x00000000
        /*0030*/ 	.short	0x0004
        /*0032*/ 	.short	0x001c
        /*0034*/ 	.byte	0x00, 0xf0, 0x11, 0x00


	//----- nvinfo : EIATTR_KPARAM_INFO
	.align		4
.L_13:
        /*0038*/ 	.byte	0x04, 0x17
        /*003a*/ 	.short	(.L_15 - .L_14)
.L_14:
        /*003c*/ 	.word	0x00000000
        /*0040*/ 	.short	0x0003
        /*0042*/ 	.short	0x0018
        /*0044*/ 	.byte	0x00, 0xf0, 0x11, 0x00


	//----- nvinfo : EIATTR_KPARAM_INFO
	.align		4
.L_15:
        /*0048*/ 	.byte	0x04, 0x17
        /*004a*/ 	.short	(.L_17 - .L_16)
.L_16:
        /*004c*/ 	.word	0x00000000
        /*0050*/ 	.short	0x0002
        /*0052*/ 	.short	0x0010
        /*0054*/ 	.byte	0x00, 0xf5, 0x21, 0x00


	//----- nvinfo : EIATTR_KPARAM_INFO
	.align		4
.L_17:
        /*0058*/ 	.byte	0x04, 0x17
        /*005a*/ 	.short	(.L_19 - .L_18)
.L_18:
        /*005c*/ 	.word	0x00000000
        /*0060*/ 	.short	0x0001
        /*0062*/ 	.short	0x0008
        /*0064*/ 	.byte	0x00, 0xf5, 0x21, 0x00


	//----- nvinfo : EIATTR_KPARAM_INFO
	.align		4
.L_19:
        /*0068*/ 	.byte	0x04, 0x17
        /*006a*/ 	.short	(.L_21 - .L_20)
.L_20:
        /*006c*/ 	.word	0x00000000
        /*0070*/ 	.short	0x0000
        /*0072*/ 	.short	0x0000
        /*0074*/ 	.byte	0x00, 0xf5, 0x21, 0x00


	//----- nvinfo : EIATTR_SPARSE_MMA_MASK
	.align		4
.L_21:
        /*0078*/ 	.byte	0x03, 0x50
        /*007a*/ 	.short	0x0000


	//----- nvinfo : EIATTR_MAXREG_COUNT
	.align		4
        /*007c*/ 	.byte	0x03, 0x1b
        /*007e*/ 	.short	0x00ff


	//----- nvinfo : EIATTR_NUM_BARRIERS
	.align		4
        /*0080*/ 	.byte	0x02, 0x4c
        /*0082*/ 	.byte	0x01
	.zero		1


	//----- nvinfo : EIATTR_MERCURY_ISA_VERSION
	.align		4
        /*0084*/ 	.byte	0x03, 0x5f
        /*0086*/ 	.short	0x0101


	//----- nvinfo : EIATTR_UNUSED_LOAD_BYTE_OFFSET
	.align		4
        /*0088*/ 	.byte	0x04, 0x44
        /*008a*/ 	.short	(.L_23 - .L_22)


	//   ....[0]....
.L_22:
        /*008c*/ 	.word	0x00000860
        /*0090*/ 	.word	0x0000fff0


	//   ....[1]....
        /*0094*/ 	.word	0x00000890
        /*0098*/ 	.word	0x0000ff0f


	//   ....[2]....
        /*009c*/ 	.word	0x00000a00
        /*00a0*/ 	.word	0x0000f0ff


	//   ....[3]....
        /*00a4*/ 	.word	0x00000b40
        /*00a8*/ 	.word	0x00000fff


	//   ....[4]....
        /*00ac*/ 	.word	0x00000d20
        /*00b0*/ 	.word	0x0000fff0


	//   ....[5]....
        /*00b4*/ 	.word	0x00000df0
        /*00b8*/ 	.word	0x0000ff0f


	//   ....[6]....
        /*00bc*/ 	.word	0x00000f50
        /*00c0*/ 	.word	0x0000f0ff


	//   ....[7]....
        /*00c4*/ 	.word	0x00001080
        /*00c8*/ 	.word	0x00000fff


	//   ....[8]....
        /*00cc*/ 	.word	0x00001260
        /*00d0*/ 	.word	0x0000fff0


	//   ....[9]....
        /*00d4*/ 	.word	0x00001330
        /*00d8*/ 	.word	0x0000ff0f


	//   ....[10]....
        /*00dc*/ 	.word	0x000014a0
        /*00e0*/ 	.word	0x0000f0ff


	//   ....[11]....
        /*00e4*/ 	.word	0x000015d0
        /*00e8*/ 	.word	0x00000fff


	//   ....[12]....
        /*00ec*/ 	.word	0x000017e0
        /*00f0*/ 	.word	0x0000fff0


	//   ....[13]....
        /*00f4*/ 	.word	0x000018a0
        /*00f8*/ 	.word	0x0000ff0f


	//   ....[14]....
        /*00fc*/ 	.word	0x00001a10
        /*0100*/ 	.word	0x0000f0ff


	//   ....[15]....
        /*0104*/ 	.word	0x00001b20
        /*0108*/ 	.word	0x00000fff


	//   ....[16]....
        /*010c*/ 	.word	0x00002950
        /*0110*/ 	.word	0x00000fff


	//   ....[17]....
        /*0114*/ 	.word	0x00002970
        /*0118*/ 	.word	0x0000fff0


	//   ....[18]....
        /*011c*/ 	.word	0x00002a80
        /*0120*/ 	.word	0x00000fff


	//   ....[19]....
        /*0124*/ 	.word	0x00002a90
        /*0128*/ 	.word	0x0000fff0


	//   ....[20]....
        /*012c*/ 	.word	0x00002b40
        /*0130*/ 	.word	0x00000fff


	//   ....[21]....
        /*0134*/ 	.word	0x00002b70
        /*0138*/ 	.word	0x0000fff0


	//   ....[22]....
        /*013c*/ 	.word	0x00002d30
        /*0140*/ 	.word	0x0000fff0


	//   ....[23]....
        /*0144*/ 	.word	0x00002d50
        /*0148*/ 	.word	0x00000fff


	//   ....[24]....
        /*014c*/ 	.word	0x00003070
        /*0150*/ 	.word	0x0000fff0


	//   ....[25]....
        /*0154*/ 	.word	0x000030b0
        /*0158*/ 	.word	0x00000fff


	//   ....[26]....
        /*015c*/ 	.word	0x00003140
        /*0160*/ 	.word	0x0000fff0


	//   ....[27]....
        /*0164*/ 	.word	0x000032c0
        /*0168*/ 	.word	0x00000fff


	//   ....[28]....
        /*016c*/ 	.word	0x00003320
        /*0170*/ 	.word	0x0000fff0


	//   ....[29]....
        /*0174*/ 	.word	0x00003550
        /*0178*/ 	.word	0x00000fff


	//   ....[30]....
        /*017c*/ 	.word	0x00003580
        /*0180*/ 	.word	0x0000fff0


	//   ....[31]....
        /*0184*/ 	.word	0x00003590
        /*0188*/ 	.word	0x00000fff


	//   ....[32]....
        /*018c*/ 	.word	0x000038c0
        /*0190*/ 	.word	0x0000fff0


	//   ....[33]....
        /*0194*/ 	.word	0x000038d0
        /*0198*/ 	.word	0x00000fff


	//   ....[34]....
        /*019c*/ 	.word	0x00003ad0
        /*01a0*/ 	.word	0x0000fff0


	//   ....[35]....
        /*01a4*/ 	.word	0x00003b10
        /*01a8*/ 	.word	0x00000fff


	//   ....[36]....
        /*01ac*/ 	.word	0x00003ce0
        /*01b0*/ 	.word	0x0000fff0


	//   ....[37]....
        /*01b4*/ 	.word	0x00003cf0
        /*01b8*/ 	.word	0x00000fff


	//   ....[38]....
        /*01bc*/ 	.word	0x00003f20
        /*01c0*/ 	.word	0x0000fff0


	//   ....[39]....
        /*01c4*/ 	.word	0x00003f40
        /*01c8*/ 	.word	0x00000fff


	//   ....[40]....
        /*01cc*/ 	.word	0x00004270
        /*01d0*/ 	.word	0x0000fff0


	//   ....[41]....
        /*01d4*/ 	.word	0x00004290
        /*01d8*/ 	.word	0x00000fff


	//   ....[42]....
        /*01dc*/ 	.word	0x00004460
        /*01e0*/ 	.word	0x0000fff0


	//   ....[43]....
        /*01e4*/ 	.word	0x00004480
        /*01e8*/ 	.word	0x00000fff


	//   ....[44]....
        /*01ec*/ 	.word	0x000046c0
        /*01f0*/ 	.word	0x00000fff


	//   ....[45]....
        /*01f4*/ 	.word	0x000046e0
        /*01f8*/ 	.word	0x0000fff0


	//   ....[46]....
        /*01fc*/ 	.word	0x000049a0
        /*0200*/ 	.word	0x00000fff


	//   ....[47]....
        /*0204*/ 	.word	0x00004a30
        /*0208*/ 	.word	0x0000fff0


	//   ....[48]....
        /*020c*/ 	.word	0x00004d20
        /*0210*/ 	.word	0x00000fff


	//   ....[49]....
        /*0214*/ 	.word	0x00004da0
        /*0218*/ 	.word	0x0000fff0


	//   ....[50]....
        /*021c*/ 	.word	0x00004fb0
        /*0220*/ 	.word	0x0000fff0


	//   ....[51]....
        /*0224*/ 	.word	0x00004fc0
        /*0228*/ 	.word	0x00000fff


	//   ....[52]....
        /*022c*/ 	.word	0x00005180
        /*0230*/ 	.word	0x00000fff


	//   ....[53]....
        /*0234*/ 	.word	0x00005300
        /*0238*/ 	.word	0x0000fff0


	//   ....[54]....
        /*023c*/ 	.word	0x00005490
        /*0240*/ 	.word	0x00000fff


	//   ....[55]....
        /*0244*/ 	.word	0x000054f0
        /*0248*/ 	.word	0x0000fff0


	//   ....[56]....
        /*024c*/ 	.word	0x000059a0
        /*0250*/ 	.word	0x0000fff0


	//   ....[57]....
        /*0254*/ 	.word	0x00005b10
        /*0258*/ 	.word	0x00000fff


	//   ....[58]....
        /*025c*/ 	.word	0x00005cb0
        /*0260*/ 	.word	0x0000fff0


	//   ....[59]....
        /*0264*/ 	.word	0x00005e40
        /*0268*/ 	.word	0x00000fff


	//   ....[60]....
        /*026c*/ 	.word	0x00005fa0
        /*0270*/ 	.word	0x0000fff0


	//   ....[61]....
        /*0274*/ 	.word	0x00006130
        /*0278*/ 	.word	0x00000fff


	//   ....[62]....
        /*027c*/ 	.word	0x00006280
        /*0280*/ 	.word	0x0000fff0


	//   ....[63]....
        /*0284*/ 	.word	0x00006420
        /*0288*/ 	.word	0x00000fff


	//   ....[64]....
        /*028c*/ 	.word	0x000067b0
        /*0290*/ 	.word	0x0000fff0


	//   ....[65]....
        /*0294*/ 	.word	0x00006910
        /*0298*/ 	.word	0x00000fff


	//   ....[66]....
        /*029c*/ 	.word	0x00006ad0
        /*02a0*/ 	.word	0x0000fff0


	//   ....[67]....
        /*02a4*/ 	.word	0x00006c20
        /*02a8*/ 	.word	0x00000fff


	//   ....[68]....
        /*02ac*/ 	.word	0x00006db0
        /*02b0*/ 	.word	0x0000fff0


	//   ....[69]....
        /*02b4*/ 	.word	0x00006f30
        /*02b8*/ 	.word	0x00000fff


	//   ....[70]....
        /*02bc*/ 	.word	0x000071a0
        /*02c0*/ 	.word	0x00000fff


	//   ....[71]....
        /*02c4*/ 	.word	0x00007230
        /*02c8*/ 	.word	0x0000fff0


	//   ....[72]....
        /*02cc*/ 	.word	0x000076f0
        /*02d0*/ 	.word	0x0000fff0


	//   ....[73]....
        /*02d4*/ 	.word	0x00007790
        /*02d8*/ 	.word	0x00000fff


	//   ....[74]....
        /*02dc*/ 	.word	0x00007a80
        /*02e0*/ 	.word	0x0000fff0


	//   ....[75]....
        /*02e4*/ 	.word	0x00007b30
        /*02e8*/ 	.word	0x00000fff


	//   ....[76]....
        /*02ec*/ 	.word	0x00007e00
        /*02f0*/ 	.word	0x0000fff0


	//   ....[77]....
        /*02f4*/ 	.word	0x00007ed0
        /*02f8*/ 	.word	0x00000fff


	//   ....[78]....
        /*02fc*/ 	.word	0x000081a0
        /*0300*/ 	.word	0x0000fff0


	//   ....[79]....
        /*0304*/ 	.word	0x00008270
        /*0308*/ 	.word	0x00000fff


	//   ....[80]....
        /*030c*/ 	.word	0x00008800
        /*0310*/ 	.word	0x00000fff


	//   ....[81]....
        /*0314*/ 	.word	0x00008810
        /*0318*/ 	.word	0x0000fff0


	//   ....[82]....
        /*031c*/ 	.word	0x00008ba0
        /*0320*/ 	.word	0x00000fff


	//   ....[83]....
        /*0324*/ 	.word	0x00008bf0
        /*0328*/ 	.word	0x0000fff0


	//   ....[84]....
        /*032c*/ 	.word	0x00008fb0
        /*0330*/ 	.word	0x00000fff


	//   ....[85]....
        /*0334*/ 	.word	0x00009010
        /*0338*/ 	.word	0x0000fff0


	//   ....[86]....
        /*033c*/ 	.word	0x00009340
        /*0340*/ 	.word	0x00000fff


	//   ....[87]....
        /*0344*/ 	.word	0x000093c0
        /*0348*/ 	.word	0x0000fff0


	//   ....[88]....
        /*034c*/ 	.word	0x00009a90
        /*0350*/ 	.word	0x0000fff0


	//   ....[89]....
        /*0354*/ 	.word	0x00009c60
        /*0358*/ 	.word	0x00000fff


	//   ....[90]....
        /*035c*/ 	.word	0x00009ec0
        /*0360*/ 	.word	0x0000fff0


	//   ....[91]....
        /*0364*/ 	.word	0x0000a1c0
        /*0368*/ 	.word	0x00000fff


	//   ....[92]....
        /*036c*/ 	.word	0x0000a290
        /*0370*/ 	.word	0x0000fff0


	//   ....[93]....
        /*0374*/ 	.word	0x0000a660
        /*0378*/ 	.word	0x00000fff


	//   ....[94]....
        /*037c*/ 	.word	0x0000a700
        /*0380*/ 	.word	0x0000fff0


	//   ....[95]....
        /*0384*/ 	.word	0x0000a970
        /*0388*/ 	.word	0x00000fff


	//   ....[96]....
        /*038c*/ 	.word	0x0000ae20
        /*0390*/ 	.word	0x0000fff0


	//   ....[97]....
        /*0394*/ 	.word	0x0000af60
        /*0398*/ 	.word	0x00000fff


	//   ....[98]....
        /*039c*/ 	.word	0x0000b290
        /*03a0*/ 	.word	0x0000fff0


	//   ....[99]....
        /*03a4*/ 	.word	0x0000b3d0
        /*03a8*/ 	.word	0x00000fff


	//   ....[100]....
        /*03ac*/ 	.word	0x0000b6d0
        /*03b0*/ 	.word	0x0000fff0


	//   ....[101]....
        /*03b4*/ 	.word	0x0000b770
        /*03b8*/ 	.word	0x00000fff


	//   ....[102]....
        /*03bc*/ 	.word	0x0000bb20
        /*03c0*/ 	.word	0x0000fff0


	//   ....[103]....
        /*03c4*/ 	.word	0x0000bc80
        /*03c8*/ 	.word	0x00000fff


	//   ....[104]....
        /*03cc*/ 	.word	0x0000c2a0
        /*03d0*/ 	.word	0x0000fff0


	//   ....[105]....
        /*03d4*/ 	.word	0x0000c380
        /*03d8*/ 	.word	0x00000fff


	//   ....[106]....
        /*03dc*/ 	.word	0x0000c800
        /*03e0*/ 	.word	0x0000fff0


	//   ....[107]....
        /*03e4*/ 	.word	0x0000c860
        /*03e8*/ 	.word	0x00000fff


	//   ....[108]....
        /*03ec*/ 	.word	0x0000ccb0
        /*03f0*/ 	.word	0x0000fff0


	//   ....[109]....
        /*03f4*/ 	.word	0x0000d050
        /*03f8*/ 	.word	0x00000fff


	//   ....[110]....
        /*03fc*/ 	.word	0x0000d1e0
        /*0400*/ 	.word	0x0000fff0


	//   ....[111]....
        /*0404*/ 	.word	0x0000d210
        /*0408*/ 	.word	0x00000fff


	//   ....[112]....
        /*040c*/ 	.word	0x0000d8a0
        /*0410*/ 	.word	0x00000fff


	//   ....[113]....
        /*0414*/ 	.word	0x0000d8d0
        /*0418*/ 	.word	0x0000fff0


	//   ....[114]....
        /*041c*/ 	.word	0x0000dcb0
        /*0420*/ 	.word	0x00000fff


	//   ....[115]....
        /*0424*/ 	.word	0x0000de60
        /*0428*/ 	.word	0x0000fff0


	//   ....[116]....
        /*042c*/ 	.word	0x0000e1e0
        /*0430*/ 	.word	0x0000fff0


	//   ....[117]....
        /*0434*/ 	.word	0x0000e690
        /*0438*/ 	.word	0x0000fff0


	//   ....[118]....
        /*043c*/ 	.word	0x0000e7c0
        /*0440*/ 	.word	0x00000fff


	//   ....[119]....
        /*0444*/ 	.word	0x0000e9a0
        /*0448*/ 	.word	0x00000fff


	//   ....[120]....
        /*044c*/ 	.word	0x0000f040
        /*0450*/ 	.word	0x0000fff0


	//   ....[121]....
        /*0454*/ 	.word	0x0000f3c0
        /*0458*/ 	.word	0x00000fff


	//   ....[122]....
        /*045c*/ 	.word	0x0000f440
        /*0460*/ 	.word	0x0000fff0


	//   ....[123]....
        /*0464*/ 	.word	0x0000f7b0
        /*0468*/ 	.word	0x0000fff0


	//   ....[124]....
        /*046c*/ 	.word	0x0000f970
        /*0470*/ 	.word	0x0000fff0


	//   ....[125]....
        /*0474*/ 	.word	0x0000fe10
        /*0478*/ 	.word	0x00000fff


	//   ....[126]....
        /*047c*/ 	.word	0x00010010
        /*0480*/ 	.word	0x00000fff


	//   ....[127]....
        /*0484*/ 	.word	0x00010260
        /*0488*/ 	.word	0x00000fff


	//   ....[128]....
        /*048c*/ 	.word	0x000109f0
        /*0490*/ 	.word	0x0000fff0


	//   ....[129]....
        /*0494*/ 	.word	0x00010a60
        /*0498*/ 	.word	0x00000fff


	//   ....[130]....
        /*049c*/ 	.word	0x00010e00
        /*04a0*/ 	.word	0x0000fff0


	//   ....[131]....
        /*04a4*/ 	.word	0x00010fa0
        /*04a8*/ 	.word	0x0000fff0


	//   ....[132]....
        /*04ac*/ 	.word	0x00011100
        /*04b0*/ 	.word	0x0000fff0


	//   ....[133]....
        /*04b4*/ 	.word	0x00011390
        /*04b8*/ 	.word	0x00000fff


	//   ....[134]....
        /*04bc*/ 	.word	0x00011640
        /*04c0*/ 	.word	0x00000fff


	//   ....[135]....
        /*04c4*/ 	.word	0x000116f0
        /*04c8*/ 	.word	0x00000fff


	//   ....[136]....
        /*04cc*/ 	.word	0x00011e90
        /*04d0*/ 	.word	0x0000fff0


	//   ....[137]....
        /*04d4*/ 	.word	0x00012010
        /*04d8*/ 	.word	0x00000fff


	//   ....[138]....
        /*04dc*/ 	.word	0x00012250
        /*04e0*/ 	.word	0x0000fff0


	//   ....[139]....
        /*04e4*/ 	.word	0x00012450
        /*04e8*/ 	.word	0x0000fff0


	//   ....[140]....
        /*04ec*/ 	.word	0x000125d0
        /*04f0*/ 	.word	0x0000fff0


	//   ....[141]....
        /*04f4*/ 	.word	0x00012890
        /*04f8*/ 	.word	0x00000fff


	//   ....[142]....
        /*04fc*/ 	.word	0x00012ba0
        /*0500*/ 	.word	0x00000fff


	//   ....[143]....
        /*0504*/ 	.word	0x00012d00
        /*0508*/ 	.word	0x00000fff


	//   ....[144]....
        /*050c*/ 	.word	0x00013280
        /*0510*/ 	.word	0x0000fff0


	//   ....[145]....
        /*0514*/ 	.word	0x00013440
        /*0518*/ 	.word	0x00000fff


	//   ....[146]....
        /*051c*/ 	.word	0x000135f0
        /*0520*/ 	.word	0x0000fff0


	//   ....[147]....
        /*0524*/ 	.word	0x00013770
        /*0528*/ 	.word	0x0000fff0


	//   ....[148]....
        /*052c*/ 	.word	0x00013930
        /*0530*/ 	.word	0x0000fff0


	//   ....[149]....
        /*0534*/ 	.word	0x00013c30
        /*0538*/ 	.word	0x00000fff


	//   ....[150]....
        /*053c*/ 	.word	0x00013c80
        /*0540*/ 	.word	0x00000fff


	//   ....[151]....
        /*0544*/ 	.word	0x00014080
        /*0548*/ 	.word	0x00000fff


	//   ....[152]....
        /*054c*/ 	.word	0x00014570
        /*0550*/ 	.word	0x0000fff0


	//   ....[153]....
        /*0554*/ 	.word	0x00014750
        /*0558*/ 	.word	0x00000fff


	//   ....[154]....
        /*055c*/ 	.word	0x000148b0
        /*0560*/ 	.word	0x0000fff0


	//   ....[155]....
        /*0564*/ 	.word	0x00014a80
        /*0568*/ 	.word	0x0000fff0


	//   ....[156]....
        /*056c*/ 	.word	0x00014cd0
        /*0570*/ 	.word	0x0000fff0


	//   ....[157]....
        /*0574*/ 	.word	0x00015010
        /*0578*/ 	.word	0x00000fff


	//   ....[158]....
        /*057c*/ 	.word	0x00015260
        /*0580*/ 	.word	0x00000fff


	//   ....[159]....
        /*0584*/ 	.word	0x00015290
        /*0588*/ 	.word	0x00000fff


	//   ....[160]....
        /*058c*/ 	.word	0x00015880
        /*0590*/ 	.word	0x0000fff0


	//   ....[161]....
        /*0594*/ 	.word	0x000158c0
        /*0598*/ 	.word	0x00000fff


	//   ....[162]....
        /*059c*/ 	.word	0x00015c30
        /*05a0*/ 	.word	0x00000fff


	//   ....[163]....
        /*05a4*/ 	.word	0x00015c60
        /*05a8*/ 	.word	0x0000fff0


	//   ....[164]....
        /*05ac*/ 	.word	0x00015f30
        /*05b0*/ 	.word	0x0000fff0


	//   ....[165]....
        /*05b4*/ 	.word	0x00016040
        /*05b8*/ 	.word	0x0000fff0


	//   ....[166]....
        /*05bc*/ 	.word	0x000162e0
        /*05c0*/ 	.word	0x00000fff


	//   ....[167]....
        /*05c4*/ 	.word	0x000162f0
        /*05c8*/ 	.word	0x00000fff


	//   ....[168]....
        /*05cc*/ 	.word	0x000167d0
        /*05d0*/ 	.word	0x0000fff0


	//   ....[169]....
        /*05d4*/ 	.word	0x000168c0
        /*05d8*/ 	.word	0x00000fff


	//   ....[170]....
        /*05dc*/ 	.word	0x00016b50
        /*05e0*/ 	.word	0x0000fff0


	//   ....[171]....
        /*05e4*/ 	.word	0x00016d00
        /*05e8*/ 	.word	0x00000fff


	//   ....[172]....
        /*05ec*/ 	.word	0x00016d20
        /*05f0*/ 	.word	0x0000fff0


	//   ....[173]....
        /*05f4*/ 	.word	0x00016ec0
        /*05f8*/ 	.word	0x0000fff0


	//   ....[174]....
        /*05fc*/ 	.word	0x000171c0
        /*0600*/ 	.word	0x00000fff


	//   ....[175]....
        /*0604*/ 	.word	0x000171e0
        /*0608*/ 	.word	0x00000fff


	//   ....[176]....
        /*060c*/ 	.word	0x00017680
        /*0610*/ 	.word	0x0000fff0


	//   ....[177]....
        /*0614*/ 	.word	0x00017790
        /*0618*/ 	.word	0x00000fff


	//   ....[178]....
        /*061c*/ 	.word	0x000178d0
        /*0620*/ 	.word	0x0000fff0


	//   ....[179]....
        /*0624*/ 	.word	0x00017b10
        /*0628*/ 	.word	0x0000fff0


	//   ....[180]....
        /*062c*/ 	.word	0x00017c60
        /*0630*/ 	.word	0x00000fff


	//   ....[181]....
        /*0634*/ 	.word	0x00017c80
        /*0638*/ 	.word	0x0000fff0


	//   ....[182]....
        /*063c*/ 	.word	0x00017ec0
        /*0640*/ 	.word	0x00000fff


	//   ....[183]....
        /*0644*/ 	.word	0x00017f80
        /*0648*/ 	.word	0x00000fff


	//   ....[184]....
        /*064c*/ 	.word	0x000183e0
        /*0650*/ 	.word	0x0000fff0


	//   ....[185]....
        /*0654*/ 	.word	0x000184f0
        /*0658*/ 	.word	0x00000fff


	//   ....[186]....
        /*065c*/ 	.word	0x00018550
        /*0660*/ 	.word	0x0000fff0


	//   ....[187]....
        /*0664*/ 	.word	0x00018710
        /*0668*/ 	.word	0x0000fff0


	//   ....[188]....
        /*066c*/ 	.word	0x00018890
        /*0670*/ 	.word	0x0000fff0


	//   ....[189]....
        /*0674*/ 	.word	0x00018970
        /*0678*/ 	.word	0x00000fff


	//   ....[190]....
        /*067c*/ 	.word	0x00018bf0
        /*0680*/ 	.word	0x00000fff


	//   ....[191]....
        /*0684*/ 	.word	0x00018c10
        /*0688*/ 	.word	0x00000fff


	//   ....[192]....
        /*068c*/ 	.word	0x00019090
        /*0690*/ 	.word	0x0000fff0


	//   ....[193]....
        /*0694*/ 	.word	0x000190d0
        /*0698*/ 	.word	0x00000fff


	//   ....[194]....
        /*069c*/ 	.word	0x00019250
        /*06a0*/ 	.word	0x0000fff0


	//   ....[195]....
        /*06a4*/ 	.word	0x00019390
        /*06a8*/ 	.word	0x0000fff0


	//   ....[196]....
        /*06ac*/ 	.word	0x000194b0
        /*06b0*/ 	.word	0x00000fff


	//   ....[197]....
        /*06b4*/ 	.word	0x000194d0
        /*06b8*/ 	.word	0x0000fff0


	//   ....[198]....
        /*06bc*/ 	.word	0x000196a0
        /*06c0*/ 	.word	0x00000fff


	//   ....[199]....
        /*06c4*/ 	.word	0x000196c0
        /*06c8*/ 	.word	0x00000fff


	//   ....[200]....
        /*06cc*/ 	.word	0x00019af0
        /*06d0*/ 	.word	0x0000fff0


	//   ....[201]....
        /*06d4*/ 	.word	0x00019bb0
        /*06d8*/ 	.word	0x0000fff0


	//   ....[202]....
        /*06dc*/ 	.word	0x00019d10
        /*06e0*/ 	.word	0x0000fff0


	//   ....[203]....
        /*06e4*/ 	.word	0x00019da0
        /*06e8*/ 	.word	0x00000fff


	//   ....[204]....
        /*06ec*/ 	.word	0x00019e60
        /*06f0*/ 	.word	0x0000fff0


	//   ....[205]....
        /*06f4*/ 	.word	0x00019ff0
        /*06f8*/ 	.word	0x00000fff


	//   ....[206]....
        /*06fc*/ 	.word	0x0001a090
        /*0700*/ 	.word	0x00000fff


	//   ....[207]....
        /*0704*/ 	.word	0x0001a0a0
        /*0708*/ 	.word	0x00000fff


	//   ....[208]....
        /*070c*/ 	.word	0x0001a400
        /*0710*/ 	.word	0x0000fff0


	//   ....[209]....
        /*0714*/ 	.word	0x0001a480
        /*0718*/ 	.word	0x0000fff0


	//   ....[210]....
        /*071c*/ 	.word	0x0001a570
        /*0720*/ 	.word	0x0000fff0


	//   ....[211]....
        /*0724*/ 	.word	0x0001a660
        /*0728*/ 	.word	0x0000fff0


	//   ....[212]....
        /*072c*/ 	.word	0x0001a6b0
        /*0730*/ 	.word	0x00000fff


	//   ....[213]....
        /*0734*/ 	.word	0x0001a770
        /*0738*/ 	.word	0x00000fff


	//   ....[214]....
        /*073c*/ 	.word	0x0001a850
        /*0740*/ 	.word	0x00000fff


	//   ....[215]....
        /*0744*/ 	.word	0x0001a860
        /*0748*/ 	.word	0x00000fff


	//   ....[216]....
        /*074c*/ 	.word	0x0001abe0
        /*0750*/ 	.word	0x0000fff0


	//   ....[217]....
        /*0754*/ 	.word	0x0001ac40
        /*0758*/ 	.word	0x00000fff


	//   ....[218]....
        /*075c*/ 	.word	0x0001ac60
        /*0760*/ 	.word	0x0000fff0


	//   ....[219]....
        /*0764*/ 	.word	0x0001ace0
        /*0768*/ 	.word	0x0000fff0


	//   ....[220]....
        /*076c*/ 	.word	0x0001ad60
        /*0770*/ 	.word	0x00000fff


	//   ....[221]....
        /*0774*/ 	.word	0x0001ae10
        /*0778*/ 	.word	0x00000fff


	//   ....[222]....
        /*077c*/ 	.word	0x0001ae50
        /*0780*/ 	.word	0x0000fff0


	//   ....[223]....
        /*0784*/ 	.word	0x0001aed0
        /*0788*/ 	.word	0x00000fff


	//----- nvinfo : EIATTR_VRC_CTA_INIT_COUNT
	.align		4
.L_23:
        /*078c*/ 	.byte	0x02, 0x4a
	.zero		1
	.zero		1


	//----- nvinfo : EIATTR_EXIT_INSTR_OFFSETS
	.align		4
        /*0790*/ 	.byte	0x04, 0x1c
        /*0792*/ 	.short	(.L_25 - .L_24)


	//   ....[0]....
.L_24:
        /*0794*/ 	.word	0x0001bbd0


	//----- nvinfo : EIATTR_CRS_STACK_SIZE
	.align		4
.L_25:
        /*0798*/ 	.byte	0x04, 0x1e
        /*079a*/ 	.short	(.L_27 - .L_26)
.L_26:
        /*079c*/ 	.word	0x00000000


	//----- nvinfo : EIATTR_CBANK_PARAM_SIZE
	.align		4
.L_27:
        /*07a0*/ 	.byte	0x03, 0x19
        /*07a2*/ 	.short	0x0028


	//----- nvinfo : EIATTR_PARAM_CBANK
	.align		4
        /*07a4*/ 	.byte	0x04, 0x0a
        /*07a6*/ 	.short	(.L_29 - .L_28)
	.align		4
.L_28:
        /*07a8*/ 	.word	index@(.nv.constant0._Z4convPfS_S_iiii)
        /*07ac*/ 	.short	0x0380
        /*07ae*/ 	.short	0x0028


	//----- nvinfo : EIATTR_SW_WAR
	.align		4
.L_29:
        /*07b0*/ 	.byte	0x04, 0x36
        /*07b2*/ 	.short	(.L_31 - .L_30)
.L_30:
        /*07b4*/ 	.word	0x00000008
.L_31:


//--------------------- .nv.callgraph             --------------------------
	.section	.nv.callgraph,"",@"SHT_CUDA_CALLGRAPH"
	.align	4
	.sectionentsize	8
	.align		4
        /*0000*/ 	.word	0x00000000
	.align		4
        /*0004*/ 	.word	0xffffffff
	.align		4
        /*0008*/ 	.word	0x00000000
	.align		4
        /*000c*/ 	.word	0xfffffffe
	.align		4
        /*0010*/ 	.word	0x00000000
	.align		4
        /*0014*/ 	.word	0xfffffffd
	.align		4
        /*0018*/ 	.word	0x00000000
	.align		4
        /*001c*/ 	.word	0xfffffffc


//--------------------- .text._Z4convPfS_S_iiii   --------------------------
	.section	.text._Z4convPfS_S_iiii,"ax",@progbits
	.align	128
        .global         _Z4convPfS_S_iiii
        .type           _Z4convPfS_S_iiii,@function
        .size           _Z4convPfS_S_iiii,(.L_x_25 - _Z4convPfS_S_iiii)
        .other          _Z4convPfS_S_iiii,@"STO_CUDA_ENTRY STV_DEFAULT"
_Z4convPfS_S_iiii:
.text._Z4convPfS_S_iiii:
[----:B------:R-:W-:Y:S08]  /*0000*/  LDC R1, c[0x0][0x37c] ;  /* 0x0000df00ff017b82 */ /* 0x000ff00000000800 */
[----:B------:R-:W0:Y:S01]  /*0010*/  LDC R9, c[0x0][0x3a4] ;  /* 0x0000e900ff097b82 */ /* 0x000e220000000800 */
[----:B------:R-:W1:Y:S01]  /*0020*/  LDCU.64 UR6, c[0x0][0x358] ;  /* 0x00006b00ff0677ac */ /* 0x000e620008000a00 */
[----:B------:R-:W-:Y:S01]  /*0030*/  HFMA2 R58, -RZ, RZ, 0, 0 ;  /* 0x00000000ff3a7431 */ /* 0x000fe200000001ff */
[----:B------:R-:W-:-:S02]  /*0040*/  CS2R R32, SRZ ;  /* 0x0000000000207805 */ /* 0x000fc4000001ff00 */
[----:B------:R-:W-:Y:S02]  /*0050*/  CS2R R50, SRZ ;  /* 0x0000000000327805 */ /* 0x000fe4000001ff00 */
[----:B------:R-:W-:Y:S02]  /*0060*/  CS2R R56, SRZ ;  /* 0x0000000000387805 */ /* 0x000fe4000001ff00 */
[----:B------:R-:W-:Y:S02]  /*0070*/  CS2R R64, SRZ ;  /* 0x0000000000407805 */ /* 0x000fe4000001ff00 */
[----:B------:R-:W-:Y:S02]  /*0080*/  CS2R R68, SRZ ;  /* 0x0000000000447805 */ /* 0x000fe4000001ff00 */
[----:B------:R-:W-:Y:S02]  /*0090*/  CS2R R34, SRZ ;  /* 0x0000000000227805 */ /* 0x000fe4000001ff00 */
[----:B------:R-:W-:-:S02]  /*00a0*/  CS2R R30, SRZ ;  /* 0x00000000001e7805 */ /* 0x000fc4000001ff00 */
[----:B------:R-:W-:Y:S02]  /*00b0*/  MOV R7, RZ ;  /* 0x000000ff00077202 */ /* 0x000fe40000000f00 */
[----:B0-----:R-:W-:-:S13]  /*00c0*/  ISETP.GE.AND P0, PT, R9, 0x10, PT ;  /* 0x000000100900780c */ /* 0x001fda0003f06270 */
[----:B-1----:R-:W-:Y:S05]  /*00d0*/  @!P0 BRA `(.L_x_0) ;  /* 0x0000001c00208947 */ /* 0x002fea0003800000 */
[----:B------:R-:W0:Y:S01]  /*00e0*/  S2R R3, SR_TID.Y ;  /* 0x0000000000037919 */ /* 0x000e220000002200 */
[----:B------:R-:W0:Y:S01]  /*00f0*/  S2UR UR4, SR_CTAID.Y ;  /* 0x00000000000479c3 */ /* 0x000e220000002600 */
[----:B------:R-:W-:Y:S02]  /*0100*/  MOV R0, 0x400 ;  /* 0x0000040000007802 */ /* 0x000fe40000000f00 */
[----:B------:R-:W-:Y:S01]  /*0110*/  CS2R R64, SRZ ;  /* 0x0000000000407805 */ /* 0x000fe2000001ff00 */
[----:B------:R-:W1:Y:S01]  /*0120*/  S2R R2, SR_TID.X ;  /* 0x0000000000027919 */ /* 0x000e620000002100 */
[----:B------:R-:W-:Y:S02]  /*0130*/  CS2R R30, SRZ ;  /* 0x00000000001e7805 */ /* 0x000fe4000001ff00 */
[----:B------:R-:W-:Y:S02]  /*0140*/  CS2R R32, SRZ ;  /* 0x0000000000207805 */ /* 0x000fe4000001ff00 */
[----:B------:R-:W-:Y:S01]  /*0150*/  CS2R R34, SRZ ;  /* 0x0000000000227805 */ /* 0x000fe2000001ff00 */
[----:B------:R-:W2:Y:S01]  /*0160*/  S2R R61, SR_CgaCtaId ;  /* 0x00000000003d7919 */ /* 0x000ea20000008800 */
[----:B------:R-:W-:-:S02]  /*0170*/  CS2R R68, SRZ ;  /* 0x0000000000447805 */ /* 0x000fc4000001ff00 */
[----:B------:R-:W-:Y:S02]  /*0180*/  MOV R58, RZ ;  /* 0x000000ff003a7202 */ /* 0x000fe40000000f00 */
[----:B------:R-:W-:Y:S01]  /*0190*/  CS2R R56, SRZ ;  /* 0x0000000000387805 */ /* 0x000fe2000001ff00 */
[----:B------:R-:W3:Y:S01]  /*01a0*/  S2R R7, SR_CTAID.X ;  /* 0x0000000000077919 */ /* 0x000ee20000002500 */
[----:B------:R-:W-:Y:S02]  /*01b0*/  CS2R R50, SRZ ;  /* 0x0000000000327805 */ /* 0x000fe4000001ff00 */
[----:B0-----:R-:W-:Y:S02]  /*01c0*/  IADD3 R3, PT, PT, R3, UR4, RZ ;  /* 0x0000000403037c10 */ /* 0x001fe4000fffe0ff */
[----:B-1----:R-:W-:-:S03]  /*01d0*/  ISETP.GT.U32.AND P0, PT, R2, 0xf, PT ;  /* 0x0000000f0200780c */ /* 0x002fc60003f04070 */
[----:B------:R-:W-:Y:S01]  /*01e0*/  IMAD R4, R3, 0x8100, R2 ;  /* 0x0000810003047824 */ /* 0x000fe200078e0202 */
[----:B------:R-:W-:Y:S02]  /*01f0*/  IADD3 R3, PT, PT, R0, 0x440, RZ ;  /* 0x0000044000037810 */ /* 0x000fe40007ffe0ff */
[----:B--2---:R-:W-:Y:S01]  /*0200*/  LEA R5, R61, R0, 0x18 ;  /* 0x000000003d057211 */ /* 0x004fe200078ec0ff */
[----:B------:R-:W-:Y:S01]  /*0210*/  IMAD R4, R9, 0x810, R4 ;  /* 0x0000081009047824 */ /* 0x000fe200078e0204 */
[----:B------:R-:W-:Y:S02]  /*0220*/  LEA R61, R61, R3, 0x18 ;  /* 0x000000033d3d7211 */ /* 0x000fe400078ec0ff */
[----:B------:R-:W-:Y:S01]  /*0230*/  IADD3 R0, PT, PT, -R9, RZ, RZ ;  /* 0x000000ff09007210 */ /* 0x000fe20007ffe1ff */
[----:B------:R-:W-:Y:S01]  /*0240*/  IMAD R60, R2, 0x44, R5 ;  /* 0x00000044023c7824 */ /* 0x000fe200078e0205 */
[----:B---3--:R-:W-:Y:S02]  /*0250*/  LEA R4, R7, R4, 0x8 ;  /* 0x0000000407047211 */ /* 0x008fe400078e40ff */
[----:B------:R-:W-:-:S02]  /*0260*/  MOV R7, RZ ;  /* 0x000000ff00077202 */ /* 0x000fc40000000f00 */
[C---:B------:R-:W-:Y:S02]  /*0270*/  IADD3 R3, PT, PT, R2.reuse, 0x80, RZ ;  /* 0x0000008002037810 */ /* 0x040fe40007ffe0ff */
[----:B------:R-:W-:Y:S02]  /*0280*/  LEA R61, R2, R61, 0x2 ;  /* 0x0000003d023d7211 */ /* 0x000fe400078e10ff */
[----:B------:R-:W-:-:S07]  /*0290*/  IADD3 R59, PT, PT, R4, 0x10, RZ ;  /* 0x00000010043b7810 */ /* 0x000fce0007ffe0ff */
.L_x_3:
[----:B------:R-:W0:Y:S01]  /*02a0*/  LDC.64 R8, c[0x0][0x380] ;  /* 0x0000e000ff087b82 */ /* 0x000e220000000a00 */
[----:B------:R-:W-:-:S05]  /*02b0*/  @!P0 IADD3 R5, PT, PT, R59, -0x10, RZ ;  /* 0xfffffff03b058810 */ /* 0x000fca0007ffe0ff */
[----:B0-----:R-:W-:-:S06]  /*02c0*/  @!P0 IMAD.WIDE.U32 R4, R5, 0x4, R8 ;  /* 0x0000000405048825 */ /* 0x001fcc00078e0008 */
[----:B------:R-:W2:Y:S01]  /*02d0*/  @!P0 LDG.E R4, desc[UR6][R4.64] ;  /* 0x0000000604048981 */ /* 0x000ea2000c1e1900 */
[----:B------:R-:W-:-:S06]  /*02e0*/  IMAD.WIDE.U32 R8, R59, 0x4, R8 ;  /* 0x000000043b087825 */ /* 0x000fcc00078e0008 */
[----:B------:R-:W3:Y:S01]  /*02f0*/  LDG.E R8, desc[UR6][R8.64] ;  /* 0x0000000608087981 */ /* 0x000ee2000c1e1900 */
[----:B------:R-:W-:Y:S03]  /*0300*/  BSSY.RECONVERGENT B0, `(.L_x_1) ;  /* 0x0000046000007945 */ /* 0x000fe60003800200 */
[----:B--2---:R0:W-:Y:S01]  /*0310*/  @!P0 STS [R61], R4 ;  /* 0x000000043d008388 */ /* 0x0041e20000000800 */
[----:B------:R-:W-:-:S03]  /*0320*/  ISETP.GT.U32.AND P0, PT, R2, 0xf, PT ;  /* 0x0000000f0200780c */ /* 0x000fc60003f04070 */
[----:B---3--:R0:W-:Y:S01]  /*0330*/  STS [R61+0x40], R8 ;  /* 0x000040083d007388 */ /* 0x0081e20000000800 */
[----:B------:R-:W-:Y:S09]  /*0340*/  BAR.SYNC.DEFER_BLOCKING 0x0 ;  /* 0x0000000000007b1d */ /* 0x000ff20000010000 */
[----:B------:R-:W-:Y:S05]  /*0350*/  @P0 BRA `(.L_x_2) ;  /* 0x0000000400000947 */ /* 0x000fea0003800000 */
[----:B------:R-:W0:Y:S01]  /*0360*/  LDC.64 R28, c[0x0][0x388] ;  /* 0x0000e200ff1c7b82 */ /* 0x000e220000000a00 */
[C---:B------:R-:W-:Y:S02]  /*0370*/  IADD3 R9, PT, PT, R3.reuse, -0x70, RZ ;  /* 0xffffff9003097810 */ /* 0x040fe40007ffe0ff */
[C---:B------:R-:W-:Y:S02]  /*0380*/  IADD3 R5, PT, PT, R3.reuse, -0x80, RZ ;  /* 0xffffff8003057810 */ /* 0x040fe40007ffe0ff */
[C---:B------:R-:W-:Y:S02]  /*0390*/  IADD3 R11, PT, PT, R3.reuse, -0x60, RZ ;  /* 0xffffffa0030b7810 */ /* 0x040fe40007ffe0ff */
[C---:B------:R-:W-:Y:S02]  /*03a0*/  IADD3 R13, PT, PT, R3.reuse, -0x50, RZ ;  /* 0xffffffb0030d7810 */ /* 0x040fe40007ffe0ff */
[C---:B------:R-:W-:Y:S02]  /*03b0*/  IADD3 R27, PT, PT, R3.reuse, -0x40, RZ ;  /* 0xffffffc0031b7810 */ /* 0x040fe40007ffe0ff */
[----:B------:R-:W-:-:S02]  /*03c0*/  IADD3 R25, PT, PT, R3, -0x30, RZ ;  /* 0xffffffd003197810 */ /* 0x000fc40007ffe0ff */
[C---:B------:R-:W-:Y:S02]  /*03d0*/  IADD3 R23, PT, PT, R3.reuse, -0x20, RZ ;  /* 0xffffffe003177810 */ /* 0x040fe40007ffe0ff */
[C---:B------:R-:W-:Y:S02]  /*03e0*/  IADD3 R21, PT, PT, R3.reuse, -0x10, RZ ;  /* 0xfffffff003157810 */ /* 0x040fe40007ffe0ff */
[----:B------:R-:W-:Y:S01]  /*03f0*/  IADD3 R19, PT, PT, R3, 0x10, RZ ;  /* 0x0000001003137810 */ /* 0x000fe20007ffe0ff */
[----:B0-----:R-:W-:-:S04]  /*0400*/  IMAD.WIDE.U32 R8, R9, 0x4, R28 ;  /* 0x0000000409087825 */ /* 0x001fc800078e001c */
[--C-:B------:R-:W-:Y:S01]  /*0410*/  IMAD.WIDE.U32 R4, R5, 0x4, R28.reuse ;  /* 0x0000000405047825 */ /* 0x100fe200078e001c */
[----:B------:R0:W2:Y:S01]  /*0420*/  LDG.E R39, desc[UR6][R8.64] ;  /* 0x0000000608277981 */ /* 0x0000a2000c1e1900 */
[----:B------:R-:W-:Y:S02]  /*0430*/  IADD3 R17, PT, PT, R3, 0x20, RZ ;  /* 0x0000002003117810 */ /* 0x000fe40007ffe0ff */
[--C-:B------:R-:W-:Y:S01]  /*0440*/  IMAD.WIDE.U32 R10, R11, 0x4, R28.reuse ;  /* 0x000000040b0a7825 */ /* 0x100fe200078e001c */
[----:B------:R1:W3:Y:S01]  /*0450*/  LDG.E R37, desc[UR6][R4.64] ;  /* 0x0000000604257981 */ /* 0x0002e2000c1e1900 */
[----:B------:R-:W-:Y:S02]  /*0460*/  IADD3 R15, PT, PT, R3, 0x30, RZ ;  /* 0x00000030030f7810 */ /* 0x000fe40007ffe0ff */
[----:B------:R-:W-:Y:S01]  /*0470*/  IMAD.WIDE.U32 R12, R13, 0x4, R28 ;  /* 0x000000040d0c7825 */ /* 0x000fe200078e001c */
[C---:B------:R-:W-:Y:S01]  /*0480*/  IADD3 R45, PT, PT, R3.reuse, 0x40, RZ ;  /* 0x00000040032d7810 */ /* 0x040fe20007ffe0ff */
[----:B------:R4:W5:Y:S01]  /*0490*/  LDG.E R41, desc[UR6][R10.64] ;  /* 0x000000060a297981 */ /* 0x000962000c1e1900 */
[----:B0-----:R-:W-:-:S02]  /*04a0*/  IADD3 R9, PT, PT, R3, 0x50, RZ ;  /* 0x0000005003097810 */ /* 0x001fc40007ffe0ff */
[C---:B------:R-:W-:Y:S01]  /*04b0*/  IADD3 R47, PT, PT, R3.reuse, 0x60, RZ ;  /* 0x00000060032f7810 */ /* 0x040fe20007ffe0ff */
[----:B------:R0:W5:Y:S01]  /*04c0*/  LDG.E R43, desc[UR6][R12.64] ;  /* 0x000000060c2b7981 */ /* 0x000162000c1e1900 */
[----:B-1----:R-:W-:Y:S01]  /*04d0*/  IADD3 R5, PT, PT, R3, 0x70, RZ ;  /* 0x0000007003057810 */ /* 0x002fe20007ffe0ff */
[----:B------:R-:W-:-:S04]  /*04e0*/  IMAD.WIDE.U32 R26, R27, 0x4, R28 ;  /* 0x000000041b1a7825 */ /* 0x000fc800078e001c */
[--C-:B----4-:R-:W-:Y:S02]  /*04f0*/  IMAD.WIDE.U32 R10, R9, 0x4, R28.reuse ;  /* 0x00000004090a7825 */ /* 0x110fe400078e001c */
[----:B------:R-:W4:Y:S02]  /*0500*/  LDG.E R27, desc[UR6][R26.64] ;  /* 0x000000061a1b7981 */ /* 0x000f24000c1e1900 */
[--C-:B------:R-:W-:Y:S02]  /*0510*/  IMAD.WIDE.U32 R24, R25, 0x4, R28.reuse ;  /* 0x0000000419187825 */ /* 0x100fe400078e001c */
[----:B------:R-:W4:Y:S02]  /*0520*/  LDG.E R11, desc[UR6][R10.64] ;  /* 0x000000060a0b7981 */ /* 0x000f24000c1e1900 */
[--C-:B------:R-:W-:Y:S02]  /*0530*/  IMAD.WIDE.U32 R22, R23, 0x4, R28.reuse ;  /* 0x0000000417167825 */ /* 0x100fe400078e001c */
[----:B------:R-:W4:Y:S02]  /*0540*/  LDG.E R25, desc[UR6][R24.64] ;  /* 0x0000000618197981 */ /* 0x000f24000c1e1900 */
[----:B------:R-:W-:-:S02]  /*0550*/  IMAD.WIDE.U32 R20, R21, 0x4, R28 ;  /* 0x0000000415147825 */ /* 0x000fc400078e001c */
[----:B------:R-:W4:Y:S02]  /*0560*/  LDG.E R23, desc[UR6][R22.64] ;  /* 0x0000000616177981 */ /* 0x000f24000c1e1900 */
[--C-:B------:R-:W-:Y:S02]  /*0570*/  IMAD.WIDE.U32 R18, R19, 0x4, R28.reuse ;  /* 0x0000000413127825 */ /* 0x100fe400078e001c */
[----:B------:R-:W4:Y:S02]  /*0580*/  LDG.E R21, desc[UR6][R20.64] ;  /* 0x0000000614157981 */ /* 0x000f24000c1e1900 */
[--C-:B------:R-:W-:Y:S02]  /*0590*/  IMAD.WIDE.U32 R16, R17, 0x4, R28.reuse ;  /* 0x0000000411107825 */ /* 0x100fe400078e001c */
[----:B------:R-:W4:Y:S02]  /*05a0*/  LDG.E R19, desc[UR6][R18.64] ;  /* 0x0000000612137981 */ /* 0x000f24000c1e1900 */
[----:B------:R-:W-:-:S02]  /*05b0*/  IMAD.WIDE.U32 R14, R15, 0x4, R28 ;  /* 0x000000040f0e7825 */ /* 0x000fc400078e001c */
[----:B------:R-:W4:Y:S02]  /*05c0*/  LDG.E R17, desc[UR6][R16.64] ;  /* 0x0000000610117981 */ /* 0x000f24000c1e1900 */
[--C-:B0-----:R-:W-:Y:S02]  /*05d0*/  IMAD.WIDE.U32 R12, R45, 0x4, R28.reuse ;  /* 0x000000042d0c7825 */ /* 0x101fe400078e001c */
[----:B------:R-:W4:Y:S02]  /*05e0*/  LDG.E R15, desc[UR6][R14.64] ;  /* 0x000000060e0f7981 */ /* 0x000f24000c1e1900 */
[--C-:B------:R-:W-:Y:S02]  /*05f0*/  IMAD.WIDE.U32 R8, R47, 0x4, R28.reuse ;  /* 0x000000042f087825 */ /* 0x100fe400078e001c */
[----:B------:R-:W4:Y:S02]  /*0600*/  LDG.E R13, desc[UR6][R12.64] ;  /* 0x000000060c0d7981 */ /* 0x000f24000c1e1900 */
[----:B------:R-:W-:-:S02]  /*0610*/  IMAD.WIDE.U32 R4, R5, 0x4, R28 ;  /* 0x0000000405047825 */ /* 0x000fc400078e001c */
[----:B------:R-:W4:Y:S02]  /*0620*/  LDG.E R9, desc[UR6][R8.64] ;  /* 0x0000000608097981 */ /* 0x000f24000c1e1900 */
[----:B------:R-:W-:Y:S02]  /*0630*/  IMAD.WIDE.U32 R28, R3, 0x4, R28 ;  /* 0x00000004031c7825 */ /* 0x000fe400078e001c */
[----:B------:R-:W4:Y:S04]  /*0640*/  LDG.E R5, desc[UR6][R4.64] ;  /* 0x0000000604057981 */ /* 0x000f28000c1e1900 */
[----:B------:R-:W4:Y:S04]  /*0650*/  LDG.E R29, desc[UR6][R28.64] ;  /* 0x000000061c1d7981 */ /* 0x000f28000c1e1900 */
[----:B--2---:R1:W-:Y:S04]  /*0660*/  STS [R60+0x4], R39 ;  /* 0x000004273c007388 */ /* 0x0043e80000000800 */
[----:B---3--:R1:W-:Y:S04]  /*0670*/  STS [R60], R37 ;  /* 0x000000253c007388 */ /* 0x0083e80000000800 */
[----:B-----5:R1:W-:Y:S04]  /*0680*/  STS [R60+0x8], R41 ;  /* 0x000008293c007388 */ /* 0x0203e80000000800 */
[----:B------:R1:W-:Y:S04]  /*0690*/  STS [R60+0xc], R43 ;  /* 0x00000c2b3c007388 */ /* 0x0003e80000000800 */
[----:B----4-:R1:W-:Y:S04]  /*06a0*/  STS [R60+0x10], R27 ;  /* 0x0000101b3c007388 */ /* 0x0103e80000000800 */
[----:B------:R1:W-:Y:S04]  /*06b0*/  STS [R60+0x34], R11 ;  /* 0x0000340b3c007388 */ /* 0x0003e80000000800 */
        /* <DEDUP_REMOVED lines=9> */
[----:B------:R1:W-:Y:S02]  /*0750*/  STS [R60+0x20], R29 ;  /* 0x0000201d3c007388 */ /* 0x0003e40000000800 */
.L_x_2:
[----:B------:R-:W-:Y:S05]  /*0760*/  BSYNC.RECONVERGENT B0 ;  /* 0x0000000000007941 */ /* 0x000fea0003800200 */
.L_x_1:
[----:B------:R-:W2:Y:S08]  /*0770*/  S2UR UR5, SR_CgaCtaId ;  /* 0x00000000000579c3 */ /* 0x000eb00000008800 */
[----:B------:R-:W-:Y:S01]  /*0780*/  BAR.SYNC.DEFER_BLOCKING 0x0 ;  /* 0x0000000000007b1d */ /* 0x000fe20000010000 */
[----:B------:R-:W-:Y:S02]  /*0790*/  IADD3 R0, PT, PT, R0, 0x1, RZ ;  /* 0x0000000100007810 */ /* 0x000fe40007ffe0ff */
[----:B------:R-:W-:-:S02]  /*07a0*/  IADD3 R59, PT, PT, R59, -0x810, RZ ;  /* 0xfffff7f03b3b7810 */ /* 0x000fc40007ffe0ff */
[----:B------:R-:W-:Y:S01]  /*07b0*/  ISETP.NE.AND P1, PT, R0, -0xf, PT ;  /* 0xfffffff10000780c */ /* 0x000fe20003f25270 */
[----:B------:R-:W-:Y:S01]  /*07c0*/  UMOV UR4, 0x400 ;  /* 0x0000040000047882 */ /* 0x000fe20000000000 */
[----:B------:R-:W-:Y:S01]  /*07d0*/  IADD3 R3, PT, PT, R3, 0x10, RZ ;  /* 0x0000001003037810 */ /* 0x000fe20007ffe0ff */
[----:B--2---:R-:W-:Y:S01]  /*07e0*/  ULEA UR4, UR5, UR4, 0x18 ;  /* 0x0000000405047291 */ /* 0x004fe2000f8ec0ff */
[----:B0-----:R-:W-:Y:S04]  /*07f0*/  LDS R4, [R61+0x40] ;  /* 0x000040003d047984 */ /* 0x001fe80000000800 */
[----:B------:R-:W-:Y:S04]  /*0800*/  LDS R28, [R61+0x3c] ;  /* 0x00003c003d1c7984 */ /* 0x000fe80000000800 */
[----:B------:R-:W0:Y:S04]  /*0810*/  LDS.128 R52, [UR4] ;  /* 0x00000004ff347984 */ /* 0x000e280008000c00 */
[----:B-1----:R-:W1:Y:S04]  /*0820*/  LDS.128 R12, [UR4+0x10] ;  /* 0x00001004ff0c7984 */ /* 0x002e680008000c00 */
[----:B------:R-:W2:Y:S04]  /*0830*/  LDS.128 R44, [UR4+0x20] ;  /* 0x00002004ff2c7984 */ /* 0x000ea80008000c00 */
[----:B------:R-:W3:Y:S04]  /*0840*/  LDS.128 R24, [UR4+0x30] ;  /* 0x00003004ff187984 */ /* 0x000ee80008000c00 */
[----:B------:R-:W4:Y:S04]  /*0850*/  LDS.128 R40, [UR4+0x50] ;  /* 0x00005004ff287984 */ /* 0x000f280008000c00 */
[----:B------:R-:W5:Y:S04]  /*0860*/  LDS.128 R8, [UR4+0x40] ;  /* 0x00004004ff087984 */ /* 0x000f680008000c00 */
[----:B------:R-:W5:Y:S04]  /*0870*/  LDS.128 R16, [UR4+0x60] ;  /* 0x00006004ff107984 */ /* 0x000f680008000c00 */
[----:B------:R-:W5:Y:S04]  /*0880*/  LDS.128 R20, [UR4+0x70] ;  /* 0x00007004ff147984 */ /* 0x000f680008000c00 */
[----:B------:R-:W5:Y:S04]  /*0890*/  LDS.128 R36, [UR4+0x80] ;  /* 0x00008004ff247984 */ /* 0x000f680008000c00 */
[----:B------:R-:W5:Y:S01]  /*08a0*/  LDS R48, [R61+0x38] ;  /* 0x000038003d307984 */ /* 0x000f620000000800 */
[C---:B0-----:R-:W-:Y:S01]  /*08b0*/  FFMA R5, R4.reuse, R55, R68 ;  /* 0x0000003704057223 */ /* 0x041fe20000000044 */
[C---:B------:R-:W-:Y:S01]  /*08c0*/  FFMA R62, R4.reuse, R52, R35 ;  /* 0x00000034043e7223 */ /* 0x040fe20000000023 */
[C---:B------:R-:W-:Y:S01]  /*08d0*/  FFMA R29, R4.reuse, R53, R34 ;  /* 0x00000035041d7223 */ /* 0x040fe20000000022 */
[C---:B------:R-:W-:Y:S01]  /*08e0*/  FFMA R66, R4.reuse, R54, R69 ;  /* 0x0000003604427223 */ /* 0x040fe20000000045 */
[C---:B-1----:R-:W-:Y:S01]  /*08f0*/  FFMA R63, R4.reuse, R13, R58 ;  /* 0x0000000d043f7223 */ /* 0x042fe2000000003a */
[C---:B------:R-:W-:Y:S01]  /*0900*/  FFMA R68, R4.reuse, R12, R65 ;  /* 0x0000000c04447223 */ /* 0x040fe20000000041 */
[C---:B------:R-:W-:Y:S01]  /*0910*/  FFMA R58, R4.reuse, R14, R57 ;  /* 0x0000000e043a7223 */ /* 0x040fe20000000039 */
[C---:B------:R-:W-:Y:S01]  /*0920*/  FFMA R49, R4.reuse, R15, R56 ;  /* 0x0000000f04317223 */ /* 0x040fe20000000038 */
[C---:B--2---:R-:W-:Y:S01]  /*0930*/  FFMA R45, R4.reuse, R45, R50 ;  /* 0x0000002d042d7223 */ /* 0x044fe20000000032 */
[----:B------:R-:W0:Y:S01]  /*0940*/  LDS.128 R12, [UR4+0xa0] ;  /* 0x0000a004ff0c7984 */ /* 0x000e220008000c00 */
[C---:B------:R-:W-:Y:S01]  /*0950*/  FFMA R50, R4.reuse, R46, R33 ;  /* 0x0000002e04327223 */ /* 0x040fe20000000021 */
[C---:B------:R-:W-:Y:S01]  /*0960*/  FFMA R47, R4.reuse, R47, R32 ;  /* 0x0000002f042f7223 */ /* 0x040fe20000000020 */
[C---:B---3--:R-:W-:Y:S01]  /*0970*/  FFMA R46, R4.reuse, R24, R31 ;  /* 0x00000018042e7223 */ /* 0x048fe2000000001f */
[----:B------:R-:W1:Y:S01]  /*0980*/  LDS.128 R52, [UR4+0x90] ;  /* 0x00009004ff347984 */ /* 0x000e620008000c00 */
[C---:B------:R-:W-:Y:S01]  /*0990*/  FFMA R31, R4.reuse, R25, R30 ;  /* 0x00000019041f7223 */ /* 0x040fe2000000001e */
[C---:B------:R-:W-:Y:S01]  /*09a0*/  FFMA R56, R4.reuse, R44, R51 ;  /* 0x0000002c04387223 */ /* 0x040fe20000000033 */
[C---:B------:R-:W-:Y:S01]  /*09b0*/  FFMA R30, R4.reuse, R26, R7 ;  /* 0x0000001a041e7223 */ /* 0x040fe20000000007 */
[----:B------:R-:W2:Y:S01]  /*09c0*/  LDS.128 R32, [UR4+0xb0] ;  /* 0x0000b004ff207984 */ /* 0x000ea20008000c00 */
[----:B------:R-:W-:Y:S01]  /*09d0*/  FFMA R57, R4, R27, R64 ;  /* 0x0000001b04397223 */ /* 0x000fe20000000040 */
[C---:B----4-:R-:W-:Y:S01]  /*09e0*/  FFMA R40, R28.reuse, R40, R5 ;  /* 0x000000281c287223 */ /* 0x050fe20000000005 */
[C---:B------:R-:W-:Y:S01]  /*09f0*/  FFMA R51, R28.reuse, R41, R68 ;  /* 0x000000291c337223 */ /* 0x040fe20000000044 */
[----:B------:R-:W3:Y:S01]  /*0a00*/  LDS.128 R4, [UR4+0xc0] ;  /* 0x0000c004ff047984 */ /* 0x000ee20008000c00 */
[C---:B------:R-:W-:Y:S01]  /*0a10*/  FFMA R43, R28.reuse, R43, R58 ;  /* 0x0000002b1c2b7223 */ /* 0x040fe2000000003a */
[C---:B------:R-:W-:Y:S01]  /*0a20*/  FFMA R42, R28.reuse, R42, R63 ;  /* 0x0000002a1c2a7223 */ /* 0x040fe2000000003f */
[C---:B-----5:R-:W-:Y:S01]  /*0a30*/  FFMA R41, R28.reuse, R9, R62 ;  /* 0x000000091c297223 */ /* 0x060fe2000000003e */
[----:B------:R-:W4:Y:S01]  /*0a40*/  LDS R44, [R61+0x34] ;  /* 0x000034003d2c7984 */ /* 0x000f220000000800 */
[C---:B------:R-:W-:Y:S01]  /*0a50*/  FFMA R58, R28.reuse, R16, R49 ;  /* 0x000000101c3a7223 */ /* 0x040fe20000000031 */
[C---:B------:R-:W-:Y:S01]  /*0a60*/  FFMA R62, R28.reuse, R10, R29 ;  /* 0x0000000a1c3e7223 */ /* 0x040fe2000000001d */
[C---:B------:R-:W-:Y:S01]  /*0a70*/  FFMA R63, R28.reuse, R11, R66 ;  /* 0x0000000b1c3f7223 */ /* 0x040fe20000000042 */
[----:B------:R-:W5:Y:S01]  /*0a80*/  LDS.128 R24, [UR4+0xd0] ;  /* 0x0000d004ff187984 */ /* 0x000f620008000c00 */
        /* <DEDUP_REMOVED lines=9> */
[----:B------:R-:W-:Y:S01]  /*0b20*/  FFMA R64, R28, R36, R57 ;  /* 0x000000241c407223 */ /* 0x000fe20000000039 */
[C---:B------:R-:W-:Y:S01]  /*0b30*/  FFMA R57, R48.reuse, R39, R62 ;  /* 0x0000002730397223 */ /* 0x040fe2000000003e */
[----:B------:R-:W5:Y:S01]  /*0b40*/  LDS.128 R20, [UR4+0x100] ;  /* 0x00010004ff147984 */ /* 0x000f620008000c00 */
[----:B------:R-:W-:-:S03]  /*0b50*/  FFMA R67, R48, R38, R41 ;  /* 0x0000002630437223 */ /* 0x000fc60000000029 */
[----:B------:R-:W-:Y:S01]  /*0b60*/  LDS R41, [R61+0x30] ;  /* 0x000030003d297984 */ /* 0x000fe20000000800 */
[----:B0-----:R-:W-:-:S03]  /*0b70*/  FFMA R62, R48, R12, R43 ;  /* 0x0000000c303e7223 */ /* 0x001fc6000000002b */
[----:B------:R-:W0:Y:S01]  /*0b80*/  LDS.128 R28, [UR4+0x110] ;  /* 0x00011004ff1c7984 */ /* 0x000e220008000c00 */
[C---:B------:R-:W-:Y:S01]  /*0b90*/  FFMA R43, R48.reuse, R13, R58 ;  /* 0x0000000d302b7223 */ /* 0x040fe2000000003a */
[C---:B------:R-:W-:Y:S01]  /*0ba0*/  FFMA R58, R48.reuse, R14, R49 ;  /* 0x0000000e303a7223 */ /* 0x040fe20000000031 */
[C---:B-1----:R-:W-:Y:S01]  /*0bb0*/  FFMA R54, R48.reuse, R54, R51 ;  /* 0x0000003630367223 */ /* 0x042fe20000000033 */
[C---:B------:R-:W-:Y:S01]  /*0bc0*/  FFMA R55, R48.reuse, R55, R42 ;  /* 0x0000003730377223 */ /* 0x040fe2000000002a */
[----:B------:R-:W1:Y:S01]  /*0bd0*/  LDS.128 R36, [UR4+0x120] ;  /* 0x00012004ff247984 */ /* 0x000e620008000c00 */
[C---:B------:R-:W-:Y:S01]  /*0be0*/  FFMA R51, R48.reuse, R15, R56 ;  /* 0x0000000f30337223 */ /* 0x040fe20000000038 */
[C---:B--2---:R-:W-:Y:S01]  /*0bf0*/  FFMA R42, R48.reuse, R32, R45 ;  /* 0x00000020302a7223 */ /* 0x044fe2000000002d */
[C---:B------:R-:W-:Y:S01]  /*0c00*/  FFMA R49, R48.reuse, R33, R50 ;  /* 0x0000002130317223 */ /* 0x040fe20000000032 */
[----:B------:R-:W2:Y:S01]  /*0c10*/  LDS.128 R12, [UR4+0x130] ;  /* 0x00013004ff0c7984 */ /* 0x000ea20008000c00 */
[C---:B------:R-:W-:Y:S01]  /*0c20*/  FFMA R50, R48.reuse, R34, R65 ;  /* 0x0000002230327223 */ /* 0x040fe20000000041 */
[C---:B------:R-:W-:Y:S01]  /*0c30*/  FFMA R45, R48.reuse, R35, R46 ;  /* 0x00000023302d7223 */ /* 0x040fe2000000002e */
[C---:B---3--:R-:W-:Y:S01]  /*0c40*/  FFMA R46, R48.reuse, R4, R47 ;  /* 0x00000004302e7223 */ /* 0x048fe2000000002f */
[----:B------:R-:W3:Y:S01]  /*0c50*/  LDS.128 R32, [UR4+0x140] ;  /* 0x00014004ff207984 */ /* 0x000ee20008000c00 */
[C---:B------:R-:W-:Y:S01]  /*0c60*/  FFMA R53, R48.reuse, R53, R40 ;  /* 0x0000003530357223 */ /* 0x040fe20000000028 */
[----:B------:R-:W-:Y:S01]  /*0c70*/  FFMA R47, R48, R5, R64 ;  /* 0x00000005302f7223 */ /* 0x000fe20000000040 */
[----:B----4-:R-:W-:Y:S01]  /*0c80*/  FFMA R56, R44, R7, R67 ;  /* 0x000000072c387223 */ /* 0x010fe20000000043 */
[----:B------:R-:W-:Y:S01]  /*0c90*/  LDS R40, [R61+0x2c] ;  /* 0x00002c003d287984 */ /* 0x000fe20000000800 */
[----:B------:R-:W-:Y:S01]  /*0ca0*/  FFMA R52, R48, R52, R63 ;  /* 0x0000003430347223 */ /* 0x000fe2000000003f */
[C---:B-----5:R-:W-:Y:S01]  /*0cb0*/  FFMA R48, R44.reuse, R24, R57 ;  /* 0x000000182c307223 */ /* 0x060fe20000000039 */
[C---:B------:R-:W-:Y:S01]  /*0cc0*/  FFMA R64, R44.reuse, R26, R53 ;  /* 0x0000001a2c407223 */ /* 0x040fe20000000035 */
[----:B------:R-:W4:Y:S01]  /*0cd0*/  LDS.128 R4, [UR4+0x160] ;  /* 0x00016004ff047984 */ /* 0x000f220008000c00 */
[C---:B------:R-:W-:Y:S01]  /*0ce0*/  FFMA R57, R44.reuse, R25, R52 ;  /* 0x000000192c397223 */ /* 0x040fe20000000034 */
        /* <DEDUP_REMOVED lines=11> */
[C---:B------:R-:W-:Y:S01]  /*0da0*/  FFMA R42, R44.reuse, R20, R45 ;  /* 0x000000142c2a7223 */ /* 0x040fe2000000002d */
[C---:B------:R-:W-:Y:S01]  /*0db0*/  FFMA R49, R44.reuse, R21, R46 ;  /* 0x000000152c317223 */ /* 0x040fe2000000002e */
[----:B------:R-:W5:Y:S01]  /*0dc0*/  LDS.128 R16, [UR4+0x180] ;  /* 0x00018004ff107984 */ /* 0x000f620008000c00 */
[----:B------:R-:W-:Y:S01]  /*0dd0*/  FFMA R44, R44, R22, R47 ;  /* 0x000000162c2c7223 */ /* 0x000fe2000000002f */
[----:B0-----:R-:W-:-:S02]  /*0de0*/  FFMA R56, R41, R28, R56 ;  /* 0x0000001c29387223 */ /* 0x001fc40000000038 */
[----:B------:R-:W0:Y:S01]  /*0df0*/  LDS.128 R20, [UR4+0x190] ;  /* 0x00019004ff147984 */ /* 0x000e220008000c00 */
[C---:B------:R-:W-:Y:S01]  /*0e00*/  FFMA R47, R41.reuse, R29, R48 ;  /* 0x0000001d292f7223 */ /* 0x040fe20000000030 */
[C---:B------:R-:W-:Y:S01]  /*0e10*/  FFMA R46, R41.reuse, R30, R57 ;  /* 0x0000001e292e7223 */ /* 0x040fe20000000039 */
[C---:B------:R-:W-:Y:S01]  /*0e20*/  FFMA R65, R41.reuse, R31, R64 ;  /* 0x0000001f29417223 */ /* 0x040fe20000000040 */
[----:B------:R-:W0:Y:S01]  /*0e30*/  LDS R45, [R61+0x28] ;  /* 0x000028003d2d7984 */ /* 0x000e220000000800 */
[C---:B-1----:R-:W-:Y:S01]  /*0e40*/  FFMA R64, R41.reuse, R38, R53 ;  /* 0x0000002629407223 */ /* 0x042fe20000000035 */
[C---:B------:R-:W-:Y:S01]  /*0e50*/  FFMA R50, R41.reuse, R36, R63 ;  /* 0x0000002429327223 */ /* 0x040fe2000000003f */
[C---:B------:R-:W-:Y:S01]  /*0e60*/  FFMA R53, R41.reuse, R39, R62 ;  /* 0x0000002729357223 */ /* 0x040fe2000000003e */
[----:B------:R-:W1:Y:S01]  /*0e70*/  LDS.128 R28, [UR4+0x1a0] ;  /* 0x0001a004ff1c7984 */ /* 0x000e620008000c00 */
[C---:B------:R-:W-:Y:S01]  /*0e80*/  FFMA R57, R41.reuse, R37, R52 ;  /* 0x0000002529397223 */ /* 0x040fe20000000034 */
[C---:B--2---:R-:W-:Y:S01]  /*0e90*/  FFMA R48, R41.reuse, R12, R55 ;  /* 0x0000000c29307223 */ /* 0x044fe20000000037 */
[C---:B------:R-:W-:Y:S01]  /*0ea0*/  FFMA R62, R41.reuse, R14, R43 ;  /* 0x0000000e293e7223 */ /* 0x040fe2000000002b */
[C---:B------:R-:W-:Y:S01]  /*0eb0*/  FFMA R55, R41.reuse, R13, R54 ;  /* 0x0000000d29377223 */ /* 0x040fe20000000036 */
[C---:B---3--:R-:W-:Y:S01]  /*0ec0*/  FFMA R43, R41.reuse, R33, R42 ;  /* 0x00000021292b7223 */ /* 0x048fe2000000002a */
[----:B------:R-:W2:Y:S01]  /*0ed0*/  LDS.128 R36, [UR4+0x1b0] ;  /* 0x0001b004ff247984 */ /* 0x000ea20008000c00 */
[C---:B------:R-:W-:Y:S01]  /*0ee0*/  FFMA R63, R41.reuse, R15, R58 ;  /* 0x0000000f293f7223 */ /* 0x040fe2000000003a */
[C---:B------:R-:W-:Y:S01]  /*0ef0*/  FFMA R54, R41.reuse, R32, R51 ;  /* 0x0000002029367223 */ /* 0x040fe20000000033 */
[C---:B------:R-:W-:Y:S01]  /*0f00*/  FFMA R42, R41.reuse, R34, R49 ;  /* 0x00000022292a7223 */ /* 0x040fe20000000031 */
[----:B------:R-:W3:Y:S01]  /*0f10*/  LDS.128 R12, [UR4+0x1c0] ;  /* 0x0001c004ff0c7984 */ /* 0x000ee20008000c00 */
[----:B------:R-:W-:Y:S01]  /*0f20*/  FFMA R41, R41, R35, R44 ;  /* 0x0000002329297223 */ /* 0x000fe2000000002c */
[C---:B----4-:R-:W-:Y:S01]  /*0f30*/  FFMA R51, R40.reuse, R5, R50 ;  /* 0x0000000528337223 */ /* 0x050fe20000000032 */
[C---:B------:R-:W-:Y:S01]  /*0f40*/  FFMA R52, R40.reuse, R4, R65 ;  /* 0x0000000428347223 */ /* 0x040fe20000000041 */
[----:B------:R-:W4:Y:S01]  /*0f50*/  LDS.128 R32, [UR4+0x1d0] ;  /* 0x0001d004ff207984 */ /* 0x000f220008000c00 */
[C---:B------:R-:W-:Y:S01]  /*0f60*/  FFMA R50, R40.reuse, R6, R57 ;  /* 0x0000000628327223 */ /* 0x040fe20000000039 */
[C---:B------:R-:W-:Y:S01]  /*0f70*/  FFMA R49, R40.reuse, R7, R64 ;  /* 0x0000000728317223 */ /* 0x040fe20000000040 */
[C---:B-----5:R-:W-:Y:S01]  /*0f80*/  FFMA R64, R40.reuse, R25, R56 ;  /* 0x0000001928407223 */ /* 0x060fe20000000038 */
[----:B------:R-:W5:Y:S01]  /*0f90*/  LDS R44, [R61+0x24] ;  /* 0x000024003d2c7984 */ /* 0x000f620000000800 */
        /* <DEDUP_REMOVED lines=13> */
[----:B0-----:R-:W-:-:S02]  /*1070*/  FFMA R62, R40, R20, R41 ;  /* 0x00000014283e7223 */ /* 0x001fc40000000029 */
[----:B------:R-:W0:Y:S01]  /*1080*/  LDS.128 R16, [UR4+0x210] ;  /* 0x00021004ff107984 */ /* 0x000e220008000c00 */
[C---:B------:R-:W-:Y:S01]  /*1090*/  FFMA R65, R45.reuse, R23, R58 ;  /* 0x000000172d417223 */ /* 0x040fe2000000003a */
[C---:B------:R-:W-:Y:S02]  /*10a0*/  FFMA R67, R45.reuse, R22, R64 ;  /* 0x000000162d437223 */ /* 0x040fe40000000040 */
[----:B------:R-:W-:Y:S01]  /*10b0*/  LDS R46, [R61+0x20] ;  /* 0x000020003d2e7984 */ /* 0x000fe20000000800 */
[C---:B-1----:R-:W-:Y:S01]  /*10c0*/  FFMA R58, R45.reuse, R28, R57 ;  /* 0x0000001c2d3a7223 */ /* 0x042fe20000000039 */
[C---:B------:R-:W-:Y:S01]  /*10d0*/  FFMA R57, R45.reuse, R29, R52 ;  /* 0x0000001d2d397223 */ /* 0x040fe20000000034 */
[C---:B------:R-:W-:Y:S01]  /*10e0*/  FFMA R52, R45.reuse, R30, R51 ;  /* 0x0000001e2d347223 */ /* 0x040fe20000000033 */
[C---:B------:R-:W-:Y:S01]  /*10f0*/  FFMA R51, R45.reuse, R31, R50 ;  /* 0x0000001f2d337223 */ /* 0x040fe20000000032 */
[----:B------:R-:W1:Y:S01]  /*1100*/  LDS.128 R20, [UR4+0x230] ;  /* 0x00023004ff147984 */ /* 0x000e620008000c00 */
[C---:B--2---:R-:W-:Y:S01]  /*1110*/  FFMA R36, R45.reuse, R36, R49 ;  /* 0x000000242d247223 */ /* 0x044fe20000000031 */
[----:B------:R-:W-:-:S02]  /*1120*/  FFMA R50, R45, R38, R53 ;  /* 0x000000262d327223 */ /* 0x000fc40000000035 */
[----:B------:R-:W2:Y:S01]  /*1130*/  LDS.128 R40, [UR4+0x220] ;  /* 0x00022004ff287984 */ /* 0x000ea20008000c00 */
[C---:B------:R-:W-:Y:S01]  /*1140*/  FFMA R37, R45.reuse, R37, R56 ;  /* 0x000000252d257223 */ /* 0x040fe20000000038 */
[C---:B---3--:R-:W-:Y:S01]  /*1150*/  FFMA R38, R45.reuse, R12, R47 ;  /* 0x0000000c2d267223 */ /* 0x048fe2000000002f */
[C---:B------:R-:W-:Y:S01]  /*1160*/  FFMA R49, R45.reuse, R13, R48 ;  /* 0x0000000d2d317223 */ /* 0x040fe20000000030 */
[----:B------:R-:W3:Y:S01]  /*1170*/  LDS.128 R28, [UR4+0x240] ;  /* 0x00024004ff1c7984 */ /* 0x000ee20008000c00 */
[C---:B------:R-:W-:Y:S01]  /*1180*/  FFMA R56, R45.reuse, R14, R63 ;  /* 0x0000000e2d387223 */ /* 0x040fe2000000003f */
[C---:B------:R-:W-:Y:S01]  /*1190*/  FFMA R47, R45.reuse, R15, R54 ;  /* 0x0000000f2d2f7223 */ /* 0x040fe20000000036 */
[C---:B----4-:R-:W-:Y:S01]  /*11a0*/  FFMA R48, R45.reuse, R32, R55 ;  /* 0x000000202d307223 */ /* 0x050fe20000000037 */
[----:B------:R-:W4:Y:S01]  /*11b0*/  LDS.128 R12, [UR4+0x250] ;  /* 0x00025004ff0c7984 */ /* 0x000f220008000c00 */
[C---:B------:R-:W-:Y:S01]  /*11c0*/  FFMA R39, R45.reuse, R39, R66 ;  /* 0x000000272d277223 */ /* 0x040fe20000000042 */
[----:B------:R-:W-:Y:S01]  /*11d0*/  FFMA R53, R45, R33, R62 ;  /* 0x000000212d357223 */ /* 0x000fe2000000003e */
[C---:B-----5:R-:W-:Y:S01]  /*11e0*/  FFMA R67, R44.reuse, R35, R67 ;  /* 0x000000232c437223 */ /* 0x060fe20000000043 */
[----:B------:R-:W-:Y:S01]  /*11f0*/  LDS R45, [R61+0x1c] ;  /* 0x00001c003d2d7984 */ /* 0x000fe20000000800 */
[C---:B------:R-:W-:Y:S01]  /*1200*/  FFMA R55, R44.reuse, R5, R58 ;  /* 0x000000052c377223 */ /* 0x040fe2000000003a */
[----:B------:R-:W-:-:S02]  /*1210*/  FFMA R58, R44, R6, R57 ;  /* 0x000000062c3a7223 */ /* 0x000fc40000000039 */
        /* <DEDUP_REMOVED lines=13> */
[C---:B0-----:R-:W-:Y:S01]  /*12f0*/  FFMA R56, R44.reuse, R16, R47 ;  /* 0x000000102c387223 */ /* 0x041fe2000000002f */
[----:B------:R-:W0:Y:S01]  /*1300*/  LDS.128 R8, [UR4+0x290] ;  /* 0x00029004ff087984 */ /* 0x000e220008000c00 */
[C---:B------:R-:W-:Y:S01]  /*1310*/  FFMA R47, R44.reuse, R17, R48 ;  /* 0x000000112c2f7223 */ /* 0x040fe20000000030 */
[----:B------:R-:W-:-:S02]  /*1320*/  FFMA R48, R44, R18, R53 ;  /* 0x000000122c307223 */ /* 0x000fc40000000035 */
[----:B------:R-:W0:Y:S01]  /*1330*/  LDS.128 R16, [UR4+0x2a0] ;  /* 0x0002a004ff107984 */ /* 0x000e220008000c00 */
[C---:B-1----:R-:W-:Y:S01]  /*1340*/  FFMA R66, R46.reuse, R22, R51 ;  /* 0x000000162e427223 */ /* 0x042fe20000000033 */
[C---:B------:R-:W-:Y:S02]  /*1350*/  FFMA R70, R46.reuse, R20, R57 ;  /* 0x000000142e467223 */ /* 0x040fe40000000039 */
[----:B------:R-:W1:Y:S01]  /*1360*/  LDS R44, [R61+0x18] ;  /* 0x000018003d2c7984 */ /* 0x000e620000000800 */
[C---:B------:R-:W-:Y:S01]  /*1370*/  FFMA R53, R46.reuse, R21, R52 ;  /* 0x000000152e357223 */ /* 0x040fe20000000034 */
[C---:B------:R-:W-:Y:S01]  /*1380*/  FFMA R51, R46.reuse, R23, R62 ;  /* 0x000000172e337223 */ /* 0x040fe2000000003e */
[C---:B--2---:R-:W-:Y:S01]  /*1390*/  FFMA R68, R46.reuse, R43, R58 ;  /* 0x0000002b2e447223 */ /* 0x044fe2000000003a */
[----:B------:R-:W2:Y:S01]  /*13a0*/  LDS.128 R36, [UR4+0x2b0] ;  /* 0x0002b004ff247984 */ /* 0x000ea20008000c00 */
[C---:B------:R-:W-:Y:S01]  /*13b0*/  FFMA R40, R46.reuse, R40, R67 ;  /* 0x000000282e287223 */ /* 0x040fe20000000043 */
[C---:B------:R-:W-:Y:S01]  /*13c0*/  FFMA R41, R46.reuse, R41, R54 ;  /* 0x000000292e297223 */ /* 0x040fe20000000036 */
[C---:B------:R-:W-:Y:S01]  /*13d0*/  FFMA R42, R46.reuse, R42, R55 ;  /* 0x0000002a2e2a7223 */ /* 0x040fe20000000037 */
[----:B------:R-:W2:Y:S01]  /*13e0*/  LDS.128 R20, [UR4+0x2c0] ;  /* 0x0002c004ff147984 */ /* 0x000ea20008000c00 */
[C---:B---3--:R-:W-:Y:S01]  /*13f0*/  FFMA R52, R46.reuse, R28, R65 ;  /* 0x0000001c2e347223 */ /* 0x048fe20000000041 */
[C---:B------:R-:W-:Y:S01]  /*1400*/  FFMA R43, R46.reuse, R29, R64 ;  /* 0x0000001d2e2b7223 */ /* 0x040fe20000000040 */
[C---:B------:R-:W-:Y:S01]  /*1410*/  FFMA R58, R46.reuse, R30, R63 ;  /* 0x0000001e2e3a7223 */ /* 0x040fe2000000003f */
[C---:B------:R-:W-:Y:S01]  /*1420*/  FFMA R57, R46.reuse, R31, R50 ;  /* 0x0000001f2e397223 */ /* 0x040fe20000000032 */
[C---:B----4-:R-:W-:Y:S01]  /*1430*/  FFMA R55, R46.reuse, R13, R56 ;  /* 0x0000000d2e377223 */ /* 0x050fe20000000038 */
[----:B------:R-:W3:Y:S01]  /*1440*/  LDS.128 R28, [UR4+0x2d0] ;  /* 0x0002d004ff1c7984 */ /* 0x000ee20008000c00 */
[C---:B------:R-:W-:Y:S01]  /*1450*/  FFMA R54, R46.reuse, R12, R49 ;  /* 0x0000000c2e367223 */ /* 0x040fe20000000031 */
[C---:B------:R-:W-:Y:S01]  /*1460*/  FFMA R56, R46.reuse, R14, R47 ;  /* 0x0000000e2e387223 */ /* 0x040fe2000000002f */
[----:B------:R-:W-:Y:S01]  /*1470*/  FFMA R63, R46, R15, R48 ;  /* 0x0000000f2e3f7223 */ /* 0x000fe20000000030 */
[C---:B-----5:R-:W-:Y:S01]  /*1480*/  FFMA R50, R45.reuse, R32, R68 ;  /* 0x000000202d327223 */ /* 0x060fe20000000044 */
[C---:B------:R-:W-:Y:S01]  /*1490*/  FFMA R49, R45.reuse, R33, R70 ;  /* 0x000000212d317223 */ /* 0x040fe20000000046 */
[----:B------:R-:W4:Y:S01]  /*14a0*/  LDS.128 R12, [UR4+0x2e0] ;  /* 0x0002e004ff0c7984 */ /* 0x000f220008000c00 */
[C---:B------:R-:W-:Y:S01]  /*14b0*/  FFMA R48, R45.reuse, R34, R53 ;  /* 0x000000222d307223 */ /* 0x040fe20000000035 */
[C---:B------:R-:W-:Y:S01]  /*14c0*/  FFMA R47, R45.reuse, R35, R66 ;  /* 0x000000232d2f7223 */ /* 0x040fe20000000042 */
[C---:B------:R-:W-:Y:S01]  /*14d0*/  FFMA R67, R45.reuse, R5, R40 ;  /* 0x000000052d437223 */ /* 0x040fe20000000028 */
        /* <DEDUP_REMOVED lines=9> */
[C---:B0-----:R-:W-:Y:S01]  /*1570*/  FFMA R52, R45.reuse, R8, R57 ;  /* 0x000000082d347223 */ /* 0x041fe20000000039 */
[C---:B------:R-:W-:Y:S01]  /*1580*/  FFMA R57, R45.reuse, R9, R54 ;  /* 0x000000092d397223 */ /* 0x040fe20000000036 */
[C---:B------:R-:W-:Y:S01]  /*1590*/  FFMA R54, R45.reuse, R10, R55 ;  /* 0x0000000a2d367223 */ /* 0x040fe20000000037 */
[----:B------:R-:W0:Y:S01]  /*15a0*/  LDS.128 R24, [UR4+0x310] ;  /* 0x00031004ff187984 */ /* 0x000e220008000c00 */
[C---:B------:R-:W-:Y:S01]  /*15b0*/  FFMA R55, R45.reuse, R11, R56 ;  /* 0x0000000b2d377223 */ /* 0x040fe20000000038 */
[----:B------:R-:W-:-:S02]  /*15c0*/  FFMA R56, R45, R16, R63 ;  /* 0x000000102d387223 */ /* 0x000fc4000000003f */
[----:B------:R-:W0:Y:S01]  /*15d0*/  LDS.128 R8, [UR4+0x320] ;  /* 0x00032004ff087984 */ /* 0x000e220008000c00 */
[C---:B-1----:R-:W-:Y:S01]  /*15e0*/  FFMA R67, R44.reuse, R18, R67 ;  /* 0x000000122c437223 */ /* 0x042fe20000000043 */
[C---:B------:R-:W-:Y:S01]  /*15f0*/  FFMA R63, R44.reuse, R19, R64 ;  /* 0x000000132c3f7223 */ /* 0x040fe20000000040 */
[C---:B--2---:R-:W-:Y:S01]  /*1600*/  FFMA R37, R44.reuse, R37, R50 ;  /* 0x000000252c257223 */ /* 0x044fe20000000032 */
[----:B------:R-:W-:Y:S01]  /*1610*/  LDS R45, [R61+0x10] ;  /* 0x000010003d2d7984 */ /* 0x000fe20000000800 */
[C---:B------:R-:W-:Y:S01]  /*1620*/  FFMA R36, R44.reuse, R36, R65 ;  /* 0x000000242c247223 */ /* 0x040fe20000000041 */
[C---:B------:R-:W-:Y:S01]  /*1630*/  FFMA R38, R44.reuse, R38, R49 ;  /* 0x000000262c267223 */ /* 0x040fe20000000031 */
[C---:B------:R-:W-:Y:S01]  /*1640*/  FFMA R58, R44.reuse, R20, R47 ;  /* 0x000000142c3a7223 */ /* 0x040fe2000000002f */
[----:B------:R-:W1:Y:S01]  /*1650*/  LDS.128 R40, [UR4+0x330] ;  /* 0x00033004ff287984 */ /* 0x000e620008000c00 */
[C---:B------:R-:W-:Y:S01]  /*1660*/  FFMA R50, R44.reuse, R22, R53 ;  /* 0x000000162c327223 */ /* 0x040fe20000000035 */
[C---:B------:R-:W-:Y:S01]  /*1670*/  FFMA R39, R44.reuse, R39, R48 ;  /* 0x000000272c277223 */ /* 0x040fe20000000030 */
[C---:B------:R-:W-:Y:S01]  /*1680*/  FFMA R47, R44.reuse, R21, R62 ;  /* 0x000000152c2f7223 */ /* 0x040fe2000000003e */
        /* <DEDUP_REMOVED lines=9> */
[----:B------:R-:W-:Y:S01]  /*1720*/  FFMA R55, R44, R13, R56 ;  /* 0x0000000d2c377223 */ /* 0x000fe20000000038 */
[----:B-----5:R-:W-:-:S02]  /*1730*/  FFMA R44, R46, R15, R67 ;  /* 0x0000000f2e2c7223 */ /* 0x020fc40000000043 */
[----:B------:R-:W-:Y:S01]  /*1740*/  LDS R56, [R61+0xc] ;  /* 0x00000c003d387984 */ /* 0x000fe20000000800 */
[C---:B------:R-:W-:Y:S01]  /*1750*/  FFMA R62, R46.reuse, R32, R63 ;  /* 0x000000202e3e7223 */ /* 0x040fe2000000003f */
[C---:B------:R-:W-:Y:S01]  /*1760*/  FFMA R57, R46.reuse, R33, R36 ;  /* 0x000000212e397223 */ /* 0x040fe20000000024 */
[C---:B------:R-:W-:Y:S01]  /*1770*/  FFMA R66, R46.reuse, R34, R37 ;  /* 0x000000222e427223 */ /* 0x040fe20000000025 */
[C---:B------:R-:W-:Y:S01]  /*1780*/  FFMA R63, R46.reuse, R35, R38 ;  /* 0x000000232e3f7223 */ /* 0x040fe20000000026 */
[C---:B------:R-:W-:Y:S01]  /*1790*/  FFMA R64, R46.reuse, R4, R39 ;  /* 0x000000042e407223 */ /* 0x040fe20000000027 */
[----:B------:R-:W5:Y:S01]  /*17a0*/  LDS.128 R12, [UR4+0x380] ;  /* 0x00038004ff0c7984 */ /* 0x000f620008000c00 */
[C---:B------:R-:W-:Y:S01]  /*17b0*/  FFMA R65, R46.reuse, R5, R58 ;  /* 0x000000052e417223 */ /* 0x040fe2000000003a */
[C---:B------:R-:W-:Y:S01]  /*17c0*/  FFMA R58, R46.reuse, R6, R47 ;  /* 0x000000062e3a7223 */ /* 0x040fe2000000002f */
[C---:B0-----:R-:W-:Y:S01]  /*17d0*/  FFMA R6, R46.reuse, R24, R53 ;  /* 0x000000182e067223 */ /* 0x041fe20000000035 */
[----:B------:R-:W0:Y:S01]  /*17e0*/  LDS.128 R36, [UR4+0x370] ;  /* 0x00037004ff247984 */ /* 0x000e220008000c00 */
[C---:B------:R-:W-:Y:S01]  /*17f0*/  FFMA R53, R46.reuse, R25, R48 ;  /* 0x000000192e357223 */ /* 0x040fe20000000030 */
[C---:B------:R-:W-:Y:S01]  /*1800*/  FFMA R48, R46.reuse, R26, R49 ;  /* 0x0000001a2e307223 */ /* 0x040fe20000000031 */
[C---:B------:R-:W-:Y:S01]  /*1810*/  FFMA R49, R46.reuse, R27, R52 ;  /* 0x0000001b2e317223 */ /* 0x040fe20000000034 */
[----:B------:R-:W0:Y:S01]  /*1820*/  LDS.128 R32, [UR4+0x390] ;  /* 0x00039004ff207984 */ /* 0x000e220008000c00 */
[C---:B------:R-:W-:Y:S01]  /*1830*/  FFMA R7, R46.reuse, R7, R50 ;  /* 0x000000072e077223 */ /* 0x040fe20000000032 */
[C---:B------:R-:W-:Y:S01]  /*1840*/  FFMA R52, R46.reuse, R8, R51 ;  /* 0x000000082e347223 */ /* 0x040fe20000000033 */
[C---:B------:R-:W-:Y:S01]  /*1850*/  FFMA R47, R46.reuse, R9, R54 ;  /* 0x000000092e2f7223 */ /* 0x040fe20000000036 */
[----:B------:R-:W-:Y:S01]  /*1860*/  FFMA R46, R46, R10, R55 ;  /* 0x0000000a2e2e7223 */ /* 0x000fe20000000037 */
[----:B------:R-:W0:Y:S01]  /*1870*/  LDS.128 R24, [UR4+0x3a0] ;  /* 0x0003a004ff187984 */ /* 0x000e220008000c00 */
[C---:B-1----:R-:W-:Y:S01]  /*1880*/  FFMA R5, R45.reuse, R41, R62 ;  /* 0x000000292d057223 */ /* 0x042fe2000000003e */
[----:B------:R-:W-:-:S02]  /*1890*/  FFMA R50, R45, R42, R57 ;  /* 0x0000002a2d327223 */ /* 0x000fc40000000039 */
[----:B------:R-:W1:Y:S01]  /*18a0*/  LDS.128 R8, [UR4+0x3b0] ;  /* 0x0003b004ff087984 */ /* 0x000e620008000c00 */
[C---:B------:R-:W-:Y:S01]  /*18b0*/  FFMA R4, R45.reuse, R40, R44 ;  /* 0x000000282d047223 */ /* 0x040fe2000000002c */
[C---:B--2---:R-:W-:Y:S01]  /*18c0*/  FFMA R62, R45.reuse, R18, R65 ;  /* 0x000000122d3e7223 */ /* 0x044fe20000000041 */
[C---:B------:R-:W-:Y:S01]  /*18d0*/  FFMA R54, R45.reuse, R16, R63 ;  /* 0x000000102d367223 */ /* 0x040fe2000000003f */
[C---:B------:R-:W-:Y:S01]  /*18e0*/  FFMA R51, R45.reuse, R17, R64 ;  /* 0x000000112d337223 */ /* 0x040fe20000000040 */
[C---:B------:R-:W-:Y:S01]  /*18f0*/  FFMA R65, R45.reuse, R19, R58 ;  /* 0x000000132d417223 */ /* 0x040fe2000000003a */
[C---:B---3--:R-:W-:Y:S01]  /*1900*/  FFMA R68, R45.reuse, R20, R7 ;  /* 0x000000142d447223 */ /* 0x048fe20000000007 */
[C---:B------:R-:W-:Y:S01]  /*1910*/  FFMA R55, R45.reuse, R43, R66 ;  /* 0x0000002b2d377223 */ /* 0x040fe20000000042 */
[C---:B------:R-:W-:Y:S01]  /*1920*/  FFMA R7, R45.reuse, R21, R6 ;  /* 0x000000152d077223 */ /* 0x040fe20000000006 */
[C---:B------:R-:W-:Y:S01]  /*1930*/  FFMA R58, R45.reuse, R22, R53 ;  /* 0x000000162d3a7223 */ /* 0x040fe20000000035 */
[C---:B------:R-:W-:Y:S01]  /*1940*/  FFMA R63, R45.reuse, R23, R48 ;  /* 0x000000172d3f7223 */ /* 0x040fe20000000030 */
[----:B------:R-:W2:Y:S01]  /*1950*/  LDS R57, [R61+0x8] ;  /* 0x000008003d397984 */ /* 0x000ea20000000800 */
[C---:B----4-:R-:W-:Y:S01]  /*1960*/  FFMA R66, R45.reuse, R28, R49 ;  /* 0x0000001c2d427223 */ /* 0x050fe20000000031 */
[C---:B------:R-:W-:Y:S01]  /*1970*/  FFMA R67, R45.reuse, R29, R52 ;  /* 0x0000001d2d437223 */ /* 0x040fe20000000034 */
[C---:B------:R-:W-:Y:S01]  /*1980*/  FFMA R70, R45.reuse, R30, R47 ;  /* 0x0000001e2d467223 */ /* 0x040fe2000000002f */
[----:B------:R-:W3:Y:S01]  /*1990*/  LDS.128 R16, [UR4+0x3d0] ;  /* 0x0003d004ff107984 */ /* 0x000ee20008000c00 */
[----:B------:R-:W-:-:S03]  /*19a0*/  FFMA R69, R45, R31, R46 ;  /* 0x0000001f2d457223 */ /* 0x000fc6000000002e */
[----:B------:R-:W4:Y:S01]  /*19b0*/  LDS.128 R20, [UR4+0x3e0] ;  /* 0x0003e004ff147984 */ /* 0x000f220008000c00 */
[----:B-----5:R-:W-:-:S03]  /*19c0*/  FFMA R14, R56, R14, R51 ;  /* 0x0000000e380e7223 */ /* 0x020fc60000000033 */
        /* <DEDUP_REMOVED lines=8> */
[----:B------:R-:W0:Y:S01]  /*1a50*/  LDS R64, [R61+0x4] ;  /* 0x000004003d407984 */ /* 0x000e220000000800 */
[C---:B------:R-:W-:Y:S01]  /*1a60*/  FFMA R32, R56.reuse, R32, R65 ;  /* 0x0000002038207223 */ /* 0x040fe20000000041 */
[C---:B------:R-:W-:Y:S01]  /*1a70*/  FFMA R15, R56.reuse, R15, R62 ;  /* 0x0000000f380f7223 */ /* 0x040fe2000000003e */
[C---:B------:R-:W-:Y:S01]  /*1a80*/  FFMA R33, R56.reuse, R33, R68 ;  /* 0x0000002138217223 */ /* 0x040fe20000000044 */
[----:B------:R-:W0:Y:S01]  /*1a90*/  LDS.128 R48, [UR4+0x410] ;  /* 0x00041004ff307984 */ /* 0x000e220008000c00 */
[C---:B------:R-:W-:Y:S01]  /*1aa0*/  FFMA R24, R56.reuse, R24, R63 ;  /* 0x0000001838187223 */ /* 0x040fe2000000003f */
[C---:B------:R-:W-:Y:S01]  /*1ab0*/  FFMA R35, R56.reuse, R35, R58 ;  /* 0x0000002338237223 */ /* 0x040fe2000000003a */
[C---:B------:R-:W-:Y:S01]  /*1ac0*/  FFMA R25, R56.reuse, R25, R66 ;  /* 0x0000001938197223 */ /* 0x040fe20000000042 */
[----:B------:R-:W0:Y:S01]  /*1ad0*/  LDS.128 R28, [UR4+0x420] ;  /* 0x00042004ff1c7984 */ /* 0x000e220008000c00 */
[C---:B------:R-:W-:Y:S01]  /*1ae0*/  FFMA R26, R56.reuse, R26, R67 ;  /* 0x0000001a381a7223 */ /* 0x040fe20000000043 */
[C---:B------:R-:W-:Y:S01]  /*1af0*/  FFMA R27, R56.reuse, R27, R70 ;  /* 0x0000001b381b7223 */ /* 0x040fe20000000046 */
[----:B-1----:R-:W-:Y:S01]  /*1b00*/  FFMA R8, R56, R8, R69 ;  /* 0x0000000838087223 */ /* 0x002fe20000000045 */
[----:B------:R-:W1:Y:S04]  /*1b10*/  LDS.128 R52, [UR4+0x400] ;  /* 0x00040004ff347984 */ /* 0x000e680008000c00 */
[----:B------:R-:W1:Y:S01]  /*1b20*/  LDS.128 R4, [UR4+0x430] ;  /* 0x00043004ff047984 */ /* 0x000e620008000c00 */
[C---:B--2---:R-:W-:Y:S01]  /*1b30*/  FFMA R9, R57.reuse, R10, R36 ;  /* 0x0000000a39097223 */ /* 0x044fe20000000024 */
[C---:B------:R-:W-:Y:S01]  /*1b40*/  FFMA R11, R57.reuse, R11, R38 ;  /* 0x0000000b390b7223 */ /* 0x040fe20000000026 */
[C---:B---3--:R-:W-:Y:S01]  /*1b50*/  FFMA R17, R57.reuse, R17, R32 ;  /* 0x0000001139117223 */ /* 0x048fe20000000020 */
[C---:B------:R-:W-:Y:S01]  /*1b60*/  FFMA R16, R57.reuse, R16, R15 ;  /* 0x0000001039107223 */ /* 0x040fe2000000000f */
[C---:B------:R-:W-:Y:S01]  /*1b70*/  FFMA R18, R57.reuse, R18, R33 ;  /* 0x0000001239127223 */ /* 0x040fe20000000021 */
[C---:B------:R-:W-:Y:S01]  /*1b80*/  FFMA R19, R57.reuse, R19, R34 ;  /* 0x0000001339137223 */ /* 0x040fe20000000022 */
[C---:B----4-:R-:W-:Y:S01]  /*1b90*/  FFMA R21, R57.reuse, R21, R24 ;  /* 0x0000001539157223 */ /* 0x050fe20000000018 */
[C---:B------:R-:W-:Y:S01]  /*1ba0*/  FFMA R20, R57.reuse, R20, R35 ;  /* 0x0000001439147223 */ /* 0x040fe20000000023 */
[C---:B------:R-:W-:Y:S01]  /*1bb0*/  FFMA R22, R57.reuse, R22, R25 ;  /* 0x0000001639167223 */ /* 0x040fe20000000019 */
[C---:B------:R-:W-:Y:S01]  /*1bc0*/  FFMA R23, R57.reuse, R23, R26 ;  /* 0x0000001739177223 */ /* 0x040fe2000000001a */
[C---:B-----5:R-:W-:Y:S01]  /*1bd0*/  FFMA R40, R57.reuse, R40, R39 ;  /* 0x0000002839287223 */ /* 0x060fe20000000027 */
[C---:B------:R-:W-:Y:S01]  /*1be0*/  FFMA R41, R57.reuse, R41, R12 ;  /* 0x0000002939297223 */ /* 0x040fe2000000000c */
[C---:B------:R-:W-:Y:S01]  /*1bf0*/  FFMA R42, R57.reuse, R42, R13 ;  /* 0x0000002a392a7223 */ /* 0x040fe2000000000d */
[C---:B------:R-:W-:Y:S01]  /*1c00*/  FFMA R43, R57.reuse, R43, R14 ;  /* 0x0000002b392b7223 */ /* 0x040fe2000000000e */
[C---:B0-----:R-:W-:Y:S01]  /*1c10*/  FFMA R44, R57.reuse, R44, R27 ;  /* 0x0000002c392c7223 */ /* 0x041fe2000000001b */
[----:B------:R-:W-:Y:S01]  /*1c20*/  FFMA R45, R57, R45, R8 ;  /* 0x0000002d392d7223 */ /* 0x000fe20000000008 */
[C---:B------:R-:W-:Y:S01]  /*1c30*/  FFMA R35, R64.reuse, R47, R9 ;  /* 0x0000002f40237223 */ /* 0x040fe20000000009 */
        /* <DEDUP_REMOVED lines=8> */
[C---:B-1----:R-:W-:Y:S01]  /*1cc0*/  FFMA R34, R64.reuse, R52, R11 ;  /* 0x0000003440227223 */ /* 0x042fe2000000000b */
[C---:B------:R-:W-:Y:S01]  /*1cd0*/  FFMA R69, R64.reuse, R53, R40 ;  /* 0x0000003540457223 */ /* 0x040fe20000000028 */
[C---:B------:R-:W-:Y:S01]  /*1ce0*/  FFMA R68, R64.reuse, R54, R41 ;  /* 0x0000003640447223 */ /* 0x040fe20000000029 */
[C---:B------:R-:W-:Y:S01]  /*1cf0*/  FFMA R65, R64.reuse, R55, R42 ;  /* 0x0000003740417223 */ /* 0x040fe2000000002a */
[C---:B------:R-:W-:Y:S01]  /*1d00*/  FFMA R30, R64.reuse, R4, R23 ;  /* 0x00000004401e7223 */ /* 0x040fe20000000017 */
[C---:B------:R-:W-:Y:S01]  /*1d10*/  FFMA R7, R64.reuse, R5, R44 ;  /* 0x0000000540077223 */ /* 0x040fe2000000002c */
[----:B------:R-:W-:Y:S01]  /*1d20*/  FFMA R64, R64, R6, R45 ;  /* 0x0000000640407223 */ /* 0x000fe2000000002d */
[----:B------:R-:W-:Y:S08]  /*1d30*/  BAR.SYNC.DEFER_BLOCKING 0x0 ;  /* 0x0000000000007b1d */ /* 0x000ff00000010000 */
[----:B------:R-:W-:Y:S06]  /*1d40*/  BAR.SYNC.DEFER_BLOCKING 0x0 ;  /* 0x0000000000007b1d */ /* 0x000fec0000010000 */
[----:B------:R-:W-:Y:S05]  /*1d50*/  @P1 BRA `(.L_x_3) ;  /* 0xffffffe400501947 */ /* 0x000fea000383ffff */
.L_x_0:
[----:B------:R-:W0:Y:S01]  /*1d60*/  S2R R5, SR_TID.X ;  /* 0x0000000000057919 */ /* 0x000e220000002100 */
[----:B------:R-:W1:Y:S01]  /*1d70*/  S2UR UR4, SR_CTAID.Y ;  /* 0x00000000000479c3 */ /* 0x000e620000002600 */
[----:B------:R-:W1:Y:S01]  /*1d80*/  S2R R29, SR_TID.Y ;  /* 0x00000000001d7919 */ /* 0x000e620000002200 */
[----:B------:R-:W2:Y:S06]  /*1d90*/  S2R R60, SR_CTAID.X ;  /* 0x00000000003c7919 */ /* 0x000eac0000002500 */
[----:B------:R-:W3:Y:S01]  /*1da0*/  LDC.64 R62, c[0x0][0x380] ;  /* 0x0000e000ff3e7b82 */ /* 0x000ee20000000a00 */
[----:B------:R-:W4:Y:S07]  /*1db0*/  S2R R3, SR_CgaCtaId ;  /* 0x0000000000037919 */ /* 0x000f2e0000008800 */
[----:B------:R-:W5:Y:S08]  /*1dc0*/  LDC R4, c[0x0][0x3a4] ;  /* 0x0000e900ff047b82 */ /* 0x000f700000000800 */
[----:B------:R-:W4:Y:S01]  /*1dd0*/  LDC.64 R66, c[0x0][0x388] ;  /* 0x0000e200ff427b82 */ /* 0x000f220000000a00 */
[----:B0-----:R-:W-:-:S02]  /*1de0*/  ISETP.GT.U32.AND P0, PT, R5, 0xf, PT ;  /* 0x0000000f0500780c */ /* 0x001fc40003f04070 */
[----:B-1----:R-:W-:Y:S02]  /*1df0*/  IADD3 R29, PT, PT, R29, UR4, RZ ;  /* 0x000000041d1d7c10 */ /* 0x002fe4000fffe0ff */
[----:B--2---:R-:W-:-:S05]  /*1e00*/  LEA R60, R60, R5, 0x8 ;  /* 0x000000053c3c7211 */ /* 0x004fca00078e40ff */
[----:B------:R-:W-:-:S05]  /*1e10*/  IMAD R6, R29, 0x8100, R60 ;  /* 0x000081001d067824 */ /* 0x000fca00078e023c */
[C---:B------:R-:W-:Y:S02]  /*1e20*/  @!P0 IADD3 R9, PT, PT, R6.reuse, 0x810, RZ ;  /* 0x0000081006098810 */ /* 0x040fe40007ffe0ff */
[----:B------:R-:W-:-:S03]  /*1e30*/  IADD3 R11, PT, PT, R6, 0x820, RZ ;  /* 0x00000820060b7810 */ /* 0x000fc60007ffe0ff */
[----:B---3--:R-:W-:-:S04]  /*1e40*/  @!P0 IMAD.WIDE.U32 R8, R9, 0x4, R62 ;  /* 0x0000000409088825 */ /* 0x008fc800078e003e */
[----:B------:R-:W-:Y:S02]  /*1e50*/  IMAD.WIDE.U32 R10, R11, 0x4, R62 ;  /* 0x000000040b0a7825 */ /* 0x000fe400078e003e */
[----:B------:R-:W2:Y:S04]  /*1e60*/  @!P0 LDG.E R9, desc[UR6][R8.64] ;  /* 0x0000000608098981 */ /* 0x000ea8000c1e1900 */
[----:B------:R-:W3:Y:S01]  /*1e70*/  LDG.E R11, desc[UR6][R10.64] ;  /* 0x000000060a0b7981 */ /* 0x000ee2000c1e1900 */
[----:B------:R-:W-:Y:S02]  /*1e80*/  MOV R0, 0x400 ;  /* 0x0000040000007802 */ /* 0x000fe40000000f00 */
[----:B-----5:R-:W-:Y:S02]  /*1e90*/  LEA R28, R4, R5, 0x4 ;  /* 0x00000005041c7211 */ /* 0x020fe400078e20ff */
[----:B------:R-:W-:-:S02]  /*1ea0*/  IADD3 R2, PT, PT, R0, 0x440, RZ ;  /* 0x0000044000027810 */ /* 0x000fc40007ffe0ff */
[----:B------:R-:W-:Y:S02]  /*1eb0*/  IADD3 R41, PT, PT, R28, -0x10, RZ ;  /* 0xfffffff01c297810 */ /* 0x000fe40007ffe0ff */
[----:B----4-:R-:W-:-:S03]  /*1ec0*/  LEA R2, R3, R2, 0x18 ;  /* 0x0000000203027211 */ /* 0x010fc600078ec0ff */
[----:B------:R-:W-:Y:S01]  /*1ed0*/  IMAD.WIDE.U32 R40, R41, 0x4, R66 ;  /* 0x0000000429287825 */ /* 0x000fe200078e0042 */
[----:B------:R-:W-:-:S05]  /*1ee0*/  LEA R2, R5, R2, 0x2 ;  /* 0x0000000205027211 */ /* 0x000fca00078e10ff */
[----:B--2---:R0:W-:Y:S04]  /*1ef0*/  @!P0 STS [R2], R9 ;  /* 0x0000000902008388 */ /* 0x0041e80000000800 */
[----:B---3--:R1:W-:Y:S01]  /*1f00*/  STS [R2+0x40], R11 ;  /* 0x0000400b02007388 */ /* 0x0083e20000000800 */
[----:B------:R-:W-:Y:S06]  /*1f10*/  BAR.SYNC.DEFER_BLOCKING 0x0 ;  /* 0x0000000000007b1d */ /* 0x000fec0000010000 */
[----:B------:R-:W2:Y:S01]  /*1f20*/  @!P0 LDG.E R12, desc[UR6][R40.64] ;  /* 0x00000006280c8981 */ /* 0x000ea2000c1e1900 */
[----:B------:R-:W-:-:S02]  /*1f30*/  LEA R0, R3, R0, 0x18 ;  /* 0x0000000003007211 */ /* 0x000fc400078ec0ff */
[C---:B------:R-:W-:Y:S02]  /*1f40*/  @!P0 IADD3 R15, PT, PT, R6.reuse, 0x1020, RZ ;  /* 0x00001020060f8810 */ /* 0x040fe40007ffe0ff */
[----:B------:R-:W-:Y:S01]  /*1f50*/  IADD3 R17, PT, PT, R6, 0x1030, RZ ;  /* 0x0000103006117810 */ /* 0x000fe20007ffe0ff */
[----:B------:R-:W-:Y:S02]  /*1f60*/  IMAD R3, R5, 0x44, R0 ;  /* 0x0000004405037824 */ /* 0x000fe400078e0200 */
[----:B0-----:R-:W-:-:S04]  /*1f70*/  @!P0 IMAD.WIDE.U32 R8, R15, 0x4, R62 ;  /* 0x000000040f088825 */ /* 0x001fc800078e003e */
[----:B-1----:R-:W-:Y:S01]  /*1f80*/  IMAD.WIDE.U32 R10, R17, 0x4, R62 ;  /* 0x00000004110a7825 */ /* 0x002fe200078e003e */
[----:B--2---:R-:W-:Y:S01]  /*1f90*/  @!P0 STS [R3], R12 ;  /* 0x0000000c03008388 */ /* 0x004fe20000000800 */
[----:B------:R-:W-:Y:S06]  /*1fa0*/  BAR.SYNC.DEFER_BLOCKING 0x0 ;  /* 0x0000000000007b1d */ /* 0x000fec0000010000 */
[----:B------:R-:W-:Y:S04]  /*1fb0*/  LDS R74, [R2+0x40] ;  /* 0x00004000024a7984 */ /* 0x000fe80000000800 */
[----:B------:R-:W0:Y:S04]  /*1fc0*/  LDS R13, [R0] ;  /* 0x00000000000d7984 */ /* 0x000e280000000800 */
[----:B------:R-:W-:Y:S04]  /*1fd0*/  LDS R53, [R2+0x3c] ;  /* 0x00003c0002357984 */ /* 0x000fe80000000800 */
[----:B------:R-:W1:Y:S04]  /*1fe0*/  LDS R72, [R0+0x44] ;  /* 0x0000440000487984 */ /* 0x000e680000000800 */
[----:B------:R-:W-:Y:S04]  /*1ff0*/  LDS R49, [R2+0x38] ;  /* 0x0000380002317984 */ /* 0x000fe80000000800 */
[----:B------:R-:W2:Y:S04]  /*2000*/  LDS R52, [R0+0x88] ;  /* 0x0000880000347984 */ /* 0x000ea80000000800 */
[----:B------:R-:W-:Y:S04]  /*2010*/  LDS R47, [R2+0x34] ;  /* 0x00003400022f7984 */ /* 0x000fe80000000800 */
[----:B------:R-:W3:Y:S04]  /*2020*/  LDS R48, [R0+0xcc] ;  /* 0x0000cc0000307984 */ /* 0x000ee80000000800 */
[----:B------:R-:W-:Y:S04]  /*2030*/  LDS R45, [R2+0x30] ;  /* 0x00003000022d7984 */ /* 0x000fe80000000800 */
[----:B------:R-:W4:Y:S04]  /*2040*/  LDS R46, [R0+0x110] ;  /* 0x00011000002e7984 */ /* 0x000f280000000800 */
[----:B------:R-:W-:Y:S01]  /*2050*/  LDS R37, [R2+0x2c] ;  /* 0x00002c0002257984 */ /* 0x000fe20000000800 */
[----:B0-----:R-:W-:-:S03]  /*2060*/  FFMA R74, R74, R13, R35 ;  /* 0x0000000d4a4a7223 */ /* 0x001fc60000000023 */
[----:B------:R-:W0:Y:S04]  /*2070*/  LDS R44, [R0+0x154] ;  /* 0x00015400002c7984 */ /* 0x000e280000000800 */
[----:B------:R-:W-:Y:S04]  /*2080*/  LDS R42, [R2+0x28] ;  /* 0x00002800022a7984 */ /* 0x000fe80000000800 */
[----:B------:R-:W5:Y:S04]  /*2090*/  LDS R43, [R0+0x198] ;  /* 0x00019800002b7984 */ /* 0x000f680000000800 */
        /* <DEDUP_REMOVED lines=17> */
[----:B------:R-:W5:Y:S01]  /*21b0*/  LDS R23, [R0+0x3fc] ;  /* 0x0003fc0000177984 */ /* 0x000f620000000800 */
[----:B------:R-:W-:Y:S08]  /*21c0*/  BAR.SYNC.DEFER_BLOCKING 0x0 ;  /* 0x0000000000007b1d */ /* 0x000ff00000010000 */
[----:B------:R-:W-:Y:S06]  /*21d0*/  BAR.SYNC.DEFER_BLOCKING 0x0 ;  /* 0x0000000000007b1d */ /* 0x000fec0000010000 */
[----:B------:R-:W2:Y:S04]  /*21e0*/  @!P0 LDG.E R9, desc[UR6][R8.64] ;  /* 0x0000000608098981 */ /* 0x000ea8000c1e1900 */
[----:B------:R-:W3:Y:S01]  /*21f0*/  LDG.E R55, desc[UR6][R10.64] ;  /* 0x000000060a377981 */ /* 0x000ee2000c1e1900 */
[----:B------:R-:W-:-:S05]  /*2200*/  IADD3 R39, PT, PT, R28, -0x20, RZ ;  /* 0xffffffe01c277810 */ /* 0x000fca0007ffe0ff */
[----:B------:R-:W-:Y:S01]  /*2210*/  IMAD.WIDE.U32 R38, R39, 0x4, R66 ;  /* 0x0000000427267825 */ /* 0x000fe200078e0042 */
[----:B--2---:R-:W-:Y:S04]  /*2220*/  @!P0 STS [R2], R9 ;  /* 0x0000000902008388 */ /* 0x004fe80000000800 */
[----:B---3--:R-:W-:Y:S01]  /*2230*/  STS [R2+0x40], R55 ;  /* 0x0000403702007388 */ /* 0x008fe20000000800 */
[----:B------:R-:W-:Y:S06]  /*2240*/  BAR.SYNC.DEFER_BLOCKING 0x0 ;  /* 0x0000000000007b1d */ /* 0x000fec0000010000 */
[----:B------:R-:W2:Y:S04]  /*2250*/  @!P0 LDG.E R70, desc[UR6][R38.64] ;  /* 0x0000000626468981 */ /* 0x000ea8000c1e1900 */
[----:B------:R-:W3:Y:S01]  /*2260*/  @!P0 LDG.E R54, desc[UR6][R40.64] ;  /* 0x0000000628368981 */ /* 0x000ee2000c1e1900 */
[----:B-1----:R-:W-:-:S04]  /*2270*/  FFMA R72, R53, R72, R74 ;  /* 0x0000004835487223 */ /* 0x002fc8000000004a */
[----:B------:R-:W-:-:S04]  /*2280*/  FFMA R52, R49, R52, R72 ;  /* 0x0000003431347223 */ /* 0x000fc80000000048 */
[----:B------:R-:W-:-:S04]  /*2290*/  FFMA R48, R47, R48, R52 ;  /* 0x000000302f307223 */ /* 0x000fc80000000034 */
[----:B----4-:R-:W-:-:S04]  /*22a0*/  FFMA R46, R45, R46, R48 ;  /* 0x0000002e2d2e7223 */ /* 0x010fc80000000030 */
[----:B0-----:R-:W-:-:S04]  /*22b0*/  FFMA R11, R37, R44, R46 ;  /* 0x0000002c250b7223 */ /* 0x001fc8000000002e */
[----:B-----5:R-:W-:-:S04]  /*22c0*/  FFMA R10, R42, R43, R11 ;  /* 0x0000002b2a0a7223 */ /* 0x020fc8000000000b */
[----:B------:R-:W-:-:S04]  /*22d0*/  FFMA R11, R13, R12, R10 ;  /* 0x0000000c0d0b7223 */ /* 0x000fc8000000000a */
[----:B------:R-:W-:-:S04]  /*22e0*/  FFMA R14, R14, R15, R11 ;  /* 0x0000000f0e0e7223 */ /* 0x000fc8000000000b */
[----:B------:R-:W-:-:S04]  /*22f0*/  FFMA R11, R35, R36, R14 ;  /* 0x00000024230b7223 */ /* 0x000fc8000000000e */
[----:B------:R-:W-:-:S04]  /*2300*/  FFMA R11, R24, R25, R11 ;  /* 0x00000019180b7223 */ /* 0x000fc8000000000b */
[----:B------:R-:W-:-:S04]  /*2310*/  FFMA R27, R26, R27, R11 ;  /* 0x0000001b1a1b7223 */ /* 0x000fc8000000000b */
[----:B------:R-:W-:-:S04]  /*2320*/  FFMA R17, R16, R17, R27 ;  /* 0x0000001110117223 */ /* 0x000fc8000000001b */
[----:B------:R-:W-:-:S04]  /*2330*/  FFMA R17, R18, R19, R17 ;  /* 0x0000001312117223 */ /* 0x000fc80000000011 */
[----:B------:R-:W-:-:S04]  /*2340*/  FFMA R17, R20, R21, R17 ;  /* 0x0000001514117223 */ /* 0x000fc80000000011 */
[----:B------:R-:W-:Y:S01]  /*2350*/  FFMA R17, R22, R23, R17 ;  /* 0x0000001716117223 */ /* 0x000fe20000000011 */
[----:B--2---:R-:W-:Y:S04]  /*2360*/  @!P0 STS [R3], R70 ;  /* 0x0000004603008388 */ /* 0x004fe80000000800 */
[----:B---3--:R-:W-:Y:S01]  /*2370*/  @!P0 STS [R3+0x4], R54 ;  /* 0x0000043603008388 */ /* 0x008fe20000000800 */
[----:B------:R-:W-:Y:S06]  /*2380*/  BAR.SYNC.DEFER_BLOCKING 0x0 ;  /* 0x0000000000007b1d */ /* 0x000fec0000010000 */
[----:B------:R-:W-:Y:S04]  /*2390*/  LDS R37, [R2+0x40] ;  /* 0x0000400002257984 */ /* 0x000fe80000000800 */
[----:B------:R-:W0:Y:S04]  /*23a0*/  LDS.64 R8, [R0] ;  /* 0x0000000000087984 */ /* 0x000e280000000a00 */
[----:B------:R-:W-:Y:S04]  /*23b0*/  LDS R42, [R2+0x3c] ;  /* 0x00003c00022a7984 */ /* 0x000fe80000000800 */
[----:B------:R-:W1:Y:S04]  /*23c0*/  LDS R43, [R0+0x48] ;  /* 0x00004800002b7984 */ /* 0x000e680000000800 */
[----:B------:R-:W-:Y:S04]  /*23d0*/  LDS R44, [R2+0x38] ;  /* 0x00003800022c7984 */ /* 0x000fe80000000800 */
[----:B------:R-:W2:Y:S04]  /*23e0*/  LDS.64 R12, [R0+0x88] ;  /* 0x00008800000c7984 */ /* 0x000ea80000000a00 */
[----:B------:R-:W3:Y:S04]  /*23f0*/  LDS R45, [R0+0x44] ;  /* 0x00004400002d7984 */ /* 0x000ee80000000800 */
[----:B------:R-:W-:Y:S04]  /*2400*/  LDS R46, [R2+0x34] ;  /* 0x00003400022e7984 */ /* 0x000fe80000000800 */
[----:B------:R-:W4:Y:S04]  /*2410*/  LDS R47, [R0+0xd0] ;  /* 0x0000d000002f7984 */ /* 0x000f280000000800 */
[----:B------:R-:W-:Y:S04]  /*2420*/  LDS R35, [R2+0x30] ;  /* 0x0000300002237984 */ /* 0x000fe80000000800 */
[----:B------:R-:W5:Y:S04]  /*2430*/  LDS.64 R14, [R0+0x110] ;  /* 0x00011000000e7984 */ /* 0x000f680000000a00 */
[----:B------:R-:W5:Y:S01]  /*2440*/  LDS R49, [R0+0xcc] ;  /* 0x0000cc0000317984 */ /* 0x000f620000000800 */
[C---:B0-----:R-:W-:Y:S01]  /*2450*/  FFMA R9, R37.reuse, R9, R34 ;  /* 0x0000000925097223 */ /* 0x041fe20000000022 */
[----:B------:R-:W-:-:S02]  /*2460*/  FFMA R8, R37, R8, R17 ;  /* 0x0000000825087223 */ /* 0x000fc40000000011 */
[----:B------:R-:W-:Y:S04]  /*2470*/  LDS R25, [R2+0x2c] ;  /* 0x00002c0002197984 */ /* 0x000fe80000000800 */
[----:B------:R-:W0:Y:S01]  /*2480*/  LDS R36, [R0+0x158] ;  /* 0x0001580000247984 */ /* 0x000e220000000800 */
[----:B-1----:R-:W-:-:S03]  /*2490*/  FFMA R9, R42, R43, R9 ;  /* 0x0000002b2a097223 */ /* 0x002fc60000000009 */
[----:B------:R-:W-:Y:S04]  /*24a0*/  LDS R24, [R2+0x28] ;  /* 0x0000280002187984 */ /* 0x000fe80000000800 */
[----:B------:R-:W1:Y:S01]  /*24b0*/  LDS.64 R10, [R0+0x198] ;  /* 0x00019800000a7984 */ /* 0x000e620000000a00 */
[----:B--2---:R-:W-:Y:S01]  /*24c0*/  FFMA R9, R44, R13, R9 ;  /* 0x0000000d2c097223 */ /* 0x004fe20000000009 */
[----:B------:R-:W-:Y:S02]  /*24d0*/  @!P0 IADD3 R13, PT, PT, R6, 0x1830, RZ ;  /* 0x00001830060d8810 */ /* 0x000fe40007ffe0ff */
[----:B------:R-:W2:Y:S01]  /*24e0*/  LDS R26, [R0+0x154] ;  /* 0x00015400001a7984 */ /* 0x000ea20000000800 */
[----:B---3--:R-:W-:-:S03]  /*24f0*/  FFMA R45, R42, R45, R8 ;  /* 0x0000002d2a2d7223 */ /* 0x008fc60000000008 */
[----:B------:R-:W-:Y:S01]  /*2500*/  LDS R54, [R2+0x24] ;  /* 0x0000240002367984 */ /* 0x000fe20000000800 */
[----:B------:R-:W-:Y:S01]  /*2510*/  FFMA R12, R44, R12, R45 ;  /* 0x0000000c2c0c7223 */ /* 0x000fe2000000002d */
[----:B----4-:R-:W-:Y:S02]  /*2520*/  FFMA R8, R46, R47, R9 ;  /* 0x0000002f2e087223 */ /* 0x010fe40000000009 */
[----:B------:R-:W3:Y:S04]  /*2530*/  LDS R53, [R0+0x1dc] ;  /* 0x0001dc0000357984 */ /* 0x000ee80000000800 */
[----:B------:R-:W4:Y:S01]  /*2540*/  LDS R70, [R0+0x1e0] ;  /* 0x0001e00000467984 */ /* 0x000f220000000800 */
[----:B-----5:R-:W-:-:S03]  /*2550*/  FFMA R8, R35, R15, R8 ;  /* 0x0000000f23087223 */ /* 0x020fc60000000008 */
[----:B------:R-:W-:Y:S01]  /*2560*/  LDS R52, [R2+0x20] ;  /* 0x0000200002347984 */ /* 0x000fe20000000800 */
[----:B------:R-:W-:Y:S01]  /*2570*/  IADD3 R15, PT, PT, R6, 0x1840, RZ ;  /* 0x00001840060f7810 */ /* 0x000fe20007ffe0ff */
[----:B------:R-:W-:Y:S02]  /*2580*/  FFMA R49, R46, R49, R12 ;  /* 0x000000312e317223 */ /* 0x000fe4000000000c */
[----:B------:R-:W-:Y:S01]  /*2590*/  LDS R48, [R0+0x268] ;  /* 0x0002680000307984 */ /* 0x000fe20000000800 */
[----:B------:R-:W-:-:S04]  /*25a0*/  @!P0 IMAD.WIDE.U32 R12, R13, 0x4, R62 ;  /* 0x000000040d0c8825 */ /* 0x000fc800078e003e */
[----:B------:R-:W-:Y:S01]  /*25b0*/  FFMA R14, R35, R14, R49 ;  /* 0x0000000e230e7223 */ /* 0x000fe20000000031 */
[----:B------:R-:W-:Y:S01]  /*25c0*/  LDS R46, [R0+0x264] ;  /* 0x00026400002e7984 */ /* 0x000fe20000000800 */
[----:B0-----:R-:W-:-:S03]  /*25d0*/  FFMA R45, R25, R36, R8 ;  /* 0x00000024192d7223 */ /* 0x001fc60000000008 */
[----:B------:R-:W-:Y:S04]  /*25e0*/  LDS R22, [R2+0x14] ;  /* 0x0000140002167984 */ /* 0x000fe80000000800 */
[----:B------:R-:W-:Y:S01]  /*25f0*/  LDS R23, [R0+0x2ec] ;  /* 0x0002ec0000177984 */ /* 0x000fe20000000800 */
[----:B-1----:R-:W-:-:S03]  /*2600*/  FFMA R45, R24, R11, R45 ;  /* 0x0000000b182d7223 */ /* 0x002fc6000000002d */
[----:B------:R-:W-:Y:S01]  /*2610*/  LDS R27, [R0+0x2f0] ;  /* 0x0002f000001b7984 */ /* 0x000fe20000000800 */
[----:B--2---:R-:W-:-:S03]  /*2620*/  FFMA R35, R25, R26, R14 ;  /* 0x0000001a19237223 */ /* 0x004fc6000000000e */
[----:B------:R-:W-:Y:S04]  /*2630*/  LDS R11, [R2+0x1c] ;  /* 0x00001c00020b7984 */ /* 0x000fe80000000800 */
        /* <DEDUP_REMOVED lines=9> */
[----:B------:R-:W0:Y:S04]  /*26d0*/  LDS.64 R8, [R0+0x220] ;  /* 0x0002200000087984 */ /* 0x000e280000000a00 */
[----:B------:R-:W1:Y:S04]  /*26e0*/  LDS.64 R20, [R0+0x2a8] ;  /* 0x0002a80000147984 */ /* 0x000e680000000a00 */
[----:B------:R-:W2:Y:S04]  /*26f0*/  LDS.64 R16, [R0+0x330] ;  /* 0x0003300000107984 */ /* 0x000ea80000000a00 */
[----:B------:R-:W5:Y:S01]  /*2700*/  LDS.64 R18, [R0+0x3b8] ;  /* 0x0003b80000127984 */ /* 0x000f620000000a00 */
[----:B------:R-:W-:Y:S01]  /*2710*/  IMAD.WIDE.U32 R14, R15, 0x4, R62 ;  /* 0x000000040f0e7825 */ /* 0x000fe200078e003e */
[----:B------:R-:W-:Y:S08]  /*2720*/  BAR.SYNC.DEFER_BLOCKING 0x0 ;  /* 0x0000000000007b1d */ /* 0x000ff00000010000 */
[----:B------:R-:W-:Y:S06]  /*2730*/  BAR.SYNC.DEFER_BLOCKING 0x0 ;  /* 0x0000000000007b1d */ /* 0x000fec0000010000 */
[----:B------:R-:W3:Y:S04]  /*2740*/  @!P0 LDG.E R13, desc[UR6][R12.64] ;  /* 0x000000060c0d8981 */ /* 0x000ee8000c1e1900 */
[----:B------:R-:W4:Y:S01]  /*2750*/  LDG.E R15, desc[UR6][R14.64] ;  /* 0x000000060e0f7981 */ /* 0x000f22000c1e1900 */
[----:B------:R-:W-:Y:S01]  /*2760*/  FFMA R55, R24, R10, R35 ;  /* 0x0000000a18377223 */ /* 0x000fe20000000023 */
[----:B------:R-:W-:-:S05]  /*2770*/  IADD3 R35, PT, PT, R28, -0x30, RZ ;  /* 0xffffffd01c237810 */ /* 0x000fca0007ffe0ff */
[----:B------:R-:W-:Y:S01]  /*2780*/  IMAD.WIDE.U32 R34, R35, 0x4, R66 ;  /* 0x0000000423227825 */ /* 0x000fe200078e0042 */
[----:B---3--:R-:W-:Y:S04]  /*2790*/  @!P0 STS [R2], R13 ;  /* 0x0000000d02008388 */ /* 0x008fe80000000800 */
[----:B----4-:R-:W-:Y:S01]  /*27a0*/  STS [R2+0x40], R15 ;  /* 0x0000400f02007388 */ /* 0x010fe20000000800 */
[----:B------:R-:W-:Y:S06]  /*27b0*/  BAR.SYNC.DEFER_BLOCKING 0x0 ;  /* 0x0000000000007b1d */ /* 0x000fec0000010000 */
[----:B------:R-:W3:Y:S04]  /*27c0*/  @!P0 LDG.E R24, desc[UR6][R34.64] ;  /* 0x0000000622188981 */ /* 0x000ee8000c1e1900 */
[----:B------:R-:W4:Y:S04]  /*27d0*/  @!P0 LDG.E R72, desc[UR6][R38.64] ;  /* 0x0000000626488981 */ /* 0x000f28000c1e1900 */
[----:B------:R-:W4:Y:S01]  /*27e0*/  @!P0 LDG.E R74, desc[UR6][R40.64] ;  /* 0x00000006284a8981 */ /* 0x000f22000c1e1900 */
[C---:B------:R-:W-:Y:S01]  /*27f0*/  FFMA R53, R54.reuse, R53, R55 ;  /* 0x0000003536357223 */ /* 0x040fe20000000037 */
[----:B------:R-:W-:-:S03]  /*2800*/  FFMA R70, R54, R70, R45 ;  /* 0x0000004636467223 */ /* 0x000fc6000000002d */
[C---:B0-----:R-:W-:Y:S01]  /*2810*/  FFMA R8, R52.reuse, R8, R53 ;  /* 0x0000000834087223 */ /* 0x041fe20000000035 */
[----:B------:R-:W-:-:S03]  /*2820*/  FFMA R9, R52, R9, R70 ;  /* 0x0000000934097223 */ /* 0x000fc60000000046 */
[C---:B------:R-:W-:Y:S01]  /*2830*/  FFMA R45, R11.reuse, R46, R8 ;  /* 0x0000002e0b2d7223 */ /* 0x040fe20000000008 */
[----:B------:R-:W-:-:S04]  /*2840*/  FFMA R48, R11, R48, R9 ;  /* 0x000000300b307223 */ /* 0x000fc80000000009 */
[C---:B-1----:R-:W-:Y:S01]  /*2850*/  FFMA R21, R25.reuse, R21, R48 ;  /* 0x0000001519157223 */ /* 0x042fe20000000030 */
[----:B------:R-:W-:-:S03]  /*2860*/  FFMA R48, R25, R20, R45 ;  /* 0x0000001419307223 */ /* 0x000fc6000000002d */
[C---:B------:R-:W-:Y:S01]  /*2870*/  FFMA R21, R22.reuse, R27, R21 ;  /* 0x0000001b16157223 */ /* 0x040fe20000000015 */
[----:B------:R-:W-:-:S03]  /*2880*/  FFMA R23, R22, R23, R48 ;  /* 0x0000001716177223 */ /* 0x000fc60000000030 */
[C---:B--2---:R-:W-:Y:S01]  /*2890*/  FFMA R17, R26.reuse, R17, R21 ;  /* 0x000000111a117223 */ /* 0x044fe20000000015 */
[----:B------:R-:W-:-:S03]  /*28a0*/  FFMA R16, R26, R16, R23 ;  /* 0x000000101a107223 */ /* 0x000fc60000000017 */
[C---:B------:R-:W-:Y:S01]  /*28b0*/  FFMA R17, R36.reuse, R43, R17 ;  /* 0x0000002b24117223 */ /* 0x040fe20000000011 */
[----:B------:R-:W-:-:S03]  /*28c0*/  FFMA R37, R36, R37, R16 ;  /* 0x0000002524257223 */ /* 0x000fc60000000010 */
[C---:B-----5:R-:W-:Y:S01]  /*28d0*/  FFMA R17, R42.reuse, R19, R17 ;  /* 0x000000132a117223 */ /* 0x060fe20000000011 */
[----:B------:R-:W-:-:S03]  /*28e0*/  FFMA R18, R42, R18, R37 ;  /* 0x000000122a127223 */ /* 0x000fc60000000025 */
[C---:B------:R-:W-:Y:S01]  /*28f0*/  FFMA R16, R44.reuse, R49, R17 ;  /* 0x000000312c107223 */ /* 0x040fe20000000011 */
[----:B------:R-:W-:Y:S01]  /*2900*/  FFMA R17, R44, R47, R18 ;  /* 0x0000002f2c117223 */ /* 0x000fe20000000012 */
[----:B---3--:R-:W-:Y:S04]  /*2910*/  @!P0 STS [R3], R24 ;  /* 0x0000001803008388 */ /* 0x008fe80000000800 */
[----:B----4-:R-:W-:Y:S04]  /*2920*/  @!P0 STS [R3+0x4], R72 ;  /* 0x0000044803008388 */ /* 0x010fe80000000800 */
[----:B------:R-:W-:Y:S01]  /*2930*/  @!P0 STS [R3+0x8], R74 ;  /* 0x0000084a03008388 */ /* 0x000fe20000000800 */
[----:B------:R-:W-:Y:S06]  /*2940*/  BAR.SYNC.DEFER_BLOCKING 0x0 ;  /* 0x0000000000007b1d */ /* 0x000fec0000010000 */
[----:B------:R-:W-:Y:S04]  /*2950*/  LDS.128 R12, [R0] ;  /* 0x00000000000c7984 */ /* 0x000fe80000000c00 */
[----:B------:R-:W0:Y:S04]  /*2960*/  LDS R52, [R2+0x40] ;  /* 0x0000400002347984 */ /* 0x000e280000000800 */
[----:B------:R-:W-:Y:S04]  /*2970*/  LDS.128 R8, [R0+0x40] ;  /* 0x0000400000087984 */ /* 0x000fe80000000c00 */
[----:B------:R-:W1:Y:S04]  /*2980*/  LDS R46, [R2+0x3c] ;  /* 0x00003c00022e7984 */ /* 0x000e680000000800 */
[----:B------:R-:W-:Y:S04]  /*2990*/  LDS R45, [R2+0x38] ;  /* 0x00003800022d7984 */ /* 0x000fe80000000800 */
[----:B------:R-:W2:Y:S04]  /*29a0*/  LDS R20, [R0+0x90] ;  /* 0x0000900000147984 */ /* 0x000ea80000000800 */
[----:B------:R-:W3:Y:S04]  /*29b0*/  LDS.64 R24, [R0+0x88] ;  /* 0x0000880000187984 */ /* 0x000ee80000000a00 */
[----:B------:R-:W-:Y:S04]  /*29c0*/  LDS R47, [R2+0x34] ;  /* 0x00003400022f7984 */ /* 0x000fe80000000800 */
[----:B------:R-:W4:Y:S04]  /*29d0*/  LDS.64 R26, [R0+0xd0] ;  /* 0x0000d000001a7984 */ /* 0x000f280000000a00 */
[----:B------:R-:W5:Y:S04]  /*29e0*/  LDS R48, [R0+0xcc] ;  /* 0x0000cc0000307984 */ /* 0x000f680000000800 */
[----:B------:R-:W-:Y:S01]  /*29f0*/  LDS R49, [R2+0x30] ;  /* 0x0000300002317984 */ /* 0x000fe20000000800 */
[C---:B0-----:R-:W-:Y:S01]  /*2a00*/  FFMA R13, R52.reuse, R13, R16 ;  /* 0x0000000d340d7223 */ /* 0x041fe20000000010 */
[C---:B------:R-:W-:Y:S01]  /*2a10*/  FFMA R69, R52.reuse, R14, R69 ;  /* 0x0000000e34457223 */ /* 0x040fe20000000045 */
[----:B------:R-:W-:Y:S01]  /*2a20*/  FFMA R17, R52, R12, R17 ;  /* 0x0000000c34117223 */ /* 0x000fe20000000011 */
[----:B------:R-:W-:Y:S04]  /*2a30*/  LDS R54, [R2+0x28] ;  /* 0x0000280002367984 */ /* 0x000fe80000000800 */
[----:B------:R-:W-:Y:S01]  /*2a40*/  LDS R52, [R2+0x2c] ;  /* 0x00002c0002347984 */ /* 0x000fe20000000800 */
[C---:B-1----:R-:W-:Y:S01]  /*2a50*/  FFMA R10, R46.reuse, R10, R13 ;  /* 0x0000000a2e0a7223 */ /* 0x042fe2000000000d */
[C---:B------:R-:W-:Y:S01]  /*2a60*/  FFMA R11, R46.reuse, R11, R69 ;  /* 0x0000000b2e0b7223 */ /* 0x040fe20000000045 */
[----:B------:R-:W-:Y:S01]  /*2a70*/  FFMA R46, R46, R9, R17 ;  /* 0x000000092e2e7223 */ /* 0x000fe20000000011 */
[----:B------:R-:W0:Y:S04]  /*2a80*/  LDS.128 R12, [R0+0x110] ;  /* 0x00011000000c7984 */ /* 0x000e280000000c00 */
[----:B------:R-:W1:Y:S01]  /*2a90*/  LDS.128 R16, [R0+0x150] ;  /* 0x0001500000107984 */ /* 0x000e620000000c00 */
[----:B--2---:R-:W-:-:S03]  /*2aa0*/  FFMA R72, R45, R20, R11 ;  /* 0x000000142d487223 */ /* 0x004fc6000000000b */
[----:B------:R-:W2:Y:S01]  /*2ab0*/  LDS R55, [R0+0x1a0] ;  /* 0x0001a00000377984 */ /* 0x000ea20000000800 */
[C---:B---3--:R-:W-:Y:S01]  /*2ac0*/  FFMA R25, R45.reuse, R25, R10 ;  /* 0x000000192d197223 */ /* 0x048fe2000000000a */
[----:B------:R-:W-:Y:S02]  /*2ad0*/  FFMA R45, R45, R24, R46 ;  /* 0x000000182d2d7223 */ /* 0x000fe4000000002e */
[----:B------:R-:W3:Y:S04]  /*2ae0*/  LDS.64 R36, [R0+0x198] ;  /* 0x0001980000247984 */ /* 0x000ee80000000a00 */
[----:B------:R-:W-:Y:S01]  /*2af0*/  LDS R59, [R2+0x24] ;  /* 0x00002400023b7984 */ /* 0x000fe20000000800 */
[C---:B----4-:R-:W-:Y:S01]  /*2b00*/  FFMA R72, R47.reuse, R27, R72 ;  /* 0x0000001b2f487223 */ /* 0x050fe20000000048 */
[----:B------:R-:W-:-:S02]  /*2b10*/  FFMA R26, R47, R26, R25 ;  /* 0x0000001a2f1a7223 */ /* 0x000fc40000000019 */
[----:B------:R-:W4:Y:S01]  /*2b20*/  LDS.64 R42, [R0+0x1e0] ;  /* 0x0001e000002a7984 */ /* 0x000f220000000a00 */
[----:B-----5:R-:W-:-:S03]  /*2b30*/  FFMA R45, R47, R48, R45 ;  /* 0x000000302f2d7223 */ /* 0x020fc6000000002d */
[----:B------:R-:W-:Y:S04]  /*2b40*/  LDS.128 R20, [R0+0x220] ;  /* 0x0002200000147984 */ /* 0x000fe80000000c00 */
[----:B------:R-:W5:Y:S04]  /*2b50*/  LDS R70, [R0+0x1dc] ;  /* 0x0001dc0000467984 */ /* 0x000f680000000800 */
[----:B------:R-:W5:Y:S04]  /*2b60*/  LDS R53, [R2+0x20] ;  /* 0x0000200002357984 */ /* 0x000f680000000800 */
[----:B------:R-:W5:Y:S04]  /*2b70*/  LDS.128 R8, [R0+0x260] ;  /* 0x0002600000087984 */ /* 0x000f680000000c00 */
[----:B------:R-:W5:Y:S01]  /*2b80*/  LDS R44, [R2+0x1c] ;  /* 0x00001c00022c7984 */ /* 0x000f620000000800 */
[C---:B0-----:R-:W-:Y:S01]  /*2b90*/  FFMA R15, R49.reuse, R14, R72 ;  /* 0x0000000e310f7223 */ /* 0x041fe20000000048 */
[C---:B------:R-:W-:Y:S01]  /*2ba0*/  FFMA R12, R49.reuse, R12, R45 ;  /* 0x0000000c310c7223 */ /* 0x040fe2000000002d */
[----:B------:R-:W-:Y:S01]  /*2bb0*/  FFMA R13, R49, R13, R26 ;  /* 0x0000000d310d7223 */ /* 0x000fe2000000001a */
[----:B------:R-:W-:Y:S01]  /*2bc0*/  LDS R72, [R0+0x2b0] ;  /* 0x0002b00000487984 */ /* 0x000fe20000000800 */
[C---:B-1----:R-:W-:Y:S01]  /*2bd0*/  FFMA R15, R52.reuse, R19, R15 ;  /* 0x00000013340f7223 */ /* 0x042fe2000000000f */
[C---:B------:R-:W-:Y:S01]  /*2be0*/  FFMA R17, R52.reuse, R17, R12 ;  /* 0x0000001134117223 */ /* 0x040fe2000000000c */
[----:B------:R-:W-:Y:S01]  /*2bf0*/  FFMA R18, R52, R18, R13 ;  /* 0x0000001234127223 */ /* 0x000fe2000000000d */
[----:B------:R-:W-:Y:S01]  /*2c00*/  LDS R48, [R0+0x3c0] ;  /* 0x0003c00000307984 */ /* 0x000fe20000000800 */
[C---:B--2---:R-:W-:Y:S01]  /*2c10*/  FFMA R12, R54.reuse, R55, R15 ;  /* 0x00000037360c7223 */ /* 0x044fe2000000000f */
[C---:B---3--:R-:W-:Y:S01]  /*2c20*/  FFMA R17, R54.reuse, R36, R17 ;  /* 0x0000002436117223 */ /* 0x048fe20000000011 */
[----:B------:R-:W-:Y:S01]  /*2c30*/  FFMA R37, R54, R37, R18 ;  /* 0x0000002536257223 */ /* 0x000fe20000000012 */
[----:B------:R-:W-:Y:S04]  /*2c40*/  LDS R52, [R2+0x14] ;  /* 0x0000140002347984 */ /* 0x000fe80000000800 */
[----:B------:R-:W-:Y:S01]  /*2c50*/  LDS R55, [R0+0x2ec] ;  /* 0x0002ec0000377984 */ /* 0x000fe20000000800 */
[C---:B----4-:R-:W-:Y:S01]  /*2c60*/  FFMA R12, R59.reuse, R43, R12 ;  /* 0x0000002b3b0c7223 */ /* 0x050fe2000000000c */
[----:B------:R-:W-:-:S02]  /*2c70*/  FFMA R42, R59, R42, R37 ;  /* 0x0000002a3b2a7223 */ /* 0x000fc40000000025 */
[----:B------:R-:W-:Y:S01]  /*2c80*/  LDS R54, [R2+0xc] ;  /* 0x00000c0002367984 */ /* 0x000fe20000000800 */
[C---:B------:R-:W-:Y:S02]  /*2c90*/  @!P0 IADD3 R43, PT, PT, R6.reuse, 0x2040, RZ ;  /* 0x00002040062b8810 */ /* 0x040fe40007ffe0ff */
[----:B------:R-:W-:Y:S01]  /*2ca0*/  IADD3 R37, PT, PT, R6, 0x2050, RZ ;  /* 0x0000205006257810 */ /* 0x000fe20007ffe0ff */
[----:B------:R-:W-:Y:S01]  /*2cb0*/  LDS R46, [R2+0x4] ;  /* 0x00000400022e7984 */ /* 0x000fe20000000800 */
[----:B-----5:R-:W-:-:S03]  /*2cc0*/  FFMA R17, R59, R70, R17 ;  /* 0x000000463b117223 */ /* 0x020fc60000000011 */
[----:B------:R-:W-:Y:S01]  /*2cd0*/  LDS R70, [R2+0x18] ;  /* 0x0000180002467984 */ /* 0x000fe20000000800 */
[C---:B------:R-:W-:Y:S01]  /*2ce0*/  FFMA R13, R53.reuse, R22, R12 ;  /* 0x00000016350d7223 */ /* 0x040fe2000000000c */
[----:B------:R-:W-:Y:S02]  /*2cf0*/  FFMA R45, R53, R21, R42 ;  /* 0x00000015352d7223 */ /* 0x000fe4000000002a */
[----:B------:R-:W-:Y:S01]  /*2d00*/  LDS R59, [R2+0x10] ;  /* 0x00001000023b7984 */ /* 0x000fe20000000800 */
[----:B------:R-:W-:-:S04]  /*2d10*/  @!P0 IMAD.WIDE.U32 R42, R43, 0x4, R62 ;  /* 0x000000042b2a8825 */ /* 0x000fc800078e003e */
[----:B------:R-:W-:Y:S02]  /*2d20*/  FFMA R8, R53, R20, R17 ;  /* 0x0000001435087223 */ /* 0x000fe40000000011 */
[----:B------:R-:W-:Y:S01]  /*2d30*/  LDS.128 R16, [R0+0x370] ;  /* 0x0003700000107984 */ /* 0x000fe20000000c00 */
[----:B------:R-:W-:-:S03]  /*2d40*/  FFMA R11, R44, R11, R13 ;  /* 0x0000000b2c0b7223 */ /* 0x000fc6000000000d */
[----:B------:R-:W0:Y:S04]  /*2d50*/  LDS.128 R12, [R0+0x330] ;  /* 0x00033000000c7984 */ /* 0x000e280000000c00 */
[----:B------:R-:W-:Y:S04]  /*2d60*/  LDS R53, [R2+0x8] ;  /* 0x0000080002357984 */ /* 0x000fe80000000800 */
[----:B------:R-:W-:Y:S04]  /*2d70*/  LDS R47, [R0+0x3fc] ;  /* 0x0003fc00002f7984 */ /* 0x000fe80000000800 */
[----:B------:R-:W1:Y:S04]  /*2d80*/  LDS.64 R26, [R0+0x2a8] ;  /* 0x0002a800001a7984 */ /* 0x000e680000000a00 */
[----:B------:R-:W2:Y:S04]  /*2d90*/  LDS.64 R20, [R0+0x2f0] ;  /* 0x0002f00000147984 */ /* 0x000ea80000000a00 */
[----:B------:R-:W3:Y:S04]  /*2da0*/  LDS.64 R22, [R0+0x3b8] ;  /* 0x0003b80000167984 */ /* 0x000ee80000000a00 */
[----:B------:R-:W4:Y:S01]  /*2db0*/  LDS.64 R24, [R0+0x400] ;  /* 0x0004000000187984 */ /* 0x000f220000000a00 */
[----:B------:R-:W-:Y:S01]  /*2dc0*/  IMAD.WIDE.U32 R36, R37, 0x4, R62 ;  /* 0x0000000425247825 */ /* 0x000fe200078e003e */
[----:B------:R-:W-:Y:S08]  /*2dd0*/  BAR.SYNC.DEFER_BLOCKING 0x0 ;  /* 0x0000000000007b1d */ /* 0x000ff00000010000 */
[----:B------:R-:W-:Y:S06]  /*2de0*/  BAR.SYNC.DEFER_BLOCKING 0x0 ;  /* 0x0000000000007b1d */ /* 0x000fec0000010000 */
[----:B------:R-:W5:Y:S04]  /*2df0*/  @!P0 LDG.E R43, desc[UR6][R42.64] ;  /* 0x000000062a2b8981 */ /* 0x000f68000c1e1900 */
[----:B------:R-:W2:Y:S01]  /*2e00*/  LDG.E R37, desc[UR6][R36.64] ;  /* 0x0000000624257981 */ /* 0x000ea2000c1e1900 */
[----:B0-----:R-:W-:Y:S01]  /*2e10*/  FFMA R15, R44, R10, R45 ;  /* 0x0000000a2c0f7223 */ /* 0x001fe2000000002d */
[----:B------:R-:W-:Y:S01]  /*2e20*/  IADD3 R45, PT, PT, R28, -0x40, RZ ;  /* 0xffffffc01c2d7810 */ /* 0x000fe20007ffe0ff */
[----:B------:R-:W-:-:S04]  /*2e30*/  FFMA R9, R44, R9, R8 ;  /* 0x000000092c097223 */ /* 0x000fc80000000008 */
[----:B------:R-:W-:Y:S01]  /*2e40*/  IMAD.WIDE.U32 R44, R45, 0x4, R66 ;  /* 0x000000042d2c7825 */ /* 0x000fe200078e0042 */
[----:B-----5:R-:W-:Y:S04]  /*2e50*/  @!P0 STS [R2], R43 ;  /* 0x0000002b02008388 */ /* 0x020fe80000000800 */
[----:B--2---:R-:W-:Y:S01]  /*2e60*/  STS [R2+0x40], R37 ;  /* 0x0000402502007388 */ /* 0x004fe20000000800 */
[----:B------:R-:W-:Y:S06]  /*2e70*/  BAR.SYNC.DEFER_BLOCKING 0x0 ;  /* 0x0000000000007b1d */ /* 0x000fec0000010000 */
[----:B------:R-:W2:Y:S04]  /*2e80*/  @!P0 LDG.E R16, desc[UR6][R44.64] ;  /* 0x000000062c108981 */ /* 0x000ea8000c1e1900 */
[----:B------:R-:W5:Y:S04]  /*2e90*/  @!P0 LDG.E R42, desc[UR6][R34.64] ;  /* 0x00000006222a8981 */ /* 0x000f68000c1e1900 */
[----:B------:R-:W5:Y:S04]  /*2ea0*/  @!P0 LDG.E R74, desc[UR6][R38.64] ;  /* 0x00000006264a8981 */ /* 0x000f68000c1e1900 */
[----:B------:R-:W5:Y:S01]  /*2eb0*/  @!P0 LDG.E R36, desc[UR6][R40.64] ;  /* 0x0000000628248981 */ /* 0x000f62000c1e1900 */
[C---:B-1----:R-:W-:Y:S01]  /*2ec0*/  FFMA R27, R70.reuse, R27, R15 ;  /* 0x0000001b461b7223 */ /* 0x042fe2000000000f */
[C---:B------:R-:W-:Y:S01]  /*2ed0*/  FFMA R15, R70.reuse, R26, R9 ;  /* 0x0000001a460f7223 */ /* 0x040fe20000000009 */
[----:B------:R-:W-:-:S02]  /*2ee0*/  FFMA R72, R70, R72, R11 ;  /* 0x0000004846487223 */ /* 0x000fc4000000000b */
[C---:B------:R-:W-:Y:S01]  /*2ef0*/  FFMA R20, R52.reuse, R20, R27 ;  /* 0x0000001434147223 */ /* 0x040fe2000000001b */
[C---:B------:R-:W-:Y:S01]  /*2f00*/  FFMA R15, R52.reuse, R55, R15 ;  /* 0x00000037340f7223 */ /* 0x040fe2000000000f */
[----:B------:R-:W-:Y:S02]  /*2f10*/  FFMA R21, R52, R21, R72 ;  /* 0x0000001534157223 */ /* 0x000fe40000000048 */
[C---:B------:R-:W-:Y:S01]  /*2f20*/  FFMA R13, R59.reuse, R13, R20 ;  /* 0x0000000d3b0d7223 */ /* 0x040fe20000000014 */
[C---:B------:R-:W-:Y:S01]  /*2f30*/  FFMA R12, R59.reuse, R12, R15 ;  /* 0x0000000c3b0c7223 */ /* 0x040fe2000000000f */
[----:B------:R-:W-:Y:S02]  /*2f40*/  FFMA R14, R59, R14, R21 ;  /* 0x0000000e3b0e7223 */ /* 0x000fe40000000015 */
[C---:B------:R-:W-:Y:S01]  /*2f50*/  FFMA R18, R54.reuse, R18, R13 ;  /* 0x0000001236127223 */ /* 0x040fe2000000000d */
[----:B------:R-:W-:-:S03]  /*2f60*/  FFMA R17, R54, R17, R12 ;  /* 0x0000001136117223 */ /* 0x000fc6000000000c */
[C---:B---3--:R-:W-:Y:S01]  /*2f70*/  FFMA R27, R53.reuse, R23, R18 ;  /* 0x00000017351b7223 */ /* 0x048fe20000000012 */
[----:B------:R-:W-:-:S03]  /*2f80*/  FFMA R17, R53, R22, R17 ;  /* 0x0000001635117223 */ /* 0x000fc60000000011 */
[----:B----4-:R-:W-:Y:S01]  /*2f90*/  FFMA R72, R46, R24, R27 ;  /* 0x000000182e487223 */ /* 0x010fe2000000001b */
[----:B--2---:R0:W-:Y:S04]  /*2fa0*/  @!P0 STS [R3], R16 ;  /* 0x0000001003008388 */ /* 0x0041e80000000800 */
[----:B-----5:R-:W-:Y:S04]  /*2fb0*/  @!P0 STS [R3+0x4], R42 ;  /* 0x0000042a03008388 */ /* 0x020fe80000000800 */
[----:B------:R-:W-:Y:S01]  /*2fc0*/  @!P0 STS [R3+0x8], R74 ;  /* 0x0000084a03008388 */ /* 0x000fe20000000800 */
[----:B0-----:R-:W-:-:S03]  /*2fd0*/  FFMA R16, R54, R19, R14 ;  /* 0x0000001336107223 */ /* 0x001fc6000000000e */
[----:B------:R-:W-:Y:S01]  /*2fe0*/  @!P0 STS [R3+0xc], R36 ;  /* 0x00000c2403008388 */ /* 0x000fe20000000800 */
[----:B------:R-:W-:Y:S01]  /*2ff0*/  FFMA R59, R53, R48, R16 ;  /* 0x00000030353b7223 */ /* 0x000fe20000000010 */
[C---:B------:R-:W-:Y:S01]  /*3000*/  FFMA R53, R46.reuse, R47, R17 ;  /* 0x0000002f2e357223 */ /* 0x040fe20000000011 */
[----:B------:R-:W-:Y:S02]  /*3010*/  BAR.SYNC.DEFER_BLOCKING 0x0 ;  /* 0x0000000000007b1d */ /* 0x000fe40000010000 */
[----:B------:R-:W-:-:S04]  /*3020*/  FFMA R59, R46, R25, R59 ;  /* 0x000000192e3b7223 */ /* 0x000fc8000000003b */
[----:B------:R-:W-:Y:S04]  /*3030*/  LDS R49, [R2+0x40] ;  /* 0x0000400002317984 */ /* 0x000fe80000000800 */
[----:B------:R-:W0:Y:S04]  /*3040*/  LDS.128 R8, [R0] ;  /* 0x0000000000087984 */ /* 0x000e280000000c00 */
[----:B------:R-:W-:Y:S04]  /*3050*/  LDS R54, [R2+0x3c] ;  /* 0x00003c0002367984 */ /* 0x000fe80000000800 */
[----:B------:R-:W1:Y:S04]  /*3060*/  LDS R52, [R0+0x50] ;  /* 0x0000500000347984 */ /* 0x000e680000000800 */
[----:B------:R-:W2:Y:S04]  /*3070*/  LDS.128 R12, [R0+0x40] ;  /* 0x00004000000c7984 */ /* 0x000ea80000000c00 */
[----:B------:R-:W-:Y:S04]  /*3080*/  LDS R48, [R2+0x38] ;  /* 0x0000380002307984 */ /* 0x000fe80000000800 */
[----:B------:R-:W3:Y:S04]  /*3090*/  LDS.64 R36, [R0+0x90] ;  /* 0x0000900000247984 */ /* 0x000ee80000000a00 */
[----:B------:R-:W4:Y:S04]  /*30a0*/  LDS.64 R42, [R0+0x88] ;  /* 0x00008800002a7984 */ /* 0x000f280000000a00 */
[----:B------:R-:W-:Y:S04]  /*30b0*/  LDS.128 R16, [R0+0xd0] ;  /* 0x0000d00000107984 */ /* 0x000fe80000000c00 */
[----:B------:R-:W5:Y:S04]  /*30c0*/  LDS R55, [R2+0x34] ;  /* 0x0000340002377984 */ /* 0x000f680000000800 */
[----:B------:R-:W-:Y:S04]  /*30d0*/  LDS R47, [R2+0x30] ;  /* 0x00003000022f7984 */ /* 0x000fe80000000800 */
[----:B------:R-:W5:Y:S01]  /*30e0*/  LDS.128 R20, [R0+0x110] ;  /* 0x0001100000147984 */ /* 0x000f620000000c00 */
[C---:B0-----:R-:W-:Y:S01]  /*30f0*/  FFMA R11, R49.reuse, R11, R68 ;  /* 0x0000000b310b7223 */ /* 0x041fe20000000044 */
[C---:B------:R-:W-:Y:S01]  /*3100*/  FFMA R10, R49.reuse, R10, R59 ;  /* 0x0000000a310a7223 */ /* 0x040fe2000000003b */
[C---:B------:R-:W-:Y:S01]  /*3110*/  FFMA R8, R49.reuse, R8, R53 ;  /* 0x0000000831087223 */ /* 0x040fe20000000035 */
[----:B------:R-:W0:Y:S01]  /*3120*/  LDS R70, [R0+0xcc] ;  /* 0x0000cc0000467984 */ /* 0x000e220000000800 */
[----:B------:R-:W-:-:S03]  /*3130*/  FFMA R9, R49, R9, R72 ;  /* 0x0000000931097223 */ /* 0x000fc60000000048 */
[----:B------:R-:W-:Y:S01]  /*3140*/  LDS.128 R24, [R0+0x150] ;  /* 0x0001500000187984 */ /* 0x000fe20000000c00 */
[----:B-1----:R-:W-:-:S03]  /*3150*/  FFMA R11, R54, R52, R11 ;  /* 0x00000034360b7223 */ /* 0x002fc6000000000b */
[----:B------:R-:W1:Y:S01]  /*3160*/  LDS R46, [R2+0x2c] ;  /* 0x00002c00022e7984 */ /* 0x000e620000000800 */
[C---:B--2---:R-:W-:Y:S01]  /*3170*/  FFMA R15, R54.reuse, R15, R10 ;  /* 0x0000000f360f7223 */ /* 0x044fe2000000000a */
[C---:B------:R-:W-:Y:S01]  /*3180*/  FFMA R13, R54.reuse, R13, R8 ;  /* 0x0000000d360d7223 */ /* 0x040fe20000000008 */
[----:B------:R-:W-:Y:S01]  /*3190*/  FFMA R14, R54, R14, R9 ;  /* 0x0000000e360e7223 */ /* 0x000fe20000000009 */
[----:B------:R-:W-:Y:S01]  /*31a0*/  LDS R49, [R2+0x24] ;  /* 0x0000240002317984 */ /* 0x000fe20000000800 */
[C---:B---3--:R-:W-:Y:S01]  /*31b0*/  FFMA R8, R48.reuse, R37, R11 ;  /* 0x0000002530087223 */ /* 0x048fe2000000000b */
[C---:B------:R-:W-:Y:S02]  /*31c0*/  FFMA R36, R48.reuse, R36, R15 ;  /* 0x0000002430247223 */ /* 0x040fe4000000000f */
[----:B------:R-:W-:Y:S01]  /*31d0*/  LDS R54, [R0+0x1dc] ;  /* 0x0001dc0000367984 */ /* 0x000fe20000000800 */
[C---:B----4-:R-:W-:Y:S01]  /*31e0*/  FFMA R43, R48.reuse, R43, R14 ;  /* 0x0000002b302b7223 */ /* 0x050fe2000000000e */
[----:B------:R-:W-:-:S02]  /*31f0*/  FFMA R13, R48, R42, R13 ;  /* 0x0000002a300d7223 */ /* 0x000fc4000000000d */
[----:B------:R-:W-:Y:S04]  /*3200*/  LDS R53, [R2+0x20] ;  /* 0x0000200002357984 */ /* 0x000fe80000000800 */
[----:B------:R-:W2:Y:S01]  /*3210*/  LDS R42, [R0+0x160] ;  /* 0x00016000002a7984 */ /* 0x000ea20000000800 */
[C---:B-----5:R-:W-:Y:S01]  /*3220*/  FFMA R8, R55.reuse, R18, R8 ;  /* 0x0000001237087223 */ /* 0x060fe20000000008 */
[C---:B------:R-:W-:Y:S01]  /*3230*/  FFMA R52, R55.reuse, R17, R36 ;  /* 0x0000001137347223 */ /* 0x040fe20000000024 */
[----:B------:R-:W-:Y:S01]  /*3240*/  FFMA R16, R55, R16, R43 ;  /* 0x0000001037107223 */ /* 0x000fe2000000002b */
[----:B------:R-:W-:Y:S04]  /*3250*/  LDS R48, [R2+0x28] ;  /* 0x0000280002307984 */ /* 0x000fe80000000800 */
[----:B------:R-:W3:Y:S01]  /*3260*/  LDS.64 R36, [R0+0x198] ;  /* 0x0001980000247984 */ /* 0x000ee20000000a00 */
[C---:B------:R-:W-:Y:S01]  /*3270*/  FFMA R43, R47.reuse, R23, R8 ;  /* 0x000000172f2b7223 */ /* 0x040fe20000000008 */
[C---:B------:R-:W-:Y:S01]  /*3280*/  FFMA R52, R47.reuse, R22, R52 ;  /* 0x000000162f347223 */ /* 0x040fe20000000034 */
[----:B------:R-:W-:Y:S01]  /*3290*/  FFMA R21, R47, R21, R16 ;  /* 0x000000152f157223 */ /* 0x000fe20000000010 */
[----:B------:R-:W4:Y:S01]  /*32a0*/  LDS.64 R22, [R0+0x1a0] ;  /* 0x0001a00000167984 */ /* 0x000f220000000a00 */
[----:B0-----:R-:W-:-:S03]  /*32b0*/  FFMA R19, R55, R70, R13 ;  /* 0x0000004637137223 */ /* 0x001fc6000000000d */
[----:B------:R-:W0:Y:S01]  /*32c0*/  LDS.128 R12, [R0+0x1e0] ;  /* 0x0001e000000c7984 */ /* 0x000e220000000c00 */
[----:B------:R-:W-:-:S03]  /*32d0*/  FFMA R20, R47, R20, R19 ;  /* 0x000000142f147223 */ /* 0x000fc60000000013 */
[----:B------:R-:W5:Y:S01]  /*32e0*/  LDS.128 R8, [R0+0x220] ;  /* 0x0002200000087984 */ /* 0x000f620000000c00 */
[C---:B-1----:R-:W-:Y:S01]  /*32f0*/  FFMA R47, R46.reuse, R26, R21 ;  /* 0x0000001a2e2f7223 */ /* 0x042fe20000000015 */
[C---:B------:R-:W-:Y:S01]  /*3300*/  FFMA R59, R46.reuse, R25, R20 ;  /* 0x000000192e3b7223 */ /* 0x040fe20000000014 */
[C---:B------:R-:W-:Y:S01]  /*3310*/  FFMA R27, R46.reuse, R27, R52 ;  /* 0x0000001b2e1b7223 */ /* 0x040fe20000000034 */
[----:B------:R-:W-:Y:S04]  /*3320*/  LDS.128 R16, [R0+0x260] ;  /* 0x0002600000107984 */ /* 0x000fe80000000c00 */
[----:B------:R-:W1:Y:S04]  /*3330*/  LDS R68, [R2+0x1c] ;  /* 0x00001c0002447984 */ /* 0x000e680000000800 */
[----:B------:R-:W1:Y:S04]  /*3340*/  LDS R55, [R0+0x270] ;  /* 0x0002700000377984 */ /* 0x000e680000000800 */
[----:B------:R-:W-:Y:S01]  /*3350*/  LDS R26, [R2+0x18] ;  /* 0x00001800021a7984 */ /* 0x000fe20000000800 */
[----:B--2---:R-:W-:-:S03]  /*3360*/  FFMA R42, R46, R42, R43 ;  /* 0x0000002a2e2a7223 */ /* 0x004fc6000000002b */
[----:B------:R-:W2:Y:S01]  /*3370*/  LDS.64 R20, [R0+0x2a8] ;  /* 0x0002a80000147984 */ /* 0x000ea20000000a00 */
[----:B------:R-:W-:-:S03]  /*3380*/  @!P0 IADD3 R43, PT, PT, R6, 0x2850, RZ ;  /* 0x00002850062b8810 */ /* 0x000fc60007ffe0ff */
[----:B------:R-:W2:Y:S01]  /*3390*/  LDS.64 R24, [R0+0x2b0] ;  /* 0x0002b00000187984 */ /* 0x000ea20000000a00 */
[C---:B---3--:R-:W-:Y:S01]  /*33a0*/  FFMA R46, R48.reuse, R37, R47 ;  /* 0x00000025302e7223 */ /* 0x048fe2000000002f */
[C---:B------:R-:W-:Y:S02]  /*33b0*/  FFMA R59, R48.reuse, R36, R59 ;  /* 0x00000024303b7223 */ /* 0x040fe4000000003b */
[----:B------:R-:W-:Y:S01]  /*33c0*/  LDS R61, [R2+0x14] ;  /* 0x00001400023d7984 */ /* 0x000fe20000000800 */
[C---:B----4-:R-:W-:Y:S01]  /*33d0*/  FFMA R23, R48.reuse, R23, R42 ;  /* 0x0000001730177223 */ /* 0x050fe2000000002a */
[----:B------:R-:W-:Y:S01]  /*33e0*/  FFMA R22, R48, R22, R27 ;  /* 0x0000001630167223 */ /* 0x000fe2000000001b */
[C---:B------:R-:W-:Y:S01]  /*33f0*/  FFMA R59, R49.reuse, R54, R59 ;  /* 0x00000036313b7223 */ /* 0x040fe2000000003b */
[----:B------:R-:W-:Y:S01]  /*3400*/  LDS R69, [R0+0x2ec] ;  /* 0x0002ec0000457984 */ /* 0x000fe20000000800 */
[C---:B0-----:R-:W-:Y:S01]  /*3410*/  FFMA R12, R49.reuse, R12, R46 ;  /* 0x0000000c310c7223 */ /* 0x041fe2000000002e */
[C---:B------:R-:W-:Y:S01]  /*3420*/  FFMA R14, R49.reuse, R14, R23 ;  /* 0x0000000e310e7223 */ /* 0x040fe20000000017 */
[----:B------:R-:W-:Y:S01]  /*3430*/  FFMA R13, R49, R13, R22 ;  /* 0x0000000d310d7223 */ /* 0x000fe20000000016 */
[----:B------:R-:W-:Y:S01]  /*3440*/  LDS R52, [R2+0x8] ;  /* 0x0000080002347984 */ /* 0x000fe20000000800 */
[C---:B-----5:R-:W-:Y:S01]  /*3450*/  FFMA R9, R53.reuse, R9, R12 ;  /* 0x0000000935097223 */ /* 0x060fe2000000000c */
[C---:B------:R-:W-:Y:S01]  /*3460*/  FFMA R8, R53.reuse, R8, R59 ;  /* 0x0000000835087223 */ /* 0x040fe2000000003b */
[C---:B------:R-:W-:Y:S01]  /*3470*/  FFMA R14, R53.reuse, R11, R14 ;  /* 0x0000000b350e7223 */ /* 0x040fe2000000000e */
[----:B------:R-:W-:Y:S01]  /*3480*/  FFMA R10, R53, R10, R13 ;  /* 0x0000000a350a7223 */ /* 0x000fe2000000000d */
[----:B------:R-:W-:Y:S01]  /*3490*/  LDS R59, [R2+0x10] ;  /* 0x00001000023b7984 */ /* 0x000fe20000000800 */
[----:B------:R-:W-:Y:S01]  /*34a0*/  IADD3 R27, PT, PT, R6, 0x2860, RZ ;  /* 0x00002860061b7810 */ /* 0x000fe20007ffe0ff */
[----:B------:R-:W-:-:S04]  /*34b0*/  @!P0 IMAD.WIDE.U32 R42, R43, 0x4, R62 ;  /* 0x000000042b2a8825 */ /* 0x000fc800078e003e */
[C---:B-1----:R-:W-:Y:S01]  /*34c0*/  FFMA R9, R68.reuse, R18, R9 ;  /* 0x0000001244097223 */ /* 0x042fe20000000009 */
[C---:B------:R-:W-:Y:S01]  /*34d0*/  FFMA R17, R68.reuse, R17, R8 ;  /* 0x0000001144117223 */ /* 0x040fe20000000008 */
[C---:B------:R-:W-:Y:S01]  /*34e0*/  FFMA R19, R68.reuse, R19, R10 ;  /* 0x0000001344137223 */ /* 0x040fe2000000000a */
[----:B------:R-:W-:Y:S01]  /*34f0*/  LDS R49, [R2+0x4] ;  /* 0x0000040002317984 */ /* 0x000fe20000000800 */
[----:B------:R-:W-:-:S03]  /*3500*/  FFMA R14, R68, R55, R14 ;  /* 0x00000037440e7223 */ /* 0x000fc6000000000e */
[----:B------:R-:W-:Y:S04]  /*3510*/  LDS R68, [R2+0xc] ;  /* 0x00000c0002447984 */ /* 0x000fe80000000800 */
[----:B------:R-:W-:Y:S01]  /*3520*/  LDS R55, [R0+0x380] ;  /* 0x0003800000377984 */ /* 0x000fe20000000800 */
[C---:B--2---:R-:W-:Y:S01]  /*3530*/  FFMA R47, R26.reuse, R21, R9 ;  /* 0x000000151a2f7223 */ /* 0x044fe20000000009 */
[C---:B------:R-:W-:Y:S02]  /*3540*/  FFMA R46, R26.reuse, R20, R17 ;  /* 0x000000141a2e7223 */ /* 0x040fe40000000011 */
[----:B------:R-:W-:Y:S01]  /*3550*/  LDS.128 R8, [R0+0x2f0] ;  /* 0x0002f00000087984 */ /* 0x000fe20000000c00 */
[C---:B------:R-:W-:Y:S01]  /*3560*/  FFMA R53, R26.reuse, R25, R14 ;  /* 0x000000191a357223 */ /* 0x040fe2000000000e */
[----:B------:R-:W-:-:S02]  /*3570*/  FFMA R54, R26, R24, R19 ;  /* 0x000000181a367223 */ /* 0x000fc40000000013 */
[----:B------:R-:W-:Y:S04]  /*3580*/  LDS.128 R12, [R0+0x370] ;  /* 0x00037000000c7984 */ /* 0x000fe80000000c00 */
[----:B------:R-:W0:Y:S04]  /*3590*/  LDS.128 R16, [R0+0x400] ;  /* 0x0004000000107984 */ /* 0x000e280000000c00 */
[----:B------:R-:W-:Y:S04]  /*35a0*/  LDS R48, [R0+0x3fc] ;  /* 0x0003fc0000307984 */ /* 0x000fe80000000800 */
[----:B------:R-:W-:Y:S04]  /*35b0*/  LDS.64 R24, [R0+0x3b8] ;  /* 0x0003b80000187984 */ /* 0x000fe80000000a00 */
[----:B------:R-:W-:Y:S04]  /*35c0*/  LDS.64 R36, [R0+0x3c0] ;  /* 0x0003c00000247984 */ /* 0x000fe80000000a00 */
[----:B------:R-:W1:Y:S01]  /*35d0*/  LDS.128 R20, [R0+0x330] ;  /* 0x0003300000147984 */ /* 0x000e620000000c00 */
[----:B------:R-:W-:Y:S01]  /*35e0*/  IMAD.WIDE.U32 R26, R27, 0x4, R62 ;  /* 0x000000041b1a7825 */ /* 0x000fe200078e003e */
[----:B------:R-:W-:Y:S08]  /*35f0*/  BAR.SYNC.DEFER_BLOCKING 0x0 ;  /* 0x0000000000007b1d */ /* 0x000ff00000010000 */
[----:B------:R-:W-:Y:S06]  /*3600*/  BAR.SYNC.DEFER_BLOCKING 0x0 ;  /* 0x0000000000007b1d */ /* 0x000fec0000010000 */
[----:B------:R-:W2:Y:S04]  /*3610*/  @!P0 LDG.E R43, desc[UR6][R42.64] ;  /* 0x000000062a2b8981 */ /* 0x000ea8000c1e1900 */
[----:B------:R-:W3:Y:S01]  /*3620*/  LDG.E R27, desc[UR6][R26.64] ;  /* 0x000000061a1b7981 */ /* 0x000ee2000c1e1900 */
[----:B0-----:R-:W-:Y:S01]  /*3630*/  IADD3 R19, PT, PT, R28, -0x50, RZ ;  /* 0xffffffb01c137810 */ /* 0x001fe20007ffe0ff */
[C---:B------:R-:W-:Y:S01]  /*3640*/  FFMA R9, R61.reuse, R9, R54 ;  /* 0x000000093d097223 */ /* 0x040fe20000000036 */
[C---:B------:R-:W-:Y:S01]  /*3650*/  FFMA R11, R61.reuse, R69, R46 ;  /* 0x000000453d0b7223 */ /* 0x040fe2000000002e */
[C---:B------:R-:W-:Y:S01]  /*3660*/  FFMA R54, R61.reuse, R8, R47 ;  /* 0x000000083d367223 */ /* 0x040fe2000000002f */
[----:B------:R-:W-:Y:S01]  /*3670*/  FFMA R10, R61, R10, R53 ;  /* 0x0000000a3d0a7223 */ /* 0x000fe20000000035 */
[----:B------:R-:W-:Y:S01]  /*3680*/  IMAD.WIDE.U32 R46, R19, 0x4, R66 ;  /* 0x00000004132e7825 */ /* 0x000fe200078e0042 */
[----:B--2---:R-:W-:Y:S04]  /*3690*/  @!P0 STS [R2], R43 ;  /* 0x0000002b02008388 */ /* 0x004fe80000000800 */
[----:B---3--:R-:W-:Y:S01]  /*36a0*/  STS [R2+0x40], R27 ;  /* 0x0000401b02007388 */ /* 0x008fe20000000800 */
[----:B------:R-:W-:Y:S06]  /*36b0*/  BAR.SYNC.DEFER_BLOCKING 0x0 ;  /* 0x0000000000007b1d */ /* 0x000fec0000010000 */
[----:B------:R-:W2:Y:S04]  /*36c0*/  @!P0 LDG.E R8, desc[UR6][R46.64] ;  /* 0x000000062e088981 */ /* 0x000ea8000c1e1900 */
[----:B------:R-:W3:Y:S04]  /*36d0*/  @!P0 LDG.E R74, desc[UR6][R44.64] ;  /* 0x000000062c4a8981 */ /* 0x000ee8000c1e1900 */
[----:B------:R-:W4:Y:S04]  /*36e0*/  @!P0 LDG.E R72, desc[UR6][R34.64] ;  /* 0x0000000622488981 */ /* 0x000f28000c1e1900 */
[----:B------:R-:W5:Y:S04]  /*36f0*/  @!P0 LDG.E R12, desc[UR6][R38.64] ;  /* 0x00000006260c8981 */ /* 0x000f68000c1e1900 */
[----:B------:R-:W5:Y:S01]  /*3700*/  @!P0 LDG.E R42, desc[UR6][R40.64] ;  /* 0x00000006282a8981 */ /* 0x000f62000c1e1900 */
[C---:B-1----:R-:W-:Y:S01]  /*3710*/  FFMA R21, R59.reuse, R21, R54 ;  /* 0x000000153b157223 */ /* 0x042fe20000000036 */
[C---:B------:R-:W-:Y:S01]  /*3720*/  FFMA R22, R59.reuse, R22, R9 ;  /* 0x000000163b167223 */ /* 0x040fe20000000009 */
[C---:B------:R-:W-:Y:S01]  /*3730*/  FFMA R20, R59.reuse, R20, R11 ;  /* 0x000000143b147223 */ /* 0x040fe2000000000b */
[----:B------:R-:W-:Y:S01]  /*3740*/  FFMA R10, R59, R23, R10 ;  /* 0x000000173b0a7223 */ /* 0x000fe2000000000a */
[C---:B------:R-:W-:Y:S01]  /*3750*/  FFMA R19, R68.reuse, R14, R21 ;  /* 0x0000000e44137223 */ /* 0x040fe20000000015 */
[C---:B------:R-:W-:Y:S01]  /*3760*/  FFMA R15, R68.reuse, R15, R22 ;  /* 0x0000000f440f7223 */ /* 0x040fe20000000016 */
[C---:B------:R-:W-:Y:S01]  /*3770*/  FFMA R13, R68.reuse, R13, R20 ;  /* 0x0000000d440d7223 */ /* 0x040fe20000000014 */
[----:B------:R-:W-:Y:S01]  /*3780*/  FFMA R10, R68, R55, R10 ;  /* 0x00000037440a7223 */ /* 0x000fe2000000000a */
[----:B------:R-:W-:-:S02]  /*3790*/  FFMA R19, R52, R25, R19 ;  /* 0x0000001934137223 */ /* 0x000fc40000000013 */
[C---:B------:R-:W-:Y:S01]  /*37a0*/  FFMA R76, R52.reuse, R24, R13 ;  /* 0x00000018344c7223 */ /* 0x040fe2000000000d */
[C---:B------:R-:W-:Y:S01]  /*37b0*/  FFMA R9, R52.reuse, R37, R10 ;  /* 0x0000002534097223 */ /* 0x040fe2000000000a */
[----:B------:R-:W-:Y:S01]  /*37c0*/  FFMA R52, R52, R36, R15 ;  /* 0x0000002434347223 */ /* 0x000fe2000000000f */
[C---:B------:R-:W-:Y:S01]  /*37d0*/  FFMA R16, R49.reuse, R16, R19 ;  /* 0x0000001031107223 */ /* 0x040fe20000000013 */
[C---:B------:R-:W-:Y:S01]  /*37e0*/  FFMA R55, R49.reuse, R48, R76 ;  /* 0x0000003031377223 */ /* 0x040fe2000000004c */
[C---:B------:R-:W-:Y:S01]  /*37f0*/  FFMA R59, R49.reuse, R18, R9 ;  /* 0x00000012313b7223 */ /* 0x040fe20000000009 */
[----:B------:R-:W-:Y:S01]  /*3800*/  FFMA R17, R49, R17, R52 ;  /* 0x0000001131117223 */ /* 0x000fe20000000034 */
[----:B--2---:R-:W-:Y:S04]  /*3810*/  @!P0 STS [R3], R8 ;  /* 0x0000000803008388 */ /* 0x004fe80000000800 */
[----:B---3--:R-:W-:Y:S04]  /*3820*/  @!P0 STS [R3+0x4], R74 ;  /* 0x0000044a03008388 */ /* 0x008fe80000000800 */
[----:B----4-:R-:W-:Y:S04]  /*3830*/  @!P0 STS [R3+0x8], R72 ;  /* 0x0000084803008388 */ /* 0x010fe80000000800 */
[----:B-----5:R-:W-:Y:S04]  /*3840*/  @!P0 STS [R3+0xc], R12 ;  /* 0x00000c0c03008388 */ /* 0x020fe80000000800 */
[----:B------:R-:W-:Y:S01]  /*3850*/  @!P0 STS [R3+0x10], R42 ;  /* 0x0000102a03008388 */ /* 0x000fe20000000800 */
[----:B------:R-:W-:Y:S06]  /*3860*/  BAR.SYNC.DEFER_BLOCKING 0x0 ;  /* 0x0000000000007b1d */ /* 0x000fec0000010000 */
[----:B------:R-:W-:Y:S04]  /*3870*/  LDS R54, [R2+0x40] ;  /* 0x0000400002367984 */ /* 0x000fe80000000800 */
[----:B------:R-:W0:Y:S04]  /*3880*/  LDS.128 R20, [R0] ;  /* 0x0000000000147984 */ /* 0x000e280000000c00 */
[----:B------:R-:W-:Y:S04]  /*3890*/  LDS R68, [R2+0x3c] ;  /* 0x00003c0002447984 */ /* 0x000fe80000000800 */
[----:B------:R-:W1:Y:S04]  /*38a0*/  LDS.64 R36, [R0+0x50] ;  /* 0x0000500000247984 */ /* 0x000e680000000a00 */
[----:B------:R-:W2:Y:S04]  /*38b0*/  LDS R70, [R0+0x10] ;  /* 0x0000100000467984 */ /* 0x000ea80000000800 */
[----:B------:R-:W3:Y:S04]  /*38c0*/  LDS.128 R24, [R0+0x40] ;  /* 0x0000400000187984 */ /* 0x000ee80000000c00 */
[----:B------:R-:W4:Y:S04]  /*38d0*/  LDS.128 R12, [R0+0x90] ;  /* 0x00009000000c7984 */ /* 0x000f280000000c00 */
[----:B------:R-:W5:Y:S04]  /*38e0*/  LDS R53, [R2+0x38] ;  /* 0x0000380002357984 */ /* 0x000f680000000800 */
[----:B------:R-:W5:Y:S04]  /*38f0*/  LDS.64 R42, [R0+0x88] ;  /* 0x00008800002a7984 */ /* 0x000f680000000a00 */
[----:B------:R-:W-:Y:S04]  /*3900*/  LDS R48, [R2+0x34] ;  /* 0x0000340002307984 */ /* 0x000fe80000000800 */
[----:B------:R-:W5:Y:S04]  /*3910*/  LDS.128 R8, [R0+0xd0] ;  /* 0x0000d00000087984 */ /* 0x000f680000000c00 */
[----:B------:R-:W5:Y:S01]  /*3920*/  LDS R49, [R0+0xcc] ;  /* 0x0000cc0000317984 */ /* 0x000f620000000800 */
[C---:B0-----:R-:W-:Y:S01]  /*3930*/  FFMA R23, R54.reuse, R23, R59 ;  /* 0x0000001736177223 */ /* 0x041fe2000000003b */
[C---:B------:R-:W-:Y:S01]  /*3940*/  FFMA R17, R54.reuse, R22, R17 ;  /* 0x0000001636117223 */ /* 0x040fe20000000011 */
[C---:B------:R-:W-:Y:S01]  /*3950*/  FFMA R20, R54.reuse, R20, R55 ;  /* 0x0000001436147223 */ /* 0x040fe20000000037 */
[----:B------:R-:W-:Y:S01]  /*3960*/  FFMA R21, R54, R21, R16 ;  /* 0x0000001536157223 */ /* 0x000fe20000000010 */
[----:B------:R-:W-:Y:S01]  /*3970*/  LDS R55, [R2+0x30] ;  /* 0x0000300002377984 */ /* 0x000fe20000000800 */
[----:B-1----:R-:W-:-:S03]  /*3980*/  FFMA R36, R68, R36, R23 ;  /* 0x0000002444247223 */ /* 0x002fc60000000017 */
[----:B------:R-:W-:Y:S01]  /*3990*/  LDS R52, [R2+0x24] ;  /* 0x0000240002347984 */ /* 0x000fe20000000800 */
[----:B--2---:R-:W-:-:S03]  /*39a0*/  FFMA R70, R54, R70, R65 ;  /* 0x0000004636467223 */ /* 0x004fc60000000041 */
[----:B------:R-:W-:Y:S01]  /*39b0*/  LDS R59, [R0+0x1dc] ;  /* 0x0001dc00003b7984 */ /* 0x000fe20000000800 */
[C---:B---3--:R-:W-:Y:S01]  /*39c0*/  FFMA R27, R68.reuse, R27, R17 ;  /* 0x0000001b441b7223 */ /* 0x048fe20000000011 */
[C---:B------:R-:W-:Y:S02]  /*39d0*/  FFMA R37, R68.reuse, R37, R70 ;  /* 0x0000002544257223 */ /* 0x040fe40000000046 */
[----:B------:R-:W0:Y:S01]  /*39e0*/  LDS.128 R16, [R0+0x110] ;  /* 0x0001100000107984 */ /* 0x000e220000000c00 */
[C---:B------:R-:W-:Y:S01]  /*39f0*/  FFMA R26, R68.reuse, R26, R21 ;  /* 0x0000001a441a7223 */ /* 0x040fe20000000015 */
[----:B----4-:R-:W-:Y:S02]  /*3a00*/  FFMA R15, R68, R25, R20 ;  /* 0x00000019440f7223 */ /* 0x010fe40000000014 */
[----:B------:R-:W1:Y:S01]  /*3a10*/  LDS R70, [R0+0x120] ;  /* 0x0001200000467984 */ /* 0x000e620000000800 */
[C---:B-----5:R-:W-:Y:S01]  /*3a20*/  FFMA R13, R53.reuse, R13, R36 ;  /* 0x0000000d350d7223 */ /* 0x060fe20000000024 */
[C---:B------:R-:W-:Y:S01]  /*3a30*/  FFMA R54, R53.reuse, R14, R37 ;  /* 0x0000000e35367223 */ /* 0x040fe20000000025 */
[C---:B------:R-:W-:Y:S01]  /*3a40*/  FFMA R27, R53.reuse, R12, R27 ;  /* 0x0000000c351b7223 */ /* 0x040fe2000000001b */
[----:B------:R-:W-:Y:S01]  /*3a50*/  LDS R68, [R2+0x2c] ;  /* 0x00002c0002447984 */ /* 0x000fe20000000800 */
[C---:B------:R-:W-:Y:S01]  /*3a60*/  FFMA R24, R53.reuse, R42, R15 ;  /* 0x0000002a35187223 */ /* 0x040fe2000000000f */
[----:B------:R-:W-:-:S02]  /*3a70*/  FFMA R25, R53, R43, R26 ;  /* 0x0000002b35197223 */ /* 0x000fc4000000001a */
[----:B------:R-:W2:Y:S04]  /*3a80*/  LDS.64 R36, [R0+0x160] ;  /* 0x0001600000247984 */ /* 0x000ea80000000a00 */
[----:B------:R-:W-:Y:S01]  /*3a90*/  LDS R53, [R2+0x28] ;  /* 0x0000280002357984 */ /* 0x000fe20000000800 */
[C---:B------:R-:W-:Y:S01]  /*3aa0*/  FFMA R10, R48.reuse, R10, R13 ;  /* 0x0000000a300a7223 */ /* 0x040fe2000000000d */
[C---:B------:R-:W-:Y:S01]  /*3ab0*/  FFMA R9, R48.reuse, R9, R27 ;  /* 0x0000000930097223 */ /* 0x040fe2000000001b */
[C---:B------:R-:W-:Y:S01]  /*3ac0*/  FFMA R8, R48.reuse, R8, R25 ;  /* 0x0000000830087223 */ /* 0x040fe20000000019 */
[----:B------:R-:W3:Y:S01]  /*3ad0*/  LDS.128 R12, [R0+0x150] ;  /* 0x00015000000c7984 */ /* 0x000ee20000000c00 */
[C---:B------:R-:W-:Y:S01]  /*3ae0*/  FFMA R49, R48.reuse, R49, R24 ;  /* 0x0000003130317223 */ /* 0x040fe20000000018 */
[----:B------:R-:W-:-:S02]  /*3af0*/  FFMA R11, R48, R11, R54 ;  /* 0x0000000b300b7223 */ /* 0x000fc40000000036 */
[----:B------:R-:W4:Y:S04]  /*3b00*/  LDS.64 R42, [R0+0x198] ;  /* 0x00019800002a7984 */ /* 0x000f280000000a00 */
[----:B------:R-:W5:Y:S04]  /*3b10*/  LDS.128 R20, [R0+0x1a0] ;  /* 0x0001a00000147984 */ /* 0x000f680000000c00 */
[----:B------:R-:W5:Y:S04]  /*3b20*/  LDS.128 R24, [R0+0x1e0] ;  /* 0x0001e00000187984 */ /* 0x000f680000000c00 */
[----:B------:R-:W-:Y:S01]  /*3b30*/  LDS R61, [R0+0x340] ;  /* 0x00034000003d7984 */ /* 0x000fe20000000800 */
[C---:B0-----:R-:W-:Y:S01]  /*3b40*/  FFMA R16, R55.reuse, R16, R49 ;  /* 0x0000001037107223 */ /* 0x041fe20000000031 */
[C---:B------:R-:W-:Y:S01]  /*3b50*/  FFMA R19, R55.reuse, R19, R10 ;  /* 0x0000001337137223 */ /* 0x040fe2000000000a */
[C---:B------:R-:W-:Y:S01]  /*3b60*/  FFMA R17, R55.reuse, R17, R8 ;  /* 0x0000001137117223 */ /* 0x040fe20000000008 */
[C---:B------:R-:W-:Y:S01]  /*3b70*/  FFMA R9, R55.reuse, R18, R9 ;  /* 0x0000001237097223 */ /* 0x040fe20000000009 */
[----:B-1----:R-:W-:-:S02]  /*3b80*/  FFMA R70, R55, R70, R11 ;  /* 0x0000004637467223 */ /* 0x002fc4000000000b */
[----:B------:R-:W-:Y:S02]  /*3b90*/  LDS R55, [R2+0x18] ;  /* 0x0000180002377984 */ /* 0x000fe40000000800 */
[C---:B--2---:R-:W-:Y:S01]  /*3ba0*/  FFMA R37, R68.reuse, R37, R70 ;  /* 0x0000002544257223 */ /* 0x044fe20000000046 */
[C---:B------:R-:W-:Y:S01]  /*3bb0*/  FFMA R36, R68.reuse, R36, R19 ;  /* 0x0000002444247223 */ /* 0x040fe20000000013 */
[C---:B---3--:R-:W-:Y:S01]  /*3bc0*/  FFMA R13, R68.reuse, R13, R16 ;  /* 0x0000000d440d7223 */ /* 0x048fe20000000010 */
[C---:B------:R-:W-:Y:S01]  /*3bd0*/  FFMA R14, R68.reuse, R14, R17 ;  /* 0x0000000e440e7223 */ /* 0x040fe20000000011 */
[----:B------:R-:W-:Y:S02]  /*3be0*/  FFMA R9, R68, R15, R9 ;  /* 0x0000000f44097223 */ /* 0x000fe40000000009 */
[C---:B----4-:R-:W-:Y:S01]  /*3bf0*/  FFMA R13, R53.reuse, R42, R13 ;  /* 0x0000002a350d7223 */ /* 0x050fe2000000000d */
[C---:B------:R-:W-:Y:S01]  /*3c00*/  FFMA R17, R53.reuse, R43, R14 ;  /* 0x0000002b35117223 */ /* 0x040fe2000000000e */
[----:B------:R-:W-:Y:S01]  /*3c10*/  LDS R42, [R0+0x230] ;  /* 0x00023000002a7984 */ /* 0x000fe20000000800 */
[C---:B-----5:R-:W-:Y:S01]  /*3c20*/  FFMA R11, R53.reuse, R22, R37 ;  /* 0x00000016350b7223 */ /* 0x060fe20000000025 */
[----:B------:R-:W-:-:S02]  /*3c30*/  FFMA R21, R53, R21, R36 ;  /* 0x0000001535157223 */ /* 0x000fc40000000024 */
[----:B------:R-:W0:Y:S01]  /*3c40*/  LDS R43, [R2+0x20] ;  /* 0x00002000022b7984 */ /* 0x000e220000000800 */
[C---:B------:R-:W-:Y:S01]  /*3c50*/  FFMA R37, R52.reuse, R59, R13 ;  /* 0x0000003b34257223 */ /* 0x040fe2000000000d */
[C---:B------:R-:W-:Y:S01]  /*3c60*/  FFMA R48, R52.reuse, R27, R11 ;  /* 0x0000001b34307223 */ /* 0x040fe2000000000b */
[C---:B------:R-:W-:Y:S01]  /*3c70*/  FFMA R54, R52.reuse, R26, R21 ;  /* 0x0000001a34367223 */ /* 0x040fe20000000015 */
[----:B------:R-:W1:Y:S01]  /*3c80*/  LDS.128 R12, [R0+0x220] ;  /* 0x00022000000c7984 */ /* 0x000e620000000c00 */
[----:B------:R-:W-:Y:S01]  /*3c90*/  FFMA R20, R53, R20, R9 ;  /* 0x0000001435147223 */ /* 0x000fe20000000009 */
[C---:B------:R-:W-:Y:S02]  /*3ca0*/  FFMA R70, R52.reuse, R24, R17 ;  /* 0x0000001834467223 */ /* 0x040fe40000000011 */
[----:B------:R-:W-:Y:S01]  /*3cb0*/  LDS R68, [R2+0x1c] ;  /* 0x00001c0002447984 */ /* 0x000fe20000000800 */
[----:B------:R-:W-:-:S03]  /*3cc0*/  FFMA R49, R52, R25, R20 ;  /* 0x0000001934317223 */ /* 0x000fc60000000014 */
[----:B------:R-:W2:Y:S04]  /*3cd0*/  LDS.64 R26, [R0+0x270] ;  /* 0x00027000001a7984 */ /* 0x000ea80000000a00 */
[----:B------:R-:W3:Y:S04]  /*3ce0*/  LDS.128 R8, [R0+0x260] ;  /* 0x0002600000087984 */ /* 0x000ee80000000c00 */
[----:B------:R-:W4:Y:S04]  /*3cf0*/  LDS.128 R16, [R0+0x2b0] ;  /* 0x0002b00000107984 */ /* 0x000f280000000c00 */
[----:B------:R-:W5:Y:S04]  /*3d00*/  LDS.64 R24, [R0+0x2a8] ;  /* 0x0002a80000187984 */ /* 0x000f680000000a00 */
[----:B------:R-:W-:Y:S04]  /*3d10*/  LDS R52, [R2+0x14] ;  /* 0x0000140002347984 */ /* 0x000fe80000000800 */
[----:B------:R-:W5:Y:S04]  /*3d20*/  LDS.128 R20, [R0+0x2f0] ;  /* 0x0002f00000147984 */ /* 0x000f680000000c00 */
[----:B------:R-:W5:Y:S04]  /*3d30*/  LDS R53, [R0+0x2ec] ;  /* 0x0002ec0000357984 */ /* 0x000f680000000800 */
[----:B------:R-:W5:Y:S01]  /*3d40*/  LDS R36, [R2+0x10] ;  /* 0x0000100002247984 */ /* 0x000f620000000800 */
[C---:B0-----:R-:W-:Y:S01]  /*3d50*/  FFMA R59, R43.reuse, R42, R48 ;  /* 0x0000002a2b3b7223 */ /* 0x041fe20000000030 */
[C---:B-1----:R-:W-:Y:S01]  /*3d60*/  FFMA R42, R43.reuse, R12, R37 ;  /* 0x0000000c2b2a7223 */ /* 0x042fe20000000025 */
[C---:B------:R-:W-:Y:S01]  /*3d70*/  FFMA R15, R43.reuse, R15, R54 ;  /* 0x0000000f2b0f7223 */ /* 0x040fe20000000036 */
[C---:B------:R-:W-:Y:S01]  /*3d80*/  FFMA R14, R43.reuse, R14, R49 ;  /* 0x0000000e2b0e7223 */ /* 0x040fe20000000031 */
[----:B------:R-:W-:Y:S01]  /*3d90*/  FFMA R13, R43, R13, R70 ;  /* 0x0000000d2b0d7223 */ /* 0x000fe20000000046 */
[----:B------:R-:W-:Y:S01]  /*3da0*/  LDS R37, [R2+0x8] ;  /* 0x0000080002257984 */ /* 0x000fe20000000800 */
[----:B------:R-:W-:Y:S01]  /*3db0*/  IADD3 R43, PT, PT, R6, 0x3070, RZ ;  /* 0x00003070062b7810 */ /* 0x000fe20007ffe0ff */
[C---:B--2---:R-:W-:Y:S01]  /*3dc0*/  FFMA R12, R68.reuse, R27, R59 ;  /* 0x0000001b440c7223 */ /* 0x044fe2000000003b */
[C---:B------:R-:W-:Y:S01]  /*3dd0*/  FFMA R26, R68.reuse, R26, R15 ;  /* 0x0000001a441a7223 */ /* 0x040fe2000000000f */
[----:B------:R-:W-:Y:S01]  /*3de0*/  LDS R59, [R0+0x3fc] ;  /* 0x0003fc00003b7984 */ /* 0x000fe20000000800 */
[C---:B---3--:R-:W-:Y:S01]  /*3df0*/  FFMA R9, R68.reuse, R9, R42 ;  /* 0x0000000944097223 */ /* 0x048fe2000000002a */
[C---:B------:R-:W-:Y:S01]  /*3e00*/  FFMA R11, R68.reuse, R11, R14 ;  /* 0x0000000b440b7223 */ /* 0x040fe2000000000e */
[----:B------:R-:W-:Y:S01]  /*3e10*/  FFMA R10, R68, R10, R13 ;  /* 0x0000000a440a7223 */ /* 0x000fe2000000000d */
[C---:B----4-:R-:W-:Y:S01]  /*3e20*/  FFMA R12, R55.reuse, R18, R12 ;  /* 0x00000012370c7223 */ /* 0x050fe2000000000c */
[C---:B------:R-:W-:Y:S01]  /*3e30*/  FFMA R17, R55.reuse, R17, R26 ;  /* 0x0000001137117223 */ /* 0x040fe2000000001a */
[C---:B------:R-:W-:Y:S01]  /*3e40*/  FFMA R16, R55.reuse, R16, R11 ;  /* 0x0000001037107223 */ /* 0x040fe2000000000b */
[----:B------:R-:W-:Y:S01]  /*3e50*/  LDS R68, [R2+0xc] ;  /* 0x00000c0002447984 */ /* 0x000fe20000000800 */
[C---:B-----5:R-:W-:Y:S01]  /*3e60*/  FFMA R9, R55.reuse, R24, R9 ;  /* 0x0000001837097223 */ /* 0x060fe20000000009 */
[----:B------:R-:W-:Y:S01]  /*3e70*/  FFMA R25, R55, R25, R10 ;  /* 0x0000001937197223 */ /* 0x000fe2000000000a */
[----:B------:R-:W-:Y:S01]  /*3e80*/  @!P0 IADD3 R55, PT, PT, R6, 0x3060, RZ ;  /* 0x0000306006378810 */ /* 0x000fe20007ffe0ff */
[----:B------:R-:W-:Y:S01]  /*3e90*/  LDS.64 R26, [R0+0x3b8] ;  /* 0x0003b800001a7984 */ /* 0x000fe20000000a00 */
[----:B------:R-:W-:-:S04]  /*3ea0*/  IMAD.WIDE.U32 R42, R43, 0x4, R62 ;  /* 0x000000042b2a7825 */ /* 0x000fc800078e003e */
[C---:B------:R-:W-:Y:S01]  /*3eb0*/  FFMA R23, R52.reuse, R23, R12 ;  /* 0x0000001734177223 */ /* 0x040fe2000000000c */
[C---:B------:R-:W-:Y:S01]  /*3ec0*/  FFMA R65, R52.reuse, R21, R16 ;  /* 0x0000001534417223 */ /* 0x040fe20000000010 */
[C---:B------:R-:W-:Y:S01]  /*3ed0*/  FFMA R48, R52.reuse, R20, R25 ;  /* 0x0000001434307223 */ /* 0x040fe20000000019 */
[----:B------:R-:W-:Y:S01]  /*3ee0*/  LDS.128 R12, [R0+0x400] ;  /* 0x00040000000c7984 */ /* 0x000fe20000000c00 */
[C---:B------:R-:W-:Y:S01]  /*3ef0*/  FFMA R49, R52.reuse, R53, R9 ;  /* 0x0000003534317223 */ /* 0x040fe20000000009 */
[----:B------:R-:W-:Y:S01]  /*3f00*/  FFMA R53, R52, R22, R17 ;  /* 0x0000001634357223 */ /* 0x000fe20000000011 */
[----:B------:R-:W-:Y:S01]  /*3f10*/  @!P0 IMAD.WIDE.U32 R54, R55, 0x4, R62 ;  /* 0x0000000437368825 */ /* 0x000fe200078e003e */
[----:B------:R-:W-:Y:S03]  /*3f20*/  LDS.128 R8, [R0+0x370] ;  /* 0x0003700000087984 */ /* 0x000fe60000000c00 */
[----:B------:R-:W-:-:S02]  /*3f30*/  FFMA R61, R36, R61, R23 ;  /* 0x0000003d243d7223 */ /* 0x000fc40000000017 */
[----:B------:R-:W-:Y:S04]  /*3f40*/  LDS.128 R20, [R0+0x3c0] ;  /* 0x0003c00000147984 */ /* 0x000fe80000000c00 */
[----:B------:R-:W-:Y:S04]  /*3f50*/  LDS R52, [R2+0x4] ;  /* 0x0000040002347984 */ /* 0x000fe80000000800 */
[----:B------:R-:W-:Y:S04]  /*3f60*/  LDS.64 R24, [R0+0x380] ;  /* 0x0003800000187984 */ /* 0x000fe80000000a00 */
[----:B------:R-:W0:Y:S01]  /*3f70*/  LDS.128 R16, [R0+0x330] ;  /* 0x0003300000107984 */ /* 0x000e220000000c00 */
[----:B------:R-:W-:Y:S08]  /*3f80*/  BAR.SYNC.DEFER_BLOCKING 0x0 ;  /* 0x0000000000007b1d */ /* 0x000ff00000010000 */
[----:B------:R-:W-:Y:S06]  /*3f90*/  BAR.SYNC.DEFER_BLOCKING 0x0 ;  /* 0x0000000000007b1d */ /* 0x000fec0000010000 */
[----:B------:R-:W2:Y:S04]  /*3fa0*/  @!P0 LDG.E R55, desc[UR6][R54.64] ;  /* 0x0000000636378981 */ /* 0x000ea8000c1e1900 */
[----:B------:R-:W3:Y:S01]  /*3fb0*/  LDG.E R43, desc[UR6][R42.64] ;  /* 0x000000062a2b7981 */ /* 0x000ee2000c1e1900 */
[----:B0-----:R-:W-:Y:S01]  /*3fc0*/  FFMA R23, R36, R17, R48 ;  /* 0x0000001124177223 */ /* 0x001fe20000000030 */
[----:B------:R-:W-:Y:S01]  /*3fd0*/  IADD3 R17, PT, PT, R28, -0x60, RZ ;  /* 0xffffffa01c117810 */ /* 0x000fe20007ffe0ff */
[C---:B------:R-:W-:Y:S01]  /*3fe0*/  FFMA R53, R36.reuse, R19, R53 ;  /* 0x0000001324357223 */ /* 0x040fe20000000035 */
[C---:B------:R-:W-:Y:S01]  /*3ff0*/  FFMA R8, R36.reuse, R18, R65 ;  /* 0x0000001224087223 */ /* 0x040fe20000000041 */
[----:B------:R-:W-:-:S02]  /*4000*/  FFMA R36, R36, R16, R49 ;  /* 0x0000001024247223 */ /* 0x000fc40000000031 */
        /* <DEDUP_REMOVED lines=8> */
[----:B------:R-:W5:Y:S04]  /*4090*/  @!P0 LDG.E R76, desc[UR6][R38.64] ;  /* 0x00000006264c8981 */ /* 0x000f68000c1e1900 */
[----:B------:R-:W5:Y:S01]  /*40a0*/  @!P0 LDG.E R78, desc[UR6][R40.64] ;  /* 0x00000006284e8981 */ /* 0x000f62000c1e1900 */
[C---:B------:R-:W-:Y:S01]  /*40b0*/  FFMA R10, R68.reuse, R10, R23 ;  /* 0x0000000a440a7223 */ /* 0x040fe20000000017 */
[C---:B------:R-:W-:Y:S01]  /*40c0*/  FFMA R11, R68.reuse, R11, R8 ;  /* 0x0000000b440b7223 */ /* 0x040fe20000000008 */
[C---:B------:R-:W-:Y:S01]  /*40d0*/  FFMA R23, R68.reuse, R9, R36 ;  /* 0x0000000944177223 */ /* 0x040fe20000000024 */
[C---:B------:R-:W-:Y:S01]  /*40e0*/  FFMA R42, R68.reuse, R25, R61 ;  /* 0x00000019442a7223 */ /* 0x040fe2000000003d */
[----:B------:R-:W-:Y:S01]  /*40f0*/  FFMA R24, R68, R24, R53 ;  /* 0x0000001844187223 */ /* 0x000fe20000000035 */
        /* <DEDUP_REMOVED lines=10> */
[----:B------:R-:W-:-:S02]  /*41a0*/  @!P0 IADD3 R73, PT, PT, R6, 0x3870, RZ ;  /* 0x0000387006498810 */ /* 0x000fc40007ffe0ff */
[----:B------:R-:W-:Y:S01]  /*41b0*/  IADD3 R71, PT, PT, R6, 0x3880, RZ ;  /* 0x0000388006477810 */ /* 0x000fe20007ffe0ff */
[----:B--2---:R-:W-:Y:S04]  /*41c0*/  @!P0 STS [R3], R54 ;  /* 0x0000003603008388 */ /* 0x004fe80000000800 */
[----:B---3--:R-:W-:Y:S04]  /*41d0*/  @!P0 STS [R3+0x4], R70 ;  /* 0x0000044603008388 */ /* 0x008fe80000000800 */
[----:B----4-:R0:W-:Y:S04]  /*41e0*/  @!P0 STS [R3+0x8], R72 ;  /* 0x0000084803008388 */ /* 0x0101e80000000800 */
[----:B-----5:R-:W-:Y:S04]  /*41f0*/  @!P0 STS [R3+0xc], R74 ;  /* 0x00000c4a03008388 */ /* 0x020fe80000000800 */
[----:B------:R-:W-:Y:S04]  /*4200*/  @!P0 STS [R3+0x10], R76 ;  /* 0x0000104c03008388 */ /* 0x000fe80000000800 */
[----:B------:R-:W-:Y:S01]  /*4210*/  @!P0 STS [R3+0x14], R78 ;  /* 0x0000144e03008388 */ /* 0x000fe20000000800 */
[----:B0-----:R-:W-:Y:S01]  /*4220*/  @!P0 IMAD.WIDE.U32 R72, R73, 0x4, R62 ;  /* 0x0000000449488825 */ /* 0x001fe200078e003e */
[----:B------:R-:W-:Y:S06]  /*4230*/  BAR.SYNC.DEFER_BLOCKING 0x0 ;  /* 0x0000000000007b1d */ /* 0x000fec0000010000 */
[----:B------:R-:W-:Y:S04]  /*4240*/  LDS R55, [R2+0x40] ;  /* 0x0000400002377984 */ /* 0x000fe80000000800 */
[----:B------:R-:W0:Y:S04]  /*4250*/  LDS.128 R16, [R0] ;  /* 0x0000000000107984 */ /* 0x000e280000000c00 */
[----:B------:R-:W1:Y:S04]  /*4260*/  LDS.64 R36, [R0+0x10] ;  /* 0x0000100000247984 */ /* 0x000e680000000a00 */
[----:B------:R-:W2:Y:S04]  /*4270*/  LDS.128 R20, [R0+0x40] ;  /* 0x0000400000147984 */ /* 0x000ea80000000c00 */
[----:B------:R-:W3:Y:S04]  /*4280*/  LDS R54, [R2+0x3c] ;  /* 0x00003c0002367984 */ /* 0x000ee80000000800 */
[----:B------:R-:W4:Y:S04]  /*4290*/  LDS.128 R24, [R0+0x50] ;  /* 0x0000500000187984 */ /* 0x000f280000000c00 */
[----:B------:R-:W-:Y:S04]  /*42a0*/  LDS R53, [R2+0x38] ;  /* 0x0000380002357984 */ /* 0x000fe80000000800 */
[----:B------:R-:W5:Y:S04]  /*42b0*/  LDS.128 R8, [R0+0x90] ;  /* 0x0000900000087984 */ /* 0x000f680000000c00 */
[----:B------:R-:W5:Y:S04]  /*42c0*/  LDS.64 R42, [R0+0x88] ;  /* 0x00008800002a7984 */ /* 0x000f680000000a00 */
[----:B------:R-:W-:Y:S01]  /*42d0*/  LDS R52, [R2+0x34] ;  /* 0x0000340002347984 */ /* 0x000fe20000000800 */
[C---:B0-----:R-:W-:Y:S01]  /*42e0*/  FFMA R19, R55.reuse, R19, R14 ;  /* 0x0000001337137223 */ /* 0x041fe2000000000e */
[C---:B------:R-:W-:Y:S01]  /*42f0*/  FFMA R65, R55.reuse, R18, R13 ;  /* 0x0000001237417223 */ /* 0x040fe2000000000d */
[C---:B------:R-:W-:Y:S01]  /*4300*/  FFMA R17, R55.reuse, R17, R12 ;  /* 0x0000001137117223 */ /* 0x040fe2000000000c */
[C---:B------:R-:W-:Y:S01]  /*4310*/  FFMA R18, R55.reuse, R16, R59 ;  /* 0x0000001037127223 */ /* 0x040fe2000000003b */
[----:B------:R-:W0:Y:S01]  /*4320*/  LDS.128 R12, [R0+0xd0] ;  /* 0x0000d000000c7984 */ /* 0x000e220000000c00 */
[C---:B-1----:R-:W-:Y:S01]  /*4330*/  FFMA R37, R55.reuse, R37, R58 ;  /* 0x0000002537257223 */ /* 0x042fe2000000003a */
[----:B--2---:R-:W-:-:S02]  /*4340*/  FFMA R20, R55, R36, R61 ;  /* 0x0000002437147223 */ /* 0x004fc4000000003d */
[----:B------:R-:W1:Y:S01]  /*4350*/  LDS R58, [R0+0xcc] ;  /* 0x0000cc00003a7984 */ /* 0x000e620000000800 */
[C---:B---3--:R-:W-:Y:S01]  /*4360*/  FFMA R16, R54.reuse, R23, R65 ;  /* 0x0000001736107223 */ /* 0x048fe20000000041 */
[C---:B------:R-:W-:Y:S01]  /*4370*/  FFMA R22, R54.reuse, R22, R17 ;  /* 0x0000001636167223 */ /* 0x040fe20000000011 */
[C---:B------:R-:W-:Y:S01]  /*4380*/  FFMA R21, R54.reuse, R21, R18 ;  /* 0x0000001536157223 */ /* 0x040fe20000000012 */
[----:B------:R-:W-:Y:S01]  /*4390*/  LDS R61, [R2+0x30] ;  /* 0x00003000023d7984 */ /* 0x000fe20000000800 */
[C---:B----4-:R-:W-:Y:S01]  /*43a0*/  FFMA R25, R54.reuse, R25, R20 ;  /* 0x0000001936197223 */ /* 0x050fe20000000014 */
[C---:B------:R-:W-:Y:S01]  /*43b0*/  FFMA R24, R54.reuse, R24, R19 ;  /* 0x0000001836187223 */ /* 0x040fe20000000013 */
[----:B------:R-:W-:Y:S01]  /*43c0*/  FFMA R36, R54, R26, R37 ;  /* 0x0000001a36247223 */ /* 0x000fe20000000025 */
[----:B------:R-:W2:Y:S04]  /*43d0*/  LDS R59, [R0+0xe0] ;  /* 0x0000e000003b7984 */ /* 0x000ea80000000800 */
[----:B------:R-:W-:Y:S01]  /*43e0*/  LDS R54, [R2+0x2c] ;  /* 0x00002c0002367984 */ /* 0x000fe20000000800 */
[C---:B-----5:R-:W-:Y:S01]  /*43f0*/  FFMA R37, R53.reuse, R10, R25 ;  /* 0x0000000a35257223 */ /* 0x060fe20000000019 */
[C---:B------:R-:W-:Y:S01]  /*4400*/  FFMA R9, R53.reuse, R9, R24 ;  /* 0x0000000935097223 */ /* 0x040fe20000000018 */
[C---:B------:R-:W-:Y:S01]  /*4410*/  FFMA R8, R53.reuse, R8, R16 ;  /* 0x0000000835087223 */ /* 0x040fe20000000010 */
[----:B------:R-:W3:Y:S01]  /*4420*/  LDS.128 R24, [R0+0x110] ;  /* 0x0001100000187984 */ /* 0x000ee20000000c00 */
[C---:B------:R-:W-:Y:S01]  /*4430*/  FFMA R65, R53.reuse, R43, R22 ;  /* 0x0000002b35417223 */ /* 0x040fe20000000016 */
[C---:B------:R-:W-:Y:S01]  /*4440*/  FFMA R55, R53.reuse, R42, R21 ;  /* 0x0000002a35377223 */ /* 0x040fe20000000015 */
[----:B------:R-:W-:Y:S01]  /*4450*/  FFMA R68, R53, R11, R36 ;  /* 0x0000000b35447223 */ /* 0x000fe20000000024 */
[----:B------:R-:W4:Y:S04]  /*4460*/  LDS.128 R16, [R0+0x150] ;  /* 0x0001500000107984 */ /* 0x000f280000000c00 */
[----:B------:R-:W5:Y:S04]  /*4470*/  LDS.64 R42, [R0+0x120] ;  /* 0x00012000002a7984 */ /* 0x000f680000000a00 */
[----:B------:R-:W5:Y:S04]  /*4480*/  LDS.128 R20, [R0+0x160] ;  /* 0x0001600000147984 */ /* 0x000f680000000c00 */
[----:B------:R-:W-:Y:S01]  /*4490*/  LDS R53, [R2+0x28] ;  /* 0x0000280002357984 */ /* 0x000fe20000000800 */
[C---:B0-----:R-:W-:Y:S01]  /*44a0*/  FFMA R14, R52.reuse, R14, R9 ;  /* 0x0000000e340e7223 */ /* 0x041fe20000000009 */
[C---:B------:R-:W-:Y:S01]  /*44b0*/  FFMA R13, R52.reuse, R13, R8 ;  /* 0x0000000d340d7223 */ /* 0x040fe20000000008 */
[C---:B------:R-:W-:Y:S01]  /*44c0*/  FFMA R15, R52.reuse, R15, R37 ;  /* 0x0000000f340f7223 */ /* 0x040fe20000000025 */
[----:B------:R-:W0:Y:S01]  /*44d0*/  LDS.128 R8, [R0+0x1a0] ;  /* 0x0001a00000087984 */ /* 0x000e220000000c00 */
[C---:B------:R-:W-:Y:S01]  /*44e0*/  FFMA R12, R52.reuse, R12, R65 ;  /* 0x0000000c340c7223 */ /* 0x040fe20000000041 */
[----:B-1----:R-:W-:-:S02]  /*44f0*/  FFMA R55, R52, R58, R55 ;  /* 0x0000003a34377223 */ /* 0x002fc40000000037 */
[----:B------:R-:W1:Y:S04]  /*4500*/  LDS.64 R36, [R0+0x198] ;  /* 0x0001980000247984 */ /* 0x000e680000000a00 */
[----:B------:R-:W-:Y:S01]  /*4510*/  LDS R58, [R2+0x24] ;  /* 0x00002400023a7984 */ /* 0x000fe20000000800 */
[----:B--2---:R-:W-:-:S03]  /*4520*/  FFMA R68, R52, R59, R68 ;  /* 0x0000003b34447223 */ /* 0x004fc60000000044 */
[----:B------:R-:W2:Y:S04]  /*4530*/  LDS R59, [R0+0x1f0] ;  /* 0x0001f000003b7984 */ /* 0x000ea80000000800 */
[----:B------:R-:W-:Y:S01]  /*4540*/  LDS R52, [R2+0x1c] ;  /* 0x00001c0002347984 */ /* 0x000fe20000000800 */
[C---:B---3--:R-:W-:Y:S01]  /*4550*/  FFMA R13, R61.reuse, R26, R13 ;  /* 0x0000001a3d0d7223 */ /* 0x048fe2000000000d */
[C---:B------:R-:W-:Y:S01]  /*4560*/  FFMA R24, R61.reuse, R24, R55 ;  /* 0x000000183d187223 */ /* 0x040fe20000000037 */
[C---:B------:R-:W-:Y:S01]  /*4570*/  FFMA R27, R61.reuse, R27, R14 ;  /* 0x0000001b3d1b7223 */ /* 0x040fe2000000000e */
[----:B------:R-:W-:Y:S01]  /*4580*/  FFMA R25, R61, R25, R12 ;  /* 0x000000193d197223 */ /* 0x000fe2000000000c */
[C---:B----4-:R-:W-:Y:S01]  /*4590*/  FFMA R55, R54.reuse, R19, R13 ;  /* 0x0000001336377223 */ /* 0x050fe2000000000d */
[----:B------:R-:W-:-:S02]  /*45a0*/  FFMA R17, R54, R17, R24 ;  /* 0x0000001136117223 */ /* 0x000fc40000000018 */
[C---:B------:R-:W-:Y:S01]  /*45b0*/  FFMA R18, R54.reuse, R18, R25 ;  /* 0x0000001236127223 */ /* 0x040fe20000000019 */
[C---:B-----5:R-:W-:Y:S01]  /*45c0*/  FFMA R43, R61.reuse, R43, R68 ;  /* 0x0000002b3d2b7223 */ /* 0x060fe20000000044 */
[----:B------:R-:W-:Y:S02]  /*45d0*/  FFMA R42, R61, R42, R15 ;  /* 0x0000002a3d2a7223 */ /* 0x000fe4000000000f */
[----:B------:R-:W3:Y:S01]  /*45e0*/  LDS.128 R12, [R0+0x1e0] ;  /* 0x0001e000000c7984 */ /* 0x000ee20000000c00 */
[C---:B------:R-:W-:Y:S01]  /*45f0*/  FFMA R22, R54.reuse, R22, R43 ;  /* 0x0000001636167223 */ /* 0x040fe2000000002b */
[C---:B------:R-:W-:Y:S01]  /*4600*/  FFMA R21, R54.reuse, R21, R42 ;  /* 0x0000001536157223 */ /* 0x040fe2000000002a */
[----:B------:R-:W-:Y:S01]  /*4610*/  FFMA R16, R54, R20, R27 ;  /* 0x0000001436107223 */ /* 0x000fe2000000001b */
[----:B------:R-:W-:Y:S04]  /*4620*/  LDS.64 R42, [R0+0x230] ;  /* 0x00023000002a7984 */ /* 0x000fe80000000a00 */
[----:B------:R-:W4:Y:S01]  /*4630*/  LDS R54, [R2+0x20] ;  /* 0x0000200002367984 */ /* 0x000f220000000800 */
[C---:B0-----:R-:W-:Y:S01]  /*4640*/  FFMA R68, R53.reuse, R11, R22 ;  /* 0x0000000b35447223 */ /* 0x041fe20000000016 */
[C---:B------:R-:W-:Y:S01]  /*4650*/  FFMA R11, R53.reuse, R10, R21 ;  /* 0x0000000a350b7223 */ /* 0x040fe20000000015 */
[C---:B------:R-:W-:Y:S01]  /*4660*/  FFMA R9, R53.reuse, R9, R16 ;  /* 0x0000000935097223 */ /* 0x040fe20000000010 */
[----:B------:R-:W0:Y:S01]  /*4670*/  LDS R61, [R0+0x1dc] ;  /* 0x0001dc00003d7984 */ /* 0x000e220000000800 */
[C---:B-1----:R-:W-:Y:S01]  /*4680*/  FFMA R37, R53.reuse, R37, R18 ;  /* 0x0000002535257223 */ /* 0x042fe20000000012 */
[C---:B------:R-:W-:Y:S01]  /*4690*/  FFMA R36, R53.reuse, R36, R17 ;  /* 0x0000002435247223 */ /* 0x040fe20000000011 */
[----:B------:R-:W-:Y:S01]  /*46a0*/  FFMA R8, R53, R8, R55 ;  /* 0x0000000835087223 */ /* 0x000fe20000000037 */
[----:B------:R-:W1:Y:S04]  /*46b0*/  LDS.128 R24, [R0+0x220] ;  /* 0x0002200000187984 */ /* 0x000e680000000c00 */
[----:B------:R-:W5:Y:S01]  /*46c0*/  LDS.128 R20, [R0+0x270] ;  /* 0x0002700000147984 */ /* 0x000f620000000c00 */
[----:B--2---:R-:W-:-:S03]  /*46d0*/  FFMA R59, R58, R59, R68 ;  /* 0x0000003b3a3b7223 */ /* 0x004fc60000000044 */
[----:B------:R-:W2:Y:S04]  /*46e0*/  LDS.128 R16, [R0+0x260] ;  /* 0x0002600000107984 */ /* 0x000ea80000000c00 */
[----:B------:R-:W-:Y:S01]  /*46f0*/  LDS R53, [R2+0x18] ;  /* 0x0000180002357984 */ /* 0x000fe20000000800 */
[C---:B---3--:R-:W-:Y:S01]  /*4700*/  FFMA R13, R58.reuse, R13, R8 ;  /* 0x0000000d3a0d7223 */ /* 0x048fe20000000008 */
[C---:B------:R-:W-:Y:S01]  /*4710*/  FFMA R11, R58.reuse, R15, R11 ;  /* 0x0000000f3a0b7223 */ /* 0x040fe2000000000b */
[C---:B------:R-:W-:Y:S01]  /*4720*/  FFMA R8, R58.reuse, R12, R37 ;  /* 0x0000000c3a087223 */ /* 0x040fe20000000025 */
[----:B------:R-:W-:Y:S02]  /*4730*/  FFMA R14, R58, R14, R9 ;  /* 0x0000000e3a0e7223 */ /* 0x000fe40000000009 */
[C---:B----4-:R-:W-:Y:S01]  /*4740*/  FFMA R12, R54.reuse, R42, R11 ;  /* 0x0000002a360c7223 */ /* 0x050fe2000000000b */
[----:B------:R-:W-:Y:S01]  /*4750*/  FFMA R59, R54, R43, R59 ;  /* 0x0000002b363b7223 */ /* 0x000fe2000000003b */
[----:B0-----:R-:W-:-:S02]  /*4760*/  FFMA R61, R58, R61, R36 ;  /* 0x0000003d3a3d7223 */ /* 0x001fc40000000024 */
[----:B------:R-:W0:Y:S01]  /*4770*/  LDS.64 R36, [R0+0x2a8] ;  /* 0x0002a80000247984 */ /* 0x000e220000000a00 */
[C---:B-1----:R-:W-:Y:S01]  /*4780*/  FFMA R25, R54.reuse, R25, R8 ;  /* 0x0000001936197223 */ /* 0x042fe20000000008 */
[C---:B------:R-:W-:Y:S02]  /*4790*/  FFMA R43, R54.reuse, R27, R14 ;  /* 0x0000001b362b7223 */ /* 0x040fe4000000000e */
[----:B------:R-:W1:Y:S01]  /*47a0*/  LDS.128 R8, [R0+0x2b0] ;  /* 0x0002b00000087984 */ /* 0x000e620000000c00 */
[C---:B------:R-:W-:Y:S01]  /*47b0*/  FFMA R42, R54.reuse, R26, R13 ;  /* 0x0000001a362a7223 */ /* 0x040fe2000000000d */
[----:B------:R-:W-:Y:S01]  /*47c0*/  FFMA R24, R54, R24, R61 ;  /* 0x0000001836187223 */ /* 0x000fe2000000003d */
[C---:B-----5:R-:W-:Y:S01]  /*47d0*/  FFMA R58, R52.reuse, R22, R59 ;  /* 0x00000016343a7223 */ /* 0x060fe2000000003b */
[C---:B------:R-:W-:Y:S01]  /*47e0*/  FFMA R23, R52.reuse, R21, R12 ;  /* 0x0000001534177223 */ /* 0x040fe2000000000c */
[----:B------:R-:W-:Y:S01]  /*47f0*/  LDS R54, [R0+0x2ec] ;  /* 0x0002ec0000367984 */ /* 0x000fe20000000800 */
[C---:B--2---:R-:W-:Y:S01]  /*4800*/  FFMA R68, R52.reuse, R18, R25 ;  /* 0x0000001234447223 */ /* 0x044fe20000000019 */
[C---:B------:R-:W-:Y:S01]  /*4810*/  FFMA R55, R52.reuse, R17, R24 ;  /* 0x0000001134377223 */ /* 0x040fe20000000018 */
[C---:B------:R-:W-:Y:S01]  /*4820*/  FFMA R20, R52.reuse, R20, R43 ;  /* 0x0000001434147223 */ /* 0x040fe2000000002b */
[----:B------:R-:W2:Y:S01]  /*4830*/  LDS R21, [R2+0x14] ;  /* 0x0000140002157984 */ /* 0x000ea20000000800 */
[----:B------:R-:W-:-:S03]  /*4840*/  FFMA R19, R52, R19, R42 ;  /* 0x0000001334137223 */ /* 0x000fc6000000002a */
[----:B------:R-:W3:Y:S04]  /*4850*/  LDS R22, [R0+0x300] ;  /* 0x0003000000167984 */ /* 0x000ee80000000800 */
[----:B------:R-:W4:Y:S04]  /*4860*/  LDS.128 R12, [R0+0x2f0] ;  /* 0x0002f000000c7984 */ /* 0x000f280000000c00 */
[----:B------:R-:W-:Y:S04]  /*4870*/  LDS R18, [R2+0x10] ;  /* 0x0000100002127984 */ /* 0x000fe80000000800 */
[----:B------:R-:W5:Y:S04]  /*4880*/  LDS.64 R16, [R0+0x340] ;  /* 0x0003400000107984 */ /* 0x000f680000000a00 */
[----:B------:R-:W5:Y:S04]  /*4890*/  LDS.128 R24, [R0+0x330] ;  /* 0x0003300000187984 */ /* 0x000f680000000c00 */
[----:B------:R-:W-:Y:S01]  /*48a0*/  LDS R52, [R2+0x4] ;  /* 0x0000040002347984 */ /* 0x000fe20000000800 */
[C---:B0-----:R-:W-:Y:S01]  /*48b0*/  FFMA R37, R53.reuse, R37, R68 ;  /* 0x0000002535257223 */ /* 0x041fe20000000044 */
[----:B------:R-:W-:-:S02]  /*48c0*/  FFMA R36, R53, R36, R55 ;  /* 0x0000002435247223 */ /* 0x000fc40000000037 */
[----:B------:R-:W-:Y:S01]  /*48d0*/  LDS R59, [R0+0x3fc] ;  /* 0x0003fc00003b7984 */ /* 0x000fe20000000800 */
[C---:B-1----:R-:W-:Y:S01]  /*48e0*/  FFMA R11, R53.reuse, R11, R58 ;  /* 0x0000000b350b7223 */ /* 0x042fe2000000003a */
[C---:B------:R-:W-:Y:S01]  /*48f0*/  FFMA R10, R53.reuse, R10, R23 ;  /* 0x0000000a350a7223 */ /* 0x040fe20000000017 */
[C---:B------:R-:W-:Y:S01]  /*4900*/  FFMA R9, R53.reuse, R9, R20 ;  /* 0x0000000935097223 */ /* 0x040fe20000000014 */
[----:B------:R-:W-:Y:S01]  /*4910*/  FFMA R8, R53, R8, R19 ;  /* 0x0000000835087223 */ /* 0x000fe20000000013 */
[----:B------:R-:W-:Y:S01]  /*4920*/  LDS R55, [R0+0x410] ;  /* 0x0004100000377984 */ /* 0x000fe20000000800 */
[----:B--2---:R-:W-:-:S03]  /*4930*/  FFMA R19, R21, R54, R36 ;  /* 0x0000003615137223 */ /* 0x004fc60000000024 */
[----:B------:R-:W-:Y:S01]  /*4940*/  LDS R54, [R2+0x8] ;  /* 0x0000080002367984 */ /* 0x000fe20000000800 */
[C---:B---3--:R-:W-:Y:S01]  /*4950*/  FFMA R11, R21.reuse, R22, R11 ;  /* 0x00000016150b7223 */ /* 0x048fe2000000000b */
[C---:B----4-:R-:W-:Y:S01]  /*4960*/  FFMA R15, R21.reuse, R15, R10 ;  /* 0x0000000f150f7223 */ /* 0x050fe2000000000a */
[C---:B------:R-:W-:Y:S01]  /*4970*/  FFMA R14, R21.reuse, R14, R9 ;  /* 0x0000000e150e7223 */ /* 0x040fe20000000009 */
[C---:B------:R-:W-:Y:S01]  /*4980*/  FFMA R13, R21.reuse, R13, R8 ;  /* 0x0000000d150d7223 */ /* 0x040fe20000000008 */
[----:B------:R-:W-:Y:S02]  /*4990*/  FFMA R12, R21, R12, R37 ;  /* 0x0000000c150c7223 */ /* 0x000fe40000000025 */
[----:B------:R-:W-:Y:S01]  /*49a0*/  LDS.128 R20, [R0+0x380] ;  /* 0x0003800000147984 */ /* 0x000fe20000000c00 */
[C---:B-----5:R-:W-:Y:S01]  /*49b0*/  FFMA R68, R18.reuse, R17, R11 ;  /* 0x0000001112447223 */ /* 0x060fe2000000000b */
[C---:B------:R-:W-:Y:S02]  /*49c0*/  FFMA R58, R18.reuse, R16, R15 ;  /* 0x00000010123a7223 */ /* 0x040fe4000000000f */
[----:B------:R-:W-:Y:S01]  /*49d0*/  LDS.64 R36, [R0+0x3b8] ;  /* 0x0003b80000247984 */ /* 0x000fe20000000a00 */
[C---:B------:R-:W-:Y:S01]  /*49e0*/  FFMA R27, R18.reuse, R27, R14 ;  /* 0x0000001b121b7223 */ /* 0x040fe2000000000e */
[C---:B------:R-:W-:Y:S01]  /*49f0*/  FFMA R26, R18.reuse, R26, R13 ;  /* 0x0000001a121a7223 */ /* 0x040fe2000000000d */
[C---:B------:R-:W-:Y:S01]  /*4a00*/  FFMA R53, R18.reuse, R25, R12 ;  /* 0x0000001912357223 */ /* 0x040fe2000000000c */
[----:B------:R-:W-:Y:S01]  /*4a10*/  FFMA R24, R18, R24, R19 ;  /* 0x0000001812187223 */ /* 0x000fe20000000013 */
[----:B------:R-:W-:Y:S04]  /*4a20*/  LDS R25, [R2+0xc] ;  /* 0x00000c0002197984 */ /* 0x000fe80000000800 */
[----:B------:R-:W0:Y:S04]  /*4a30*/  LDS.128 R16, [R0+0x370] ;  /* 0x0003700000107984 */ /* 0x000e280000000c00 */
[----:B------:R-:W1:Y:S04]  /*4a40*/  LDS.128 R12, [R0+0x3c0] ;  /* 0x0003c000000c7984 */ /* 0x000e680000000c00 */
[----:B------:R-:W2:Y:S01]  /*4a50*/  LDS.128 R8, [R0+0x400] ;  /* 0x0004000000087984 */ /* 0x000ea20000000c00 */
[----:B------:R-:W-:Y:S01]  /*4a60*/  IMAD.WIDE.U32 R70, R71, 0x4, R62 ;  /* 0x0000000447467825 */ /* 0x000fe200078e003e */
[----:B------:R-:W-:Y:S08]  /*4a70*/  BAR.SYNC.DEFER_BLOCKING 0x0 ;  /* 0x0000000000007b1d */ /* 0x000ff00000010000 */
[----:B------:R-:W-:Y:S06]  /*4a80*/  BAR.SYNC.DEFER_BLOCKING 0x0 ;  /* 0x0000000000007b1d */ /* 0x000fec0000010000 */
[----:B------:R-:W3:Y:S04]  /*4a90*/  @!P0 LDG.E R73, desc[UR6][R72.64] ;  /* 0x0000000648498981 */ /* 0x000ee8000c1e1900 */
[----:B------:R-:W4:Y:S01]  /*4aa0*/  LDG.E R71, desc[UR6][R70.64] ;  /* 0x0000000646477981 */ /* 0x000f22000c1e1900 */
[----:B------:R-:W-:Y:S01]  /*4ab0*/  IADD3 R43, PT, PT, R28, -0x70, RZ ;  /* 0xffffff901c2b7810 */ /* 0x000fe20007ffe0ff */
[----:B0-----:R-:W-:-:S04]  /*4ac0*/  FFMA R16, R25, R22, R68 ;  /* 0x0000001619107223 */ /* 0x001fc80000000044 */
[----:B------:R-:W-:-:S04]  /*4ad0*/  IMAD.WIDE.U32 R42, R43, 0x4, R66 ;  /* 0x000000042b2a7825 */ /* 0x000fc800078e0042 */
[C---:B------:R-:W-:Y:S01]  /*4ae0*/  FFMA R61, R25.reuse, R18, R53 ;  /* 0x00000012193d7223 */ /* 0x040fe20000000035 */
[----:B---3--:R-:W-:Y:S04]  /*4af0*/  @!P0 STS [R2], R73 ;  /* 0x0000004902008388 */ /* 0x008fe80000000800 */
[----:B----4-:R-:W-:Y:S01]  /*4b00*/  STS [R2+0x40], R71 ;  /* 0x0000404702007388 */ /* 0x010fe20000000800 */
[----:B------:R-:W-:Y:S06]  /*4b10*/  BAR.SYNC.DEFER_BLOCKING 0x0 ;  /* 0x0000000000007b1d */ /* 0x000fec0000010000 */
[----:B------:R-:W3:Y:S01]  /*4b20*/  @!P0 LDG.E R74, desc[UR6][R42.64] ;  /* 0x000000062a4a8981 */ /* 0x000ee2000c1e1900 */
[C---:B------:R-:W-:Y:S01]  /*4b30*/  FFMA R65, R25.reuse, R21, R58 ;  /* 0x0000001519417223 */ /* 0x040fe2000000003a */
[C---:B------:R-:W-:Y:S01]  /*4b40*/  FFMA R58, R25.reuse, R20, R27 ;  /* 0x00000014193a7223 */ /* 0x040fe2000000001b */
[C---:B------:R-:W-:Y:S01]  /*4b50*/  FFMA R19, R25.reuse, R19, R26 ;  /* 0x0000001319137223 */ /* 0x040fe2000000001a */
[----:B------:R-:W4:Y:S04]  /*4b60*/  @!P0 LDG.E R18, desc[UR6][R48.64] ;  /* 0x0000000630128981 */ /* 0x000f28000c1e1900 */
[----:B------:R-:W5:Y:S04]  /*4b70*/  @!P0 LDG.E R68, desc[UR6][R46.64] ;  /* 0x000000062e448981 */ /* 0x000f68000c1e1900 */
[----:B------:R-:W5:Y:S04]  /*4b80*/  @!P0 LDG.E R70, desc[UR6][R44.64] ;  /* 0x000000062c468981 */ /* 0x000f68000c1e1900 */
[----:B------:R-:W5:Y:S04]  /*4b90*/  @!P0 LDG.E R72, desc[UR6][R34.64] ;  /* 0x0000000622488981 */ /* 0x000f68000c1e1900 */
[----:B------:R-:W5:Y:S04]  /*4ba0*/  @!P0 LDG.E R76, desc[UR6][R38.64] ;  /* 0x00000006264c8981 */ /* 0x000f68000c1e1900 */
[----:B------:R-:W5:Y:S01]  /*4bb0*/  @!P0 LDG.E R78, desc[UR6][R40.64] ;  /* 0x00000006284e8981 */ /* 0x000f62000c1e1900 */
[----:B------:R-:W-:Y:S01]  /*4bc0*/  FFMA R17, R25, R17, R24 ;  /* 0x0000001119117223 */ /* 0x000fe20000000018 */
[C---:B------:R-:W-:Y:S01]  /*4bd0*/  FFMA R61, R54.reuse, R37, R61 ;  /* 0x00000025363d7223 */ /* 0x040fe2000000003d */
[C---:B-1----:R-:W-:Y:S01]  /*4be0*/  FFMA R14, R54.reuse, R14, R65 ;  /* 0x0000000e360e7223 */ /* 0x042fe20000000041 */
[C---:B------:R-:W-:Y:S01]  /*4bf0*/  FFMA R13, R54.reuse, R13, R58 ;  /* 0x0000000d360d7223 */ /* 0x040fe2000000003a */
[C---:B------:R-:W-:Y:S01]  /*4c00*/  FFMA R37, R54.reuse, R36, R17 ;  /* 0x0000002436257223 */ /* 0x040fe20000000011 */
[C---:B------:R-:W-:Y:S01]  /*4c10*/  FFMA R36, R54.reuse, R15, R16 ;  /* 0x0000000f36247223 */ /* 0x040fe20000000010 */
[----:B------:R-:W-:Y:S01]  /*4c20*/  FFMA R12, R54, R12, R19 ;  /* 0x0000000c360c7223 */ /* 0x000fe20000000013 */
[C---:B--2---:R-:W-:Y:S01]  /*4c30*/  FFMA R10, R52.reuse, R10, R13 ;  /* 0x0000000a340a7223 */ /* 0x044fe2000000000d */
[C---:B------:R-:W-:Y:S01]  /*4c40*/  FFMA R37, R52.reuse, R59, R37 ;  /* 0x0000003b34257223 */ /* 0x040fe20000000025 */
[C---:B------:R-:W-:Y:S01]  /*4c50*/  FFMA R36, R52.reuse, R55, R36 ;  /* 0x0000003734247223 */ /* 0x040fe20000000024 */
[C---:B------:R-:W-:Y:S01]  /*4c60*/  FFMA R13, R52.reuse, R9, R12 ;  /* 0x00000009340d7223 */ /* 0x040fe2000000000c */
[C---:B------:R-:W-:Y:S01]  /*4c70*/  FFMA R55, R52.reuse, R11, R14 ;  /* 0x0000000b34377223 */ /* 0x040fe2000000000e */
[----:B---3--:R-:W-:Y:S04]  /*4c80*/  @!P0 STS [R3], R74 ;  /* 0x0000004a03008388 */ /* 0x008fe80000000800 */
[----:B----4-:R-:W-:Y:S04]  /*4c90*/  @!P0 STS [R3+0x4], R18 ;  /* 0x0000041203008388 */ /* 0x010fe80000000800 */
[----:B-----5:R0:W-:Y:S04]  /*4ca0*/  @!P0 STS [R3+0x8], R68 ;  /* 0x0000084403008388 */ /* 0x0201e80000000800 */
[----:B------:R-:W-:Y:S04]  /*4cb0*/  @!P0 STS [R3+0xc], R70 ;  /* 0x00000c4603008388 */ /* 0x000fe80000000800 */
[----:B------:R-:W-:Y:S04]  /*4cc0*/  @!P0 STS [R3+0x10], R72 ;  /* 0x0000104803008388 */ /* 0x000fe80000000800 */
[----:B------:R-:W-:Y:S04]  /*4cd0*/  @!P0 STS [R3+0x14], R76 ;  /* 0x0000144c03008388 */ /* 0x000fe80000000800 */
[----:B------:R-:W-:Y:S01]  /*4ce0*/  @!P0 STS [R3+0x18], R78 ;  /* 0x0000184e03008388 */ /* 0x000fe20000000800 */
[----:B------:R-:W-:Y:S06]  /*4cf0*/  BAR.SYNC.DEFER_BLOCKING 0x0 ;  /* 0x0000000000007b1d */ /* 0x000fec0000010000 */
[----:B------:R-:W-:Y:S04]  /*4d00*/  LDS R53, [R2+0x40] ;  /* 0x0000400002357984 */ /* 0x000fe80000000800 */
[----:B------:R-:W1:Y:S04]  /*4d10*/  LDS.128 R20, [R0] ;  /* 0x0000000000147984 */ /* 0x000e680000000c00 */
[----:B------:R-:W2:Y:S04]  /*4d20*/  LDS.128 R24, [R0+0x10] ;  /* 0x0000100000187984 */ /* 0x000ea80000000c00 */
[----:B------:R-:W-:Y:S04]  /*4d30*/  LDS R54, [R2+0x3c] ;  /* 0x00003c0002367984 */ /* 0x000fe80000000800 */
[----:B------:R-:W3:Y:S01]  /*4d40*/  LDS.128 R16, [R0+0x50] ;  /* 0x0000500000107984 */ /* 0x000ee20000000c00 */
[----:B0-----:R-:W-:-:S03]  /*4d50*/  FFMA R68, R52, R8, R61 ;  /* 0x0000000834447223 */ /* 0x001fc6000000003d */
[----:B------:R-:W-:Y:S04]  /*4d60*/  LDS R52, [R2+0x38] ;  /* 0x0000380002347984 */ /* 0x000fe80000000800 */
[----:B------:R-:W-:Y:S01]  /*4d70*/  LDS R27, [R0+0xa0] ;  /* 0x0000a000001b7984 */ /* 0x000fe20000000800 */
[C---:B-1----:R-:W-:Y:S01]  /*4d80*/  FFMA R59, R53.reuse, R23, R10 ;  /* 0x00000017353b7223 */ /* 0x042fe2000000000a */
[C---:B------:R-:W-:Y:S02]  /*4d90*/  FFMA R61, R53.reuse, R21, R68 ;  /* 0x00000015353d7223 */ /* 0x040fe40000000044 */
[----:B------:R-:W0:Y:S01]  /*4da0*/  LDS.128 R8, [R0+0x40] ;  /* 0x0000400000087984 */ /* 0x000e220000000c00 */
[C---:B------:R-:W-:Y:S01]  /*4db0*/  FFMA R68, R53.reuse, R20, R37 ;  /* 0x0000001435447223 */ /* 0x040fe20000000025 */
[C---:B--2---:R-:W-:Y:S01]  /*4dc0*/  FFMA R57, R53.reuse, R26, R57 ;  /* 0x0000001a35397223 */ /* 0x044fe20000000039 */
[C---:B------:R-:W-:Y:S01]  /*4dd0*/  FFMA R58, R53.reuse, R22, R13 ;  /* 0x00000016353a7223 */ /* 0x040fe2000000000d */
[C---:B------:R-:W-:Y:S01]  /*4de0*/  FFMA R37, R53.reuse, R25, R36 ;  /* 0x0000001935257223 */ /* 0x040fe20000000024 */
[----:B------:R-:W-:Y:S01]  /*4df0*/  FFMA R26, R53, R24, R55 ;  /* 0x00000018351a7223 */ /* 0x000fe20000000037 */
[----:B------:R-:W1:Y:S04]  /*4e00*/  LDS.128 R12, [R0+0x90] ;  /* 0x00009000000c7984 */ /* 0x000e680000000c00 */
[----:B------:R-:W2:Y:S04]  /*4e10*/  LDS.64 R24, [R0+0x88] ;  /* 0x0000880000187984 */ /* 0x000ea80000000a00 */
[----:B------:R-:W-:Y:S04]  /*4e20*/  LDS R36, [R2+0x34] ;  /* 0x0000340002247984 */ /* 0x000fe80000000800 */
[----:B------:R-:W4:Y:S01]  /*4e30*/  LDS.128 R20, [R0+0xd0] ;  /* 0x0000d00000147984 */ /* 0x000f220000000c00 */
[C---:B---3--:R-:W-:Y:S01]  /*4e40*/  FFMA R55, R54.reuse, R19, R57 ;  /* 0x0000001336377223 */ /* 0x048fe20000000039 */
[----:B------:R-:W-:-:S02]  /*4e50*/  FFMA R53, R54, R18, R37 ;  /* 0x0000001236357223 */ /* 0x000fc40000000025 */
[----:B------:R-:W3:Y:S04]  /*4e60*/  LDS.64 R18, [R0+0xe0] ;  /* 0x0000e00000127984 */ /* 0x000ee80000000a00 */
[----:B------:R-:W5:Y:S01]  /*4e70*/  LDS R37, [R0+0xcc] ;  /* 0x0000cc0000257984 */ /* 0x000f620000000800 */
[C---:B------:R-:W-:Y:S01]  /*4e80*/  FFMA R65, R54.reuse, R17, R26 ;  /* 0x0000001136417223 */ /* 0x040fe2000000001a */
[C---:B------:R-:W-:Y:S01]  /*4e90*/  FFMA R16, R54.reuse, R16, R59 ;  /* 0x0000001036107223 */ /* 0x040fe2000000003b */
[C---:B0-----:R-:W-:Y:S01]  /*4ea0*/  FFMA R57, R54.reuse, R11, R58 ;  /* 0x0000000b36397223 */ /* 0x041fe2000000003a */
[C---:B------:R-:W-:Y:S01]  /*4eb0*/  FFMA R26, R54.reuse, R10, R61 ;  /* 0x0000000a361a7223 */ /* 0x040fe2000000003d */
[----:B------:R-:W-:Y:S01]  /*4ec0*/  FFMA R61, R54, R9, R68 ;  /* 0x00000009363d7223 */ /* 0x000fe20000000044 */
[----:B------:R-:W-:Y:S01]  /*4ed0*/  LDS R58, [R2+0x2c] ;  /* 0x00002c00023a7984 */ /* 0x000fe20000000800 */
[C---:B-1----:R-:W-:Y:S01]  /*4ee0*/  FFMA R65, R52.reuse, R14, R65 ;  /* 0x0000000e34417223 */ /* 0x042fe20000000041 */
[C---:B------:R-:W-:Y:S01]  /*4ef0*/  FFMA R13, R52.reuse, R13, R16 ;  /* 0x0000000d340d7223 */ /* 0x040fe20000000010 */
[C---:B------:R-:W-:Y:S01]  /*4f00*/  FFMA R12, R52.reuse, R12, R57 ;  /* 0x0000000c340c7223 */ /* 0x040fe20000000039 */
[C---:B------:R-:W-:Y:S01]  /*4f10*/  FFMA R17, R52.reuse, R15, R53 ;  /* 0x0000000f34117223 */ /* 0x040fe20000000035 */
[C---:B--2---:R-:W-:Y:S01]  /*4f20*/  FFMA R25, R52.reuse, R25, R26 ;  /* 0x0000001934197223 */ /* 0x044fe2000000001a */
[----:B------:R-:W-:Y:S01]  /*4f30*/  LDS R53, [R2+0x30] ;  /* 0x0000300002357984 */ /* 0x000fe20000000800 */
[C---:B------:R-:W-:Y:S01]  /*4f40*/  FFMA R61, R52.reuse, R24, R61 ;  /* 0x00000018343d7223 */ /* 0x040fe2000000003d */
[----:B------:R-:W-:-:S02]  /*4f50*/  FFMA R52, R52, R27, R55 ;  /* 0x0000001b34347223 */ /* 0x000fc40000000037 */
[----:B------:R-:W0:Y:S01]  /*4f60*/  LDS.128 R8, [R0+0x110] ;  /* 0x0001100000087984 */ /* 0x000e220000000c00 */
[C---:B----4-:R-:W-:Y:S01]  /*4f70*/  FFMA R57, R36.reuse, R23, R65 ;  /* 0x0000001724397223 */ /* 0x050fe20000000041 */
[C---:B------:R-:W-:Y:S01]  /*4f80*/  FFMA R68, R36.reuse, R22, R13 ;  /* 0x0000001624447223 */ /* 0x040fe2000000000d */
[C---:B------:R-:W-:Y:S01]  /*4f90*/  FFMA R59, R36.reuse, R21, R12 ;  /* 0x00000015243b7223 */ /* 0x040fe2000000000c */
[C---:B------:R-:W-:Y:S01]  /*4fa0*/  FFMA R54, R36.reuse, R20, R25 ;  /* 0x0000001424367223 */ /* 0x040fe20000000019 */
[----:B------:R-:W-:Y:S04]  /*4fb0*/  LDS.128 R12, [R0+0x150] ;  /* 0x00015000000c7984 */ /* 0x000fe80000000c00 */
[----:B------:R-:W1:Y:S04]  /*4fc0*/  LDS.128 R20, [R0+0x120] ;  /* 0x0001200000147984 */ /* 0x000e680000000c00 */
[----:B------:R-:W2:Y:S01]  /*4fd0*/  LDS.128 R24, [R0+0x160] ;  /* 0x0001600000187984 */ /* 0x000ea20000000c00 */
[C---:B---3--:R-:W-:Y:S01]  /*4fe0*/  FFMA R65, R36.reuse, R19, R52 ;  /* 0x0000001324417223 */ /* 0x048fe20000000034 */
[----:B------:R-:W-:-:S02]  /*4ff0*/  FFMA R70, R36, R18, R17 ;  /* 0x0000001224467223 */ /* 0x000fc40000000011 */
[----:B------:R-:W-:Y:S01]  /*5000*/  LDS R52, [R2+0x28] ;  /* 0x0000280002347984 */ /* 0x000fe20000000800 */
[----:B-----5:R-:W-:-:S03]  /*5010*/  FFMA R61, R36, R37, R61 ;  /* 0x00000025243d7223 */ /* 0x020fc6000000003d */
[----:B------:R-:W3:Y:S04]  /*5020*/  LDS.128 R16, [R0+0x1a0] ;  /* 0x0001a00000107984 */ /* 0x000ee80000000c00 */
[----:B------:R-:W4:Y:S04]  /*5030*/  LDS.64 R36, [R0+0x198] ;  /* 0x0001980000247984 */ /* 0x000f280000000a00 */
[----:B------:R-:W5:Y:S01]  /*5040*/  LDS R55, [R0+0x1b0] ;  /* 0x0001b00000377984 */ /* 0x000f620000000800 */
[C---:B0-----:R-:W-:Y:S01]  /*5050*/  FFMA R11, R53.reuse, R11, R68 ;  /* 0x0000000b350b7223 */ /* 0x041fe20000000044 */
[C---:B------:R-:W-:Y:S01]  /*5060*/  FFMA R10, R53.reuse, R10, R59 ;  /* 0x0000000a350a7223 */ /* 0x040fe2000000003b */
[C---:B------:R-:W-:Y:S01]  /*5070*/  FFMA R9, R53.reuse, R9, R54 ;  /* 0x0000000935097223 */ /* 0x040fe20000000036 */
[----:B------:R-:W-:Y:S01]  /*5080*/  LDS R59, [R0+0x1dc] ;  /* 0x0001dc00003b7984 */ /* 0x000fe20000000800 */
[C---:B-1----:R-:W-:Y:S01]  /*5090*/  FFMA R65, R53.reuse, R22, R65 ;  /* 0x0000001635417223 */ /* 0x042fe20000000041 */
        /* <DEDUP_REMOVED lines=8> */
[C---:B------:R-:W-:Y:S01]  /*5120*/  FFMA R57, R58.reuse, R25, R20 ;  /* 0x000000193a397223 */ /* 0x040fe20000000014 */
[----:B------:R-:W-:Y:S04]  /*5130*/  LDS R26, [R2+0x24] ;  /* 0x00002400021a7984 */ /* 0x000fe80000000800 */
[----:B------:R-:W0:Y:S01]  /*5140*/  LDS.128 R8, [R0+0x1e0] ;  /* 0x0001e00000087984 */ /* 0x000e220000000c00 */
[----:B------:R-:W-:-:S03]  /*5150*/  FFMA R65, R58, R13, R12 ;  /* 0x0000000d3a417223 */ /* 0x000fc6000000000c */
[----:B------:R-:W1:Y:S01]  /*5160*/  LDS.64 R24, [R0+0x1f0] ;  /* 0x0001f00000187984 */ /* 0x000e620000000a00 */
[----:B---3--:R-:W-:-:S03]  /*5170*/  FFMA R58, R52, R16, R21 ;  /* 0x00000010343a7223 */ /* 0x008fc60000000015 */
[----:B------:R-:W-:Y:S04]  /*5180*/  LDS.128 R12, [R0+0x230] ;  /* 0x00023000000c7984 */ /* 0x000fe80000000c00 */
[----:B------:R-:W2:Y:S01]  /*5190*/  LDS R53, [R2+0x20] ;  /* 0x0000200002357984 */ /* 0x000ea20000000800 */
[----:B----4-:R-:W-:-:S03]  /*51a0*/  FFMA R37, R52, R37, R68 ;  /* 0x0000002534257223 */ /* 0x010fc60000000044 */
[----:B------:R-:W3:Y:S01]  /*51b0*/  LDS.128 R20, [R0+0x220] ;  /* 0x0002200000147984 */ /* 0x000ee20000000c00 */
[C---:B------:R-:W-:Y:S01]  /*51c0*/  FFMA R27, R52.reuse, R19, R27 ;  /* 0x00000013341b7223 */ /* 0x040fe2000000001b */
[C---:B------:R-:W-:Y:S01]  /*51d0*/  FFMA R57, R52.reuse, R18, R57 ;  /* 0x0000001234397223 */ /* 0x040fe20000000039 */
[C---:B------:R-:W-:Y:S01]  /*51e0*/  FFMA R61, R52.reuse, R17, R61 ;  /* 0x00000011343d7223 */ /* 0x040fe2000000003d */
[C---:B------:R-:W-:Y:S01]  /*51f0*/  FFMA R68, R52.reuse, R36, R65 ;  /* 0x0000002434447223 */ /* 0x040fe20000000041 */
[----:B-----5:R-:W-:Y:S01]  /*5200*/  FFMA R54, R52, R55, R54 ;  /* 0x0000003734367223 */ /* 0x020fe20000000036 */
[----:B------:R-:W-:Y:S04]  /*5210*/  LDS.128 R16, [R0+0x270] ;  /* 0x0002700000107984 */ /* 0x000fe80000000c00 */
[----:B------:R-:W4:Y:S01]  /*5220*/  LDS R52, [R2+0x1c] ;  /* 0x00001c0002347984 */ /* 0x000f220000000800 */
[C---:B0-----:R-:W-:Y:S01]  /*5230*/  FFMA R11, R26.reuse, R11, R57 ;  /* 0x0000000b1a0b7223 */ /* 0x041fe20000000039 */
[C---:B------:R-:W-:Y:S01]  /*5240*/  FFMA R36, R26.reuse, R10, R61 ;  /* 0x0000000a1a247223 */ /* 0x040fe2000000003d */
[C---:B------:R-:W-:Y:S01]  /*5250*/  FFMA R57, R26.reuse, R9, R58 ;  /* 0x000000091a397223 */ /* 0x040fe2000000003a */
[C---:B-1----:R-:W-:Y:S01]  /*5260*/  FFMA R54, R26.reuse, R25, R54 ;  /* 0x000000191a367223 */ /* 0x042fe20000000036 */
[C---:B------:R-:W-:Y:S01]  /*5270*/  FFMA R10, R26.reuse, R24, R27 ;  /* 0x000000181a0a7223 */ /* 0x040fe2000000001b */
[C---:B------:R-:W-:Y:S01]  /*5280*/  FFMA R24, R26.reuse, R8, R37 ;  /* 0x000000081a187223 */ /* 0x040fe20000000025 */
[----:B------:R-:W-:Y:S01]  /*5290*/  FFMA R59, R26, R59, R68 ;  /* 0x0000003b1a3b7223 */ /* 0x000fe20000000044 */
[----:B------:R-:W-:Y:S01]  /*52a0*/  LDS R58, [R0+0x2c0] ;  /* 0x0002c000003a7984 */ /* 0x000fe20000000800 */
[C---:B--2---:R-:W-:Y:S01]  /*52b0*/  FFMA R25, R53.reuse, R14, R54 ;  /* 0x0000000e35197223 */ /* 0x044fe20000000036 */
[C---:B------:R-:W-:Y:S01]  /*52c0*/  FFMA R37, R53.reuse, R13, R10 ;  /* 0x0000000d35257223 */ /* 0x040fe2000000000a */
[C---:B------:R-:W-:Y:S01]  /*52d0*/  FFMA R54, R53.reuse, R12, R11 ;  /* 0x0000000c35367223 */ /* 0x040fe2000000000b */
[----:B------:R-:W-:Y:S01]  /*52e0*/  LDS.64 R26, [R0+0x2a8] ;  /* 0x0002a800001a7984 */ /* 0x000fe20000000a00 */
[----:B---3--:R-:W-:-:S03]  /*52f0*/  FFMA R68, R53, R22, R57 ;  /* 0x0000001635447223 */ /* 0x008fc60000000039 */
[----:B------:R-:W0:Y:S04]  /*5300*/  LDS.128 R8, [R0+0x260] ;  /* 0x0002600000087984 */ /* 0x000e280000000c00 */
[----:B------:R-:W1:Y:S01]  /*5310*/  LDS R57, [R2+0x18] ;  /* 0x0000180002397984 */ /* 0x000e620000000800 */
[C---:B------:R-:W-:Y:S01]  /*5320*/  FFMA R55, R53.reuse, R23, R36 ;  /* 0x0000001735377223 */ /* 0x040fe20000000024 */
[C---:B------:R-:W-:Y:S01]  /*5330*/  FFMA R61, R53.reuse, R21, R24 ;  /* 0x00000015353d7223 */ /* 0x040fe20000000018 */
[----:B----4-:R-:W-:Y:S01]  /*5340*/  FFMA R19, R52, R19, R25 ;  /* 0x0000001334137223 */ /* 0x010fe20000000019 */
[----:B------:R-:W2:Y:S04]  /*5350*/  LDS.128 R12, [R0+0x2b0] ;  /* 0x0002b000000c7984 */ /* 0x000ea80000000c00 */
[----:B------:R-:W-:Y:S04]  /*5360*/  LDS R36, [R2+0x14] ;  /* 0x0000140002247984 */ /* 0x000fe80000000800 */
[----:B------:R-:W3:Y:S01]  /*5370*/  LDS.64 R24, [R0+0x300] ;  /* 0x0003000000187984 */ /* 0x000ee20000000a00 */
[----:B------:R-:W-:-:S03]  /*5380*/  FFMA R70, R53, R20, R59 ;  /* 0x0000001435467223 */ /* 0x000fc6000000003b */
[----:B------:R-:W4:Y:S01]  /*5390*/  LDS.128 R20, [R0+0x2f0] ;  /* 0x0002f00000147984 */ /* 0x000f220000000c00 */
[C---:B------:R-:W-:Y:S01]  /*53a0*/  FFMA R18, R52.reuse, R18, R37 ;  /* 0x0000001234127223 */ /* 0x040fe20000000025 */
[C---:B------:R-:W-:Y:S01]  /*53b0*/  FFMA R17, R52.reuse, R17, R54 ;  /* 0x0000001134117223 */ /* 0x040fe20000000036 */
[C---:B------:R-:W-:Y:S01]  /*53c0*/  FFMA R16, R52.reuse, R16, R55 ;  /* 0x0000001034107223 */ /* 0x040fe20000000037 */
[----:B------:R-:W-:Y:S01]  /*53d0*/  LDS R54, [R2+0xc] ;  /* 0x00000c0002367984 */ /* 0x000fe20000000800 */
[C---:B0-----:R-:W-:Y:S01]  /*53e0*/  FFMA R9, R52.reuse, R9, R70 ;  /* 0x0000000934097223 */ /* 0x041fe20000000046 */
[C---:B------:R-:W-:Y:S01]  /*53f0*/  FFMA R10, R52.reuse, R10, R61 ;  /* 0x0000000a340a7223 */ /* 0x040fe2000000003d */
[----:B------:R-:W-:Y:S01]  /*5400*/  FFMA R11, R52, R11, R68 ;  /* 0x0000000b340b7223 */ /* 0x000fe20000000044 */
[C---:B-1----:R-:W-:Y:S01]  /*5410*/  FFMA R19, R57.reuse, R58, R19 ;  /* 0x0000003a39137223 */ /* 0x042fe20000000013 */
[C---:B------:R-:W-:Y:S01]  /*5420*/  FFMA R53, R57.reuse, R26, R9 ;  /* 0x0000001a39357223 */ /* 0x040fe20000000009 */
[C---:B------:R-:W-:Y:S01]  /*5430*/  FFMA R37, R57.reuse, R27, R10 ;  /* 0x0000001b39257223 */ /* 0x040fe2000000000a */
[----:B------:R-:W0:Y:S01]  /*5440*/  LDS R58, [R0+0x2ec] ;  /* 0x0002ec00003a7984 */ /* 0x000e220000000800 */
[C---:B--2---:R-:W-:Y:S01]  /*5450*/  FFMA R9, R57.reuse, R15, R18 ;  /* 0x0000000f39097223 */ /* 0x044fe20000000012 */
[C---:B------:R-:W-:Y:S01]  /*5460*/  FFMA R8, R57.reuse, R14, R17 ;  /* 0x0000000e39087223 */ /* 0x040fe20000000011 */
[C---:B------:R-:W-:Y:S01]  /*5470*/  FFMA R55, R57.reuse, R13, R16 ;  /* 0x0000000d39377223 */ /* 0x040fe20000000010 */
[----:B------:R-:W-:-:S02]  /*5480*/  FFMA R52, R57, R12, R11 ;  /* 0x0000000c39347223 */ /* 0x000fc4000000000b */
[----:B------:R-:W-:Y:S01]  /*5490*/  LDS.128 R12, [R0+0x340] ;  /* 0x00034000000c7984 */ /* 0x000fe20000000c00 */
[----:B---3--:R-:W-:-:S03]  /*54a0*/  FFMA R68, R36, R25, R19 ;  /* 0x0000001924447223 */ /* 0x008fc60000000013 */
[----:B------:R-:W1:Y:S04]  /*54b0*/  LDS R57, [R2+0x10] ;  /* 0x0000100002397984 */ /* 0x000e680000000800 */
[----:B------:R-:W2:Y:S01]  /*54c0*/  LDS.128 R16, [R0+0x330] ;  /* 0x0003300000107984 */ /* 0x000ea20000000c00 */
[C---:B------:R-:W-:Y:S01]  /*54d0*/  FFMA R70, R36.reuse, R24, R9 ;  /* 0x0000001824467223 */ /* 0x040fe20000000009 */
[C---:B----4-:R-:W-:Y:S02]  /*54e0*/  FFMA R23, R36.reuse, R23, R8 ;  /* 0x0000001724177223 */ /* 0x050fe40000000008 */
[----:B------:R-:W3:Y:S04]  /*54f0*/  LDS.128 R8, [R0+0x370] ;  /* 0x0003700000087984 */ /* 0x000ee80000000c00 */
[----:B------:R-:W4:Y:S01]  /*5500*/  LDS.128 R24, [R0+0x380] ;  /* 0x0003800000187984 */ /* 0x000f220000000c00 */
[C---:B------:R-:W-:Y:S01]  /*5510*/  FFMA R22, R36.reuse, R22, R55 ;  /* 0x0000001624167223 */ /* 0x040fe20000000037 */
[C---:B------:R-:W-:Y:S01]  /*5520*/  FFMA R20, R36.reuse, R20, R37 ;  /* 0x0000001424147223 */ /* 0x040fe20000000025 */
[C---:B------:R-:W-:Y:S01]  /*5530*/  FFMA R55, R36.reuse, R21, R52 ;  /* 0x0000001524377223 */ /* 0x040fe20000000034 */
[----:B------:R-:W-:Y:S04]  /*5540*/  LDS R8, [R2+0x8] ;  /* 0x0000080002087984 */ /* 0x000fe80000000800 */
[----:B------:R-:W-:Y:S01]  /*5550*/  LDS R52, [R2+0x4] ;  /* 0x0000040002347984 */ /* 0x000fe20000000800 */
[----:B0-----:R-:W-:Y:S01]  /*5560*/  FFMA R21, R36, R58, R53 ;  /* 0x0000003a24157223 */ /* 0x001fe20000000035 */
[C---:B-1----:R-:W-:Y:S01]  /*5570*/  FFMA R13, R57.reuse, R13, R70 ;  /* 0x0000000d390d7223 */ /* 0x042fe20000000046 */
[C---:B------:R-:W-:Y:S01]  /*5580*/  FFMA R12, R57.reuse, R12, R23 ;  /* 0x0000000c390c7223 */ /* 0x040fe20000000017 */
[C---:B--2---:R-:W-:Y:S01]  /*5590*/  FFMA R19, R57.reuse, R19, R22 ;  /* 0x0000001339137223 */ /* 0x044fe20000000016 */
[C---:B------:R-:W-:Y:S01]  /*55a0*/  FFMA R17, R57.reuse, R17, R20 ;  /* 0x0000001139117223 */ /* 0x040fe20000000014 */
[C---:B------:R-:W-:Y:S01]  /*55b0*/  FFMA R53, R57.reuse, R14, R68 ;  /* 0x0000000e39357223 */ /* 0x040fe20000000044 */
[C---:B------:R-:W-:Y:S01]  /*55c0*/  FFMA R37, R57.reuse, R18, R55 ;  /* 0x0000001239257223 */ /* 0x040fe20000000037 */
[----:B------:R-:W-:Y:S01]  /*55d0*/  FFMA R36, R57, R16, R21 ;  /* 0x0000001039247223 */ /* 0x000fe20000000015 */
[C---:B---3--:R-:W-:Y:S01]  /*55e0*/  FFMA R59, R54.reuse, R10, R17 ;  /* 0x0000000a363b7223 */ /* 0x048fe20000000011 */
[----:B------:R-:W-:Y:S01]  /*55f0*/  LDS R70, [R0+0x3d0] ;  /* 0x0003d00000467984 */ /* 0x000fe20000000800 */
[C---:B----4-:R-:W-:Y:S01]  /*5600*/  FFMA R58, R54.reuse, R26, R13 ;  /* 0x0000001a363a7223 */ /* 0x050fe2000000000d */
[C---:B------:R-:W-:Y:S01]  /*5610*/  FFMA R57, R54.reuse, R25, R12 ;  /* 0x0000001936397223 */ /* 0x040fe2000000000c */
[C---:B------:R-:W-:Y:S01]  /*5620*/  FFMA R68, R54.reuse, R24, R19 ;  /* 0x0000001836447223 */ /* 0x040fe20000000013 */
[----:B------:R-:W-:Y:S04]  /*5630*/  LDS R55, [R0+0x3fc] ;  /* 0x0003fc0000377984 */ /* 0x000fe80000000800 */
[----:B------:R-:W0:Y:S04]  /*5640*/  LDS.64 R22, [R0+0x3b8] ;  /* 0x0003b80000167984 */ /* 0x000e280000000a00 */
[----:B------:R-:W-:Y:S04]  /*5650*/  LDS.64 R20, [R0+0x410] ;  /* 0x0004100000147984 */ /* 0x000fe80000000a00 */
[----:B------:R-:W1:Y:S04]  /*5660*/  LDS.128 R16, [R0+0x3c0] ;  /* 0x0003c00000107984 */ /* 0x000e680000000c00 */
[----:B------:R-:W2:Y:S01]  /*5670*/  LDS.128 R12, [R0+0x400] ;  /* 0x00040000000c7984 */ /* 0x000ea20000000c00 */
[----:B------:R-:W-:Y:S01]  /*5680*/  FFMA R53, R54, R27, R53 ;  /* 0x0000001b36357223 */ /* 0x000fe20000000035 */
[----:B------:R-:W-:-:S02]  /*5690*/  @!P0 IADD3 R27, PT, PT, R6, 0x4080, RZ ;  /* 0x00004080061b8810 */ /* 0x000fc40007ffe0ff */
[----:B------:R-:W-:-:S03]  /*56a0*/  IADD3 R25, PT, PT, R6, 0x4090, RZ ;  /* 0x0000409006197810 */ /* 0x000fc60007ffe0ff */
[--C-:B------:R-:W-:Y:S01]  /*56b0*/  @!P0 IMAD.WIDE.U32 R26, R27, 0x4, R62.reuse ;  /* 0x000000041b1a8825 */ /* 0x100fe200078e003e */
[----:B------:R-:W-:Y:S03]  /*56c0*/  BAR.SYNC.DEFER_BLOCKING 0x0 ;  /* 0x0000000000007b1d */ /* 0x000fe60000010000 */
[----:B------:R-:W-:-:S05]  /*56d0*/  IMAD.WIDE.U32 R24, R25, 0x4, R62 ;  /* 0x0000000419187825 */ /* 0x000fca00078e003e */
[----:B------:R-:W-:Y:S06]  /*56e0*/  BAR.SYNC.DEFER_BLOCKING 0x0 ;  /* 0x0000000000007b1d */ /* 0x000fec0000010000 */
[----:B------:R-:W3:Y:S04]  /*56f0*/  @!P0 LDG.E R27, desc[UR6][R26.64] ;  /* 0x000000061a1b8981 */ /* 0x000ee8000c1e1900 */
[----:B------:R-:W4:Y:S01]  /*5700*/  LDG.E R25, desc[UR6][R24.64] ;  /* 0x0000000618197981 */ /* 0x000f22000c1e1900 */
[----:B------:R-:W-:Y:S01]  /*5710*/  FFMA R11, R54, R11, R37 ;  /* 0x0000000b360b7223 */ /* 0x000fe20000000025 */
[----:B------:R-:W-:Y:S01]  /*5720*/  IADD3 R37, PT, PT, R28, -0x80, RZ ;  /* 0xffffff801c257810 */ /* 0x000fe20007ffe0ff */
[----:B------:R-:W-:Y:S01]  /*5730*/  FFMA R61, R54, R9, R36 ;  /* 0x00000009363d7223 */ /* 0x000fe20000000024 */
[----:B0-----:R-:W-:-:S03]  /*5740*/  FFMA R9, R8, R23, R59 ;  /* 0x0000001708097223 */ /* 0x001fc6000000003b */
[----:B------:R-:W-:-:S04]  /*5750*/  IMAD.WIDE.U32 R36, R37, 0x4, R66 ;  /* 0x0000000425247825 */ /* 0x000fc800078e0042 */
[C---:B------:R-:W-:Y:S01]  /*5760*/  FFMA R10, R8.reuse, R22, R61 ;  /* 0x00000016080a7223 */ /* 0x040fe2000000003d */
[C---:B------:R-:W-:Y:S01]  /*5770*/  FFMA R59, R8.reuse, R70, R53 ;  /* 0x00000046083b7223 */ /* 0x040fe20000000035 */
[C---:B-1----:R-:W-:Y:S01]  /*5780*/  FFMA R19, R8.reuse, R19, R58 ;  /* 0x0000001308137223 */ /* 0x042fe2000000003a */
[----:B---3--:R-:W-:Y:S04]  /*5790*/  @!P0 STS [R2], R27 ;  /* 0x0000001b02008388 */ /* 0x008fe80000000800 */
[----:B----4-:R-:W-:Y:S01]  /*57a0*/  STS [R2+0x40], R25 ;  /* 0x0000401902007388 */ /* 0x010fe20000000800 */
[----:B------:R-:W-:Y:S06]  /*57b0*/  BAR.SYNC.DEFER_BLOCKING 0x0 ;  /* 0x0000000000007b1d */ /* 0x000fec0000010000 */
[----:B------:R-:W3:Y:S04]  /*57c0*/  @!P0 LDG.E R22, desc[UR6][R36.64] ;  /* 0x0000000624168981 */ /* 0x000ee8000c1e1900 */
[----:B------:R-:W4:Y:S04]  /*57d0*/  @!P0 LDG.E R54, desc[UR6][R42.64] ;  /* 0x000000062a368981 */ /* 0x000f28000c1e1900 */
[----:B------:R-:W5:Y:S04]  /*57e0*/  @!P0 LDG.E R58, desc[UR6][R48.64] ;  /* 0x00000006303a8981 */ /* 0x000f68000c1e1900 */
[----:B------:R-:W5:Y:S04]  /*57f0*/  @!P0 LDG.E R70, desc[UR6][R46.64] ;  /* 0x000000062e468981 */ /* 0x000f68000c1e1900 */
[----:B------:R-:W5:Y:S04]  /*5800*/  @!P0 LDG.E R72, desc[UR6][R44.64] ;  /* 0x000000062c488981 */ /* 0x000f68000c1e1900 */
[----:B------:R-:W5:Y:S04]  /*5810*/  @!P0 LDG.E R74, desc[UR6][R34.64] ;  /* 0x00000006224a8981 */ /* 0x000f68000c1e1900 */
[----:B------:R-:W5:Y:S04]  /*5820*/  @!P0 LDG.E R76, desc[UR6][R38.64] ;  /* 0x00000006264c8981 */ /* 0x000f68000c1e1900 */
[----:B------:R-:W5:Y:S01]  /*5830*/  @!P0 LDG.E R78, desc[UR6][R40.64] ;  /* 0x00000006284e8981 */ /* 0x000f62000c1e1900 */
[C---:B------:R-:W-:Y:S01]  /*5840*/  FFMA R17, R8.reuse, R17, R68 ;  /* 0x0000001108117223 */ /* 0x040fe20000000044 */
[C---:B------:R-:W-:Y:S01]  /*5850*/  FFMA R16, R8.reuse, R16, R11 ;  /* 0x0000001008107223 */ /* 0x040fe2000000000b */
[----:B------:R-:W-:Y:S01]  /*5860*/  FFMA R57, R8, R18, R57 ;  /* 0x0000001208397223 */ /* 0x000fe20000000039 */
[C---:B------:R-:W-:Y:S01]  /*5870*/  FFMA R59, R52.reuse, R21, R59 ;  /* 0x00000015343b7223 */ /* 0x040fe2000000003b */
[C---:B------:R-:W-:Y:S01]  /*5880*/  FFMA R61, R52.reuse, R55, R10 ;  /* 0x00000037343d7223 */ /* 0x040fe2000000000a */
[C---:B--2---:R-:W-:Y:S01]  /*5890*/  FFMA R12, R52.reuse, R12, R9 ;  /* 0x0000000c340c7223 */ /* 0x044fe20000000009 */
        /* <DEDUP_REMOVED lines=9> */
[----:B------:R-:W-:Y:S04]  /*5930*/  @!P0 STS [R3+0x18], R76 ;  /* 0x0000184c03008388 */ /* 0x000fe80000000800 */
[----:B------:R-:W-:Y:S01]  /*5940*/  @!P0 STS [R3+0x1c], R78 ;  /* 0x00001c4e03008388 */ /* 0x000fe20000000800 */
[----:B------:R-:W-:Y:S01]  /*5950*/  BAR.SYNC.DEFER_BLOCKING 0x0 ;  /* 0x0000000000007b1d */ /* 0x000fe20000010000 */
[----:B0-----:R-:W-:-:S05]  /*5960*/  FFMA R58, R52, R20, R19 ;  /* 0x00000014343a7223 */ /* 0x001fca0000000013 */
[----:B------:R-:W-:Y:S04]  /*5970*/  LDS R53, [R2+0x40] ;  /* 0x0000400002357984 */ /* 0x000fe80000000800 */
[----:B------:R-:W0:Y:S04]  /*5980*/  LDS.128 R24, [R0] ;  /* 0x0000000000187984 */ /* 0x000e280000000c00 */
[----:B------:R-:W1:Y:S04]  /*5990*/  LDS.128 R20, [R0+0x10] ;  /* 0x0000100000147984 */ /* 0x000e680000000c00 */
[----:B------:R-:W2:Y:S04]  /*59a0*/  LDS.128 R8, [R0+0x40] ;  /* 0x0000400000087984 */ /* 0x000ea80000000c00 */
[----:B------:R-:W-:Y:S04]  /*59b0*/  LDS R54, [R2+0x3c] ;  /* 0x00003c0002367984 */ /* 0x000fe80000000800 */
[----:B------:R-:W3:Y:S04]  /*59c0*/  LDS.128 R16, [R0+0x50] ;  /* 0x0000500000107984 */ /* 0x000ee80000000c00 */
[----:B------:R-:W4:Y:S04]  /*59d0*/  LDS R55, [R0+0x60] ;  /* 0x0000600000377984 */ /* 0x000f280000000800 */
[----:B------:R-:W-:Y:S01]  /*59e0*/  LDS R68, [R0+0xcc] ;  /* 0x0000cc0000447984 */ /* 0x000fe20000000800 */
[C---:B0-----:R-:W-:Y:S01]  /*59f0*/  FFMA R27, R53.reuse, R27, R14 ;  /* 0x0000001b351b7223 */ /* 0x041fe2000000000e */
[C---:B------:R-:W-:Y:S01]  /*5a00*/  FFMA R26, R53.reuse, R26, R13 ;  /* 0x0000001a351a7223 */ /* 0x040fe2000000000d */
[C---:B------:R-:W-:Y:S01]  /*5a10*/  FFMA R57, R53.reuse, R25, R12 ;  /* 0x0000001935397223 */ /* 0x040fe2000000000c */
[C---:B------:R-:W-:Y:S01]  /*5a20*/  FFMA R52, R53.reuse, R24, R61 ;  /* 0x0000001835347223 */ /* 0x040fe2000000003d */
[----:B------:R-:W-:Y:S04]  /*5a30*/  LDS.128 R12, [R0+0x90] ;  /* 0x00009000000c7984 */ /* 0x000fe80000000c00 */
[----:B------:R-:W0:Y:S01]  /*5a40*/  LDS R24, [R2+0x38] ;  /* 0x0000380002187984 */ /* 0x000e220000000800 */
[C---:B-1----:R-:W-:Y:S01]  /*5a50*/  FFMA R25, R53.reuse, R22, R59 ;  /* 0x0000001635197223 */ /* 0x042fe2000000003b */
[C---:B--2---:R-:W-:Y:S01]  /*5a60*/  FFMA R8, R53.reuse, R20, R65 ;  /* 0x0000001435087223 */ /* 0x044fe20000000041 */
[----:B------:R-:W-:-:S02]  /*5a70*/  FFMA R59, R53, R21, R58 ;  /* 0x00000015353b7223 */ /* 0x000fc4000000003a */
[----:B------:R-:W1:Y:S01]  /*5a80*/  LDS.64 R20, [R0+0x88] ;  /* 0x0000880000147984 */ /* 0x000e620000000a00 */
[C---:B---3--:R-:W-:Y:S01]  /*5a90*/  FFMA R58, R54.reuse, R16, R27 ;  /* 0x00000010363a7223 */ /* 0x048fe2000000001b */
[C---:B------:R-:W-:Y:S01]  /*5aa0*/  FFMA R27, R54.reuse, R11, R26 ;  /* 0x0000000b361b7223 */ /* 0x040fe2000000001a */
[C---:B------:R-:W-:Y:S01]  /*5ab0*/  FFMA R26, R54.reuse, R10, R57 ;  /* 0x0000000a361a7223 */ /* 0x040fe20000000039 */
[----:B------:R-:W-:Y:S01]  /*5ac0*/  FFMA R56, R53, R23, R56 ;  /* 0x0000001735387223 */ /* 0x000fe20000000038 */
[C---:B------:R-:W-:Y:S01]  /*5ad0*/  FFMA R61, R54.reuse, R17, R8 ;  /* 0x00000011363d7223 */ /* 0x040fe20000000008 */
[C---:B------:R-:W-:Y:S01]  /*5ae0*/  FFMA R57, R54.reuse, R9, R52 ;  /* 0x0000000936397223 */ /* 0x040fe20000000034 */
[C---:B------:R-:W-:Y:S01]  /*5af0*/  FFMA R25, R54.reuse, R19, R25 ;  /* 0x0000001336197223 */ /* 0x040fe20000000019 */
[C---:B------:R-:W-:Y:S01]  /*5b00*/  FFMA R59, R54.reuse, R18, R59 ;  /* 0x00000012363b7223 */ /* 0x040fe2000000003b */
[----:B------:R-:W-:Y:S04]  /*5b10*/  LDS.128 R8, [R0+0xe0] ;  /* 0x0000e00000087984 */ /* 0x000fe80000000c00 */
[----:B------:R-:W2:Y:S04]  /*5b20*/  LDS R53, [R2+0x34] ;  /* 0x0000340002357984 */ /* 0x000ea80000000800 */
[----:B------:R-:W3:Y:S04]  /*5b30*/  LDS.128 R16, [R0+0xd0] ;  /* 0x0000d00000107984 */ /* 0x000ee80000000c00 */
[----:B------:R-:W5:Y:S01]  /*5b40*/  LDS.64 R22, [R0+0xa0] ;  /* 0x0000a00000167984 */ /* 0x000f620000000a00 */
[----:B----4-:R-:W-:-:S03]  /*5b50*/  FFMA R56, R54, R55, R56 ;  /* 0x0000003736387223 */ /* 0x010fc60000000038 */
[----:B------:R-:W-:Y:S01]  /*5b60*/  LDS R54, [R2+0x30] ;  /* 0x0000300002367984 */ /* 0x000fe20000000800 */
[C---:B0-----:R-:W-:Y:S01]  /*5b70*/  FFMA R70, R24.reuse, R14, R61 ;  /* 0x0000000e18467223 */ /* 0x041fe2000000003d */
[C---:B------:R-:W-:Y:S01]  /*5b80*/  FFMA R61, R24.reuse, R13, R58 ;  /* 0x0000000d183d7223 */ /* 0x040fe2000000003a */
[C---:B------:R-:W-:Y:S01]  /*5b90*/  FFMA R52, R24.reuse, R15, R59 ;  /* 0x0000000f18347223 */ /* 0x040fe2000000003b */
[C---:B------:R-:W-:Y:S01]  /*5ba0*/  FFMA R58, R24.reuse, R12, R27 ;  /* 0x0000000c183a7223 */ /* 0x040fe2000000001b */
[----:B------:R-:W-:Y:S04]  /*5bb0*/  LDS R59, [R0+0x170] ;  /* 0x00017000003b7984 */ /* 0x000fe80000000800 */
[----:B------:R-:W0:Y:S01]  /*5bc0*/  LDS.128 R12, [R0+0x110] ;  /* 0x00011000000c7984 */ /* 0x000e220000000c00 */
[C---:B-1----:R-:W-:Y:S01]  /*5bd0*/  FFMA R20, R24.reuse, R20, R57 ;  /* 0x0000001418147223 */ /* 0x042fe20000000039 */
[----:B------:R-:W-:-:S03]  /*5be0*/  FFMA R21, R24, R21, R26 ;  /* 0x0000001518157223 */ /* 0x000fc6000000001a */
[C---:B--2---:R-:W-:Y:S01]  /*5bf0*/  FFMA R11, R53.reuse, R68, R20 ;  /* 0x00000044350b7223 */ /* 0x044fe20000000014 */
[C---:B---3--:R-:W-:Y:S01]  /*5c00*/  FFMA R55, R53.reuse, R19, R70 ;  /* 0x0000001335377223 */ /* 0x048fe20000000046 */
[C---:B------:R-:W-:Y:S01]  /*5c10*/  FFMA R61, R53.reuse, R18, R61 ;  /* 0x00000012353d7223 */ /* 0x040fe2000000003d */
[C---:B------:R-:W-:Y:S01]  /*5c20*/  FFMA R65, R53.reuse, R17, R58 ;  /* 0x0000001135417223 */ /* 0x040fe2000000003a */
[----:B------:R-:W-:Y:S01]  /*5c30*/  FFMA R68, R53, R16, R21 ;  /* 0x0000001035447223 */ /* 0x000fe20000000015 */
[C---:B-----5:R-:W-:Y:S01]  /*5c40*/  FFMA R23, R24.reuse, R23, R56 ;  /* 0x0000001718177223 */ /* 0x060fe20000000038 */
[----:B------:R-:W1:Y:S01]  /*5c50*/  LDS.128 R16, [R0+0x120] ;  /* 0x0001200000107984 */ /* 0x000e620000000c00 */
[----:B------:R-:W-:-:S03]  /*5c60*/  FFMA R22, R24, R22, R25 ;  /* 0x0000001618167223 */ /* 0x000fc60000000019 */
[----:B------:R-:W-:Y:S01]  /*5c70*/  LDS R58, [R2+0x2c] ;  /* 0x00002c00023a7984 */ /* 0x000fe20000000800 */
[C---:B------:R-:W-:Y:S01]  /*5c80*/  FFMA R56, R53.reuse, R10, R23 ;  /* 0x0000000a35387223 */ /* 0x040fe20000000017 */
[C---:B------:R-:W-:Y:S02]  /*5c90*/  FFMA R57, R53.reuse, R9, R22 ;  /* 0x0000000935397223 */ /* 0x040fe40000000016 */
[----:B------:R-:W2:Y:S04]  /*5ca0*/  LDS.128 R24, [R0+0x160] ;  /* 0x0001600000187984 */ /* 0x000ea80000000c00 */
[----:B------:R-:W3:Y:S01]  /*5cb0*/  LDS.128 R20, [R0+0x150] ;  /* 0x0001500000147984 */ /* 0x000ee20000000c00 */
[----:B------:R-:W-:-:S03]  /*5cc0*/  FFMA R70, R53, R8, R52 ;  /* 0x0000000835467223 */ /* 0x000fc60000000034 */
[----:B------:R-:W-:Y:S01]  /*5cd0*/  LDS R52, [R2+0x28] ;  /* 0x0000280002347984 */ /* 0x000fe20000000800 */
[C---:B0-----:R-:W-:Y:S01]  /*5ce0*/  FFMA R53, R54.reuse, R13, R68 ;  /* 0x0000000d36357223 */ /* 0x041fe20000000044 */
[C---:B------:R-:W-:Y:S02]  /*5cf0*/  FFMA R68, R54.reuse, R12, R11 ;  /* 0x0000000c36447223 */ /* 0x040fe4000000000b */
[----:B------:R-:W0:Y:S01]  /*5d00*/  LDS.128 R8, [R0+0x1a0] ;  /* 0x0001a00000087984 */ /* 0x000e220000000c00 */
[C---:B------:R-:W-:Y:S01]  /*5d10*/  FFMA R15, R54.reuse, R15, R61 ;  /* 0x0000000f360f7223 */ /* 0x040fe2000000003d */
[C---:B------:R-:W-:Y:S01]  /*5d20*/  FFMA R14, R54.reuse, R14, R65 ;  /* 0x0000000e360e7223 */ /* 0x040fe20000000041 */
[C---:B-1----:R-:W-:Y:S01]  /*5d30*/  FFMA R16, R54.reuse, R16, R55 ;  /* 0x0000001036107223 */ /* 0x042fe20000000037 */
[C---:B------:R-:W-:Y:S01]  /*5d40*/  FFMA R57, R54.reuse, R18, R57 ;  /* 0x0000001236397223 */ /* 0x040fe20000000039 */
[C---:B------:R-:W-:Y:S01]  /*5d50*/  FFMA R17, R54.reuse, R17, R70 ;  /* 0x0000001136117223 */ /* 0x040fe20000000046 */
[----:B------:R-:W-:Y:S01]  /*5d60*/  FFMA R56, R54, R19, R56 ;  /* 0x0000001336387223 */ /* 0x000fe20000000038 */
[C---:B--2---:R-:W-:Y:S01]  /*5d70*/  FFMA R13, R58.reuse, R25, R16 ;  /* 0x000000193a0d7223 */ /* 0x044fe20000000010 */
[C---:B------:R-:W-:Y:S01]  /*5d80*/  FFMA R12, R58.reuse, R24, R15 ;  /* 0x000000183a0c7223 */ /* 0x040fe2000000000f */
[C---:B------:R-:W-:Y:S01]  /*5d90*/  FFMA R55, R58.reuse, R27, R57 ;  /* 0x0000001b3a377223 */ /* 0x040fe20000000039 */
[----:B------:R-:W1:Y:S01]  /*5da0*/  LDS.64 R24, [R0+0x198] ;  /* 0x0001980000187984 */ /* 0x000e620000000a00 */
[C---:B------:R-:W-:Y:S01]  /*5db0*/  FFMA R65, R58.reuse, R26, R17 ;  /* 0x0000001a3a417223 */ /* 0x040fe20000000011 */
[C---:B---3--:R-:W-:Y:S01]  /*5dc0*/  FFMA R57, R58.reuse, R23, R14 ;  /* 0x000000173a397223 */ /* 0x048fe2000000000e */
[C---:B------:R-:W-:Y:S01]  /*5dd0*/  FFMA R54, R58.reuse, R22, R53 ;  /* 0x000000163a367223 */ /* 0x040fe20000000035 */
[C---:B------:R-:W-:Y:S01]  /*5de0*/  FFMA R61, R58.reuse, R21, R68 ;  /* 0x000000153a3d7223 */ /* 0x040fe20000000044 */
[----:B------:R-:W2:Y:S01]  /*5df0*/  LDS.64 R26, [R0+0x1b0] ;  /* 0x0001b000001a7984 */ /* 0x000ea20000000a00 */
[----:B------:R-:W-:-:S03]  /*5e00*/  FFMA R58, R58, R59, R56 ;  /* 0x0000003b3a3a7223 */ /* 0x000fc60000000038 */
[----:B------:R-:W-:Y:S04]  /*5e10*/  LDS R59, [R2+0x24] ;  /* 0x00002400023b7984 */ /* 0x000fe80000000800 */
[----:B------:R-:W3:Y:S04]  /*5e20*/  LDS R56, [R0+0x1dc] ;  /* 0x0001dc0000387984 */ /* 0x000ee80000000800 */
[----:B------:R-:W4:Y:S04]  /*5e30*/  LDS.128 R20, [R0+0x1e0] ;  /* 0x0001e00000147984 */ /* 0x000f280000000c00 */
[----:B------:R-:W5:Y:S01]  /*5e40*/  LDS.128 R16, [R0+0x1f0] ;  /* 0x0001f00000107984 */ /* 0x000f620000000c00 */
[C---:B0-----:R-:W-:Y:S01]  /*5e50*/  FFMA R10, R52.reuse, R10, R13 ;  /* 0x0000000a340a7223 */ /* 0x041fe2000000000d */
[----:B------:R-:W-:-:S02]  /*5e60*/  FFMA R9, R52, R9, R12 ;  /* 0x0000000934097223 */ /* 0x000fc4000000000c */
[----:B------:R-:W-:Y:S04]  /*5e70*/  LDS R53, [R2+0x20] ;  /* 0x0000200002357984 */ /* 0x000fe80000000800 */
[----:B------:R-:W0:Y:S01]  /*5e80*/  LDS.128 R12, [R0+0x220] ;  /* 0x00022000000c7984 */ /* 0x000e220000000c00 */
[C---:B------:R-:W-:Y:S01]  /*5e90*/  FFMA R65, R52.reuse, R11, R65 ;  /* 0x0000000b34417223 */ /* 0x040fe20000000041 */
[C---:B------:R-:W-:Y:S01]  /*5ea0*/  FFMA R8, R52.reuse, R8, R57 ;  /* 0x0000000834087223 */ /* 0x040fe20000000039 */
[C---:B-1----:R-:W-:Y:S01]  /*5eb0*/  FFMA R24, R52.reuse, R24, R61 ;  /* 0x0000001834187223 */ /* 0x042fe2000000003d */
[C---:B------:R-:W-:Y:S02]  /*5ec0*/  FFMA R11, R52.reuse, R25, R54 ;  /* 0x00000019340b7223 */ /* 0x040fe40000000036 */
[----:B------:R-:W-:Y:S01]  /*5ed0*/  LDS R54, [R2+0x1c] ;  /* 0x00001c0002367984 */ /* 0x000fe20000000800 */
[C---:B--2---:R-:W-:Y:S01]  /*5ee0*/  FFMA R27, R52.reuse, R27, R58 ;  /* 0x0000001b341b7223 */ /* 0x044fe2000000003a */
[----:B------:R-:W-:Y:S01]  /*5ef0*/  FFMA R52, R52, R26, R55 ;  /* 0x0000001a34347223 */ /* 0x000fe20000000037 */
[C---:B---3--:R-:W-:Y:S01]  /*5f00*/  FFMA R55, R59.reuse, R56, R24 ;  /* 0x000000383b377223 */ /* 0x048fe20000000018 */
[C---:B----4-:R-:W-:Y:S01]  /*5f10*/  FFMA R57, R59.reuse, R23, R10 ;  /* 0x000000173b397223 */ /* 0x050fe2000000000a */
[C---:B------:R-:W-:Y:S01]  /*5f20*/  FFMA R26, R59.reuse, R22, R9 ;  /* 0x000000163b1a7223 */ /* 0x040fe20000000009 */
[C---:B------:R-:W-:Y:S01]  /*5f30*/  FFMA R25, R59.reuse, R21, R8 ;  /* 0x000000153b197223 */ /* 0x040fe20000000008 */
[----:B------:R-:W-:-:S02]  /*5f40*/  FFMA R24, R59, R20, R11 ;  /* 0x000000143b187223 */ /* 0x000fc4000000000b */
[----:B------:R-:W1:Y:S01]  /*5f50*/  LDS.128 R8, [R0+0x230] ;  /* 0x0002300000087984 */ /* 0x000e620000000c00 */
[C---:B-----5:R-:W-:Y:S01]  /*5f60*/  FFMA R56, R59.reuse, R18, R27 ;  /* 0x000000123b387223 */ /* 0x060fe2000000001b */
[C---:B------:R-:W-:Y:S01]  /*5f70*/  FFMA R61, R59.reuse, R17, R52 ;  /* 0x000000113b3d7223 */ /* 0x040fe20000000034 */
[----:B------:R-:W-:Y:S01]  /*5f80*/  FFMA R68, R59, R16, R65 ;  /* 0x000000103b447223 */ /* 0x000fe20000000041 */
[----:B------:R-:W2:Y:S04]  /*5f90*/  LDS.128 R20, [R0+0x270] ;  /* 0x0002700000147984 */ /* 0x000ea80000000c00 */
[----:B------:R-:W3:Y:S01]  /*5fa0*/  LDS.128 R16, [R0+0x260] ;  /* 0x0002600000107984 */ /* 0x000ee20000000c00 */
[----:B0-----:R-:W-:-:S03]  /*5fb0*/  FFMA R15, R53, R15, R26 ;  /* 0x0000000f350f7223 */ /* 0x001fc6000000001a */
[----:B------:R-:W0:Y:S01]  /*5fc0*/  LDS R59, [R0+0x280] ;  /* 0x00028000003b7984 */ /* 0x000e220000000800 */
[C---:B------:R-:W-:Y:S01]  /*5fd0*/  FFMA R14, R53.reuse, R14, R25 ;  /* 0x0000000e350e7223 */ /* 0x040fe20000000019 */
[C---:B------:R-:W-:Y:S02]  /*5fe0*/  FFMA R13, R53.reuse, R13, R24 ;  /* 0x0000000d350d7223 */ /* 0x040fe40000000018 */
[----:B------:R-:W-:Y:S04]  /*5ff0*/  LDS R52, [R2+0x18] ;  /* 0x0000180002347984 */ /* 0x000fe80000000800 */
[----:B------:R-:W4:Y:S04]  /*6000*/  LDS.64 R26, [R0+0x2a8] ;  /* 0x0002a800001a7984 */ /* 0x000f280000000a00 */
[----:B------:R-:W5:Y:S01]  /*6010*/  LDS.64 R24, [R0+0x2c0] ;  /* 0x0002c00000187984 */ /* 0x000f620000000a00 */
[C---:B------:R-:W-:Y:S01]  /*6020*/  FFMA R58, R53.reuse, R12, R55 ;  /* 0x0000000c353a7223 */ /* 0x040fe20000000037 */
[C---:B-1----:R-:W-:Y:S01]  /*6030*/  FFMA R9, R53.reuse, R9, R68 ;  /* 0x0000000935097223 */ /* 0x042fe20000000044 */
[C---:B------:R-:W-:Y:S01]  /*6040*/  FFMA R8, R53.reuse, R8, R57 ;  /* 0x0000000835087223 */ /* 0x040fe20000000039 */
[C---:B------:R-:W-:Y:S01]  /*6050*/  FFMA R61, R53.reuse, R10, R61 ;  /* 0x0000000a353d7223 */ /* 0x040fe2000000003d */
[----:B------:R-:W-:Y:S02]  /*6060*/  LDS R57, [R2+0x14] ;  /* 0x0000140002397984 */ /* 0x000fe40000000800 */
[C---:B--2---:R-:W-:Y:S01]  /*6070*/  FFMA R55, R54.reuse, R21, R8 ;  /* 0x0000001536377223 */ /* 0x044fe20000000008 */
[----:B---3--:R-:W-:Y:S01]  /*6080*/  FFMA R16, R53, R11, R56 ;  /* 0x0000000b35107223 */ /* 0x008fe20000000038 */
[----:B------:R-:W-:-:S02]  /*6090*/  FFMA R56, R54, R22, R9 ;  /* 0x0000001636387223 */ /* 0x000fc40000000009 */
[----:B------:R-:W1:Y:S01]  /*60a0*/  LDS.128 R8, [R0+0x2b0] ;  /* 0x0002b00000087984 */ /* 0x000e620000000c00 */
[C---:B------:R-:W-:Y:S01]  /*60b0*/  FFMA R53, R54.reuse, R23, R61 ;  /* 0x0000001736357223 */ /* 0x040fe2000000003d */
[C---:B------:R-:W-:Y:S01]  /*60c0*/  FFMA R68, R54.reuse, R20, R15 ;  /* 0x0000001436447223 */ /* 0x040fe2000000000f */
[C---:B0-----:R-:W-:Y:S01]  /*60d0*/  FFMA R16, R54.reuse, R59, R16 ;  /* 0x0000003b36107223 */ /* 0x041fe20000000010 */
[C---:B------:R-:W-:Y:S01]  /*60e0*/  FFMA R17, R54.reuse, R17, R58 ;  /* 0x0000001136117223 */ /* 0x040fe2000000003a */
[C---:B------:R-:W-:Y:S01]  /*60f0*/  FFMA R61, R54.reuse, R18, R13 ;  /* 0x00000012363d7223 */ /* 0x040fe2000000000d */
[----:B------:R-:W0:Y:S01]  /*6100*/  LDS.128 R20, [R0+0x2f0] ;  /* 0x0002f00000147984 */ /* 0x000e220000000c00 */
[----:B------:R-:W-:Y:S01]  /*6110*/  FFMA R59, R54, R19, R14 ;  /* 0x00000013363b7223 */ /* 0x000fe2000000000e */
[C---:B----4-:R-:W-:Y:S02]  /*6120*/  FFMA R65, R52.reuse, R26, R17 ;  /* 0x0000001a34417223 */ /* 0x050fe40000000011 */
[----:B------:R-:W2:Y:S01]  /*6130*/  LDS.128 R12, [R0+0x300] ;  /* 0x00030000000c7984 */ /* 0x000ea20000000c00 */
[C---:B------:R-:W-:Y:S01]  /*6140*/  FFMA R61, R52.reuse, R27, R61 ;  /* 0x0000001b343d7223 */ /* 0x040fe2000000003d */
[----:B-----5:R-:W-:-:S02]  /*6150*/  FFMA R26, R52, R25, R16 ;  /* 0x00000019341a7223 */ /* 0x020fc40000000010 */
[----:B------:R-:W3:Y:S04]  /*6160*/  LDS R58, [R0+0x2ec] ;  /* 0x0002ec00003a7984 */ /* 0x000ee80000000800 */
[----:B------:R-:W-:Y:S04]  /*6170*/  LDS R27, [R2+0x10] ;  /* 0x00001000021b7984 */ /* 0x000fe80000000800 */
[----:B------:R-:W4:Y:S01]  /*6180*/  LDS.128 R16, [R0+0x330] ;  /* 0x0003300000107984 */ /* 0x000f220000000c00 */
[C---:B------:R-:W-:Y:S01]  /*6190*/  FFMA R24, R52.reuse, R24, R53 ;  /* 0x0000001834187223 */ /* 0x040fe20000000035 */
[C---:B-1----:R-:W-:Y:S01]  /*61a0*/  FFMA R9, R52.reuse, R9, R68 ;  /* 0x0000000934097223 */ /* 0x042fe20000000044 */
[C---:B------:R-:W-:Y:S01]  /*61b0*/  FFMA R11, R52.reuse, R11, R56 ;  /* 0x0000000b340b7223 */ /* 0x040fe20000000038 */
[C---:B------:R-:W-:Y:S01]  /*61c0*/  FFMA R10, R52.reuse, R10, R55 ;  /* 0x0000000a340a7223 */ /* 0x040fe20000000037 */
[----:B------:R-:W-:Y:S01]  /*61d0*/  FFMA R56, R52, R8, R59 ;  /* 0x0000000834387223 */ /* 0x000fe2000000003b */
[----:B0-----:R-:W-:-:S02]  /*61e0*/  FFMA R22, R57, R22, R9 ;  /* 0x0000001639167223 */ /* 0x001fc40000000009 */
[C---:B------:R-:W-:Y:S01]  /*61f0*/  FFMA R59, R57.reuse, R23, R10 ;  /* 0x00000017393b7223 */ /* 0x040fe2000000000a */
[C---:B------:R-:W-:Y:S01]  /*6200*/  FFMA R68, R57.reuse, R20, R61 ;  /* 0x0000001439447223 */ /* 0x040fe2000000003d */
[C---:B--2---:R-:W-:Y:S01]  /*6210*/  FFMA R54, R57.reuse, R12, R11 ;  /* 0x0000000c39367223 */ /* 0x044fe2000000000b */
[C---:B---3--:R-:W-:Y:S01]  /*6220*/  FFMA R55, R57.reuse, R58, R65 ;  /* 0x0000003a39377223 */ /* 0x048fe20000000041 */
[----:B------:R-:W0:Y:S01]  /*6230*/  LDS.128 R8, [R0+0x340] ;  /* 0x0003400000087984 */ /* 0x000e220000000c00 */
[----:B------:R-:W-:-:S03]  /*6240*/  FFMA R58, R57, R21, R56 ;  /* 0x00000015393a7223 */ /* 0x000fc60000000038 */
[----:B------:R-:W-:Y:S01]  /*6250*/  LDS R56, [R2+0xc] ;  /* 0x00000c0002387984 */ /* 0x000fe20000000800 */
[----:B----4-:R-:W-:Y:S01]  /*6260*/  FFMA R19, R27, R19, R22 ;  /* 0x000000131b137223 */ /* 0x010fe20000000016 */
[C---:B------:R-:W-:Y:S02]  /*6270*/  FFMA R52, R57.reuse, R14, R26 ;  /* 0x0000000e39347223 */ /* 0x040fe4000000001a */
[----:B------:R-:W1:Y:S01]  /*6280*/  LDS.128 R20, [R0+0x370] ;  /* 0x0003700000147984 */ /* 0x000e620000000c00 */
[----:B------:R-:W-:-:S03]  /*6290*/  FFMA R53, R57, R13, R24 ;  /* 0x0000000d39357223 */ /* 0x000fc60000000018 */
[----:B------:R-:W2:Y:S04]  /*62a0*/  LDS R61, [R0+0x390] ;  /* 0x00039000003d7984 */ /* 0x000ea80000000800 */
[----:B------:R-:W3:Y:S04]  /*62b0*/  LDS.128 R12, [R0+0x380] ;  /* 0x00038000000c7984 */ /* 0x000ee80000000c00 */
[----:B------:R-:W-:Y:S04]  /*62c0*/  LDS R26, [R2+0x8] ;  /* 0x00000800021a7984 */ /* 0x000fe80000000800 */
[----:B------:R-:W4:Y:S01]  /*62d0*/  LDS.64 R24, [R0+0x3b8] ;  /* 0x0003b80000187984 */ /* 0x000f220000000a00 */
[C---:B------:R-:W-:Y:S01]  /*62e0*/  FFMA R17, R27.reuse, R17, R68 ;  /* 0x000000111b117223 */ /* 0x040fe20000000044 */
[C---:B------:R-:W-:Y:S01]  /*62f0*/  FFMA R18, R27.reuse, R18, R58 ;  /* 0x000000121b127223 */ /* 0x040fe2000000003a */
[----:B------:R-:W-:-:S02]  /*6300*/  FFMA R16, R27, R16, R55 ;  /* 0x000000101b107223 */ /* 0x000fc40000000037 */
[----:B------:R-:W-:Y:S01]  /*6310*/  LDS R55, [R0+0x3fc] ;  /* 0x0003fc0000377984 */ /* 0x000fe20000000800 */
[C---:B0-----:R-:W-:Y:S01]  /*6320*/  FFMA R53, R27.reuse, R10, R53 ;  /* 0x0000000a1b357223 */ /* 0x041fe20000000035 */
[C---:B------:R-:W-:Y:S01]  /*6330*/  FFMA R9, R27.reuse, R9, R54 ;  /* 0x000000091b097223 */ /* 0x040fe20000000036 */
[C---:B------:R-:W-:Y:S01]  /*6340*/  FFMA R8, R27.reuse, R8, R59 ;  /* 0x000000081b087223 */ /* 0x040fe2000000003b */
[----:B------:R-:W-:Y:S01]  /*6350*/  FFMA R10, R27, R11, R52 ;  /* 0x0000000b1b0a7223 */ /* 0x000fe20000000034 */
[C---:B-1----:R-:W-:Y:S01]  /*6360*/  FFMA R17, R56.reuse, R22, R17 ;  /* 0x0000001638117223 */ /* 0x042fe20000000011 */
[C---:B------:R-:W-:Y:S02]  /*6370*/  FFMA R59, R56.reuse, R23, R18 ;  /* 0x00000017383b7223 */ /* 0x040fe40000000012 */
[C---:B--2---:R-:W-:Y:S01]  /*6380*/  FFMA R10, R56.reuse, R61, R10 ;  /* 0x0000003d380a7223 */ /* 0x044fe2000000000a */
[C---:B------:R-:W-:Y:S02]  /*6390*/  FFMA R61, R56.reuse, R21, R16 ;  /* 0x00000015383d7223 */ /* 0x040fe40000000010 */
[----:B------:R-:W-:Y:S01]  /*63a0*/  LDS.128 R20, [R0+0x400] ;  /* 0x0004000000147984 */ /* 0x000fe20000000c00 */
[C---:B---3--:R-:W-:Y:S01]  /*63b0*/  FFMA R53, R56.reuse, R15, R53 ;  /* 0x0000000f38357223 */ /* 0x048fe20000000035 */
[C---:B------:R-:W-:Y:S01]  /*63c0*/  FFMA R11, R56.reuse, R14, R9 ;  /* 0x0000000e380b7223 */ /* 0x040fe20000000009 */
[C---:B------:R-:W-:Y:S01]  /*63d0*/  FFMA R57, R56.reuse, R13, R8 ;  /* 0x0000000d38397223 */ /* 0x040fe20000000008 */
[----:B------:R-:W-:Y:S01]  /*63e0*/  FFMA R58, R56, R12, R19 ;  /* 0x0000000c383a7223 */ /* 0x000fe20000000013 */
[----:B------:R-:W0:Y:S01]  /*63f0*/  LDS.64 R8, [R0+0x3d0] ;  /* 0x0003d00000087984 */ /* 0x000e220000000a00 */
[----:B----4-:R-:W-:-:S03]  /*6400*/  FFMA R27, R26, R25, R17 ;  /* 0x000000191a1b7223 */ /* 0x010fc60000000011 */
[----:B------:R-:W-:Y:S04]  /*6410*/  LDS R56, [R2+0x4] ;  /* 0x0000040002387984 */ /* 0x000fe80000000800 */
[----:B------:R-:W-:Y:S04]  /*6420*/  LDS.128 R16, [R0+0x410] ;  /* 0x0004100000107984 */ /* 0x000fe80000000c00 */
[----:B------:R-:W1:Y:S01]  /*6430*/  LDS.128 R12, [R0+0x3c0] ;  /* 0x0003c000000c7984 */ /* 0x000e620000000c00 */
[C---:B------:R-:W-:Y:S02]  /*6440*/  @!P0 IADD3 R73, PT, PT, R6.reuse, 0x4890, RZ ;  /* 0x0000489006498810 */ /* 0x040fe40007ffe0ff */
[----:B------:R-:W-:-:S03]  /*6450*/  IADD3 R71, PT, PT, R6, 0x48a0, RZ ;  /* 0x000048a006477810 */ /* 0x000fc60007ffe0ff */
[--C-:B------:R-:W-:Y:S01]  /*6460*/  @!P0 IMAD.WIDE.U32 R72, R73, 0x4, R62.reuse ;  /* 0x0000000449488825 */ /* 0x100fe200078e003e */
[----:B------:R-:W-:Y:S03]  /*6470*/  BAR.SYNC.DEFER_BLOCKING 0x0 ;  /* 0x0000000000007b1d */ /* 0x000fe60000010000 */
[----:B------:R-:W-:-:S05]  /*6480*/  IMAD.WIDE.U32 R70, R71, 0x4, R62 ;  /* 0x0000000447467825 */ /* 0x000fca00078e003e */
[----:B------:R-:W-:Y:S06]  /*6490*/  BAR.SYNC.DEFER_BLOCKING 0x0 ;  /* 0x0000000000007b1d */ /* 0x000fec0000010000 */
[----:B------:R-:W2:Y:S04]  /*64a0*/  @!P0 LDG.E R73, desc[UR6][R72.64] ;  /* 0x0000000648498981 */ /* 0x000ea8000c1e1900 */
[----:B------:R-:W3:Y:S01]  /*64b0*/  LDG.E R71, desc[UR6][R70.64] ;  /* 0x0000000646477981 */ /* 0x000ee2000c1e1900 */
[----:B0-----:R-:W-:Y:S01]  /*64c0*/  FFMA R68, R26, R8, R53 ;  /* 0x000000081a447223 */ /* 0x001fe20000000035 */
[----:B------:R-:W-:Y:S01]  /*64d0*/  IADD3 R53, PT, PT, R28, -0x90, RZ ;  /* 0xffffff701c357810 */ /* 0x000fe20007ffe0ff */
[----:B------:R-:W-:-:S04]  /*64e0*/  FFMA R25, R26, R9, R10 ;  /* 0x000000091a197223 */ /* 0x000fc8000000000a */
        /* <DEDUP_REMOVED lines=13> */
[C---:B-1----:R-:W-:Y:S01]  /*65c0*/  FFMA R19, R26.reuse, R15, R11 ;  /* 0x0000000f1a137223 */ /* 0x042fe2000000000b */
[----:B------:R-:W-:-:S04]  /*65d0*/  FFMA R24, R26, R24, R61 ;  /* 0x000000181a187223 */ /* 0x000fc8000000003d */
[C---:B------:R-:W-:Y:S01]  /*65e0*/  FFMA R55, R56.reuse, R55, R24 ;  /* 0x0000003738377223 */ /* 0x040fe20000000018 */
[----:B------:R-:W-:Y:S01]  /*65f0*/  FFMA R24, R56, R20, R27 ;  /* 0x0000001438187223 */ /* 0x000fe2000000001b */
[----:B--2---:R-:W-:Y:S04]  /*6600*/  @!P0 STS [R3], R8 ;  /* 0x0000000803008388 */ /* 0x004fe80000000800 */
[----:B---3--:R-:W-:Y:S04]  /*6610*/  @!P0 STS [R3+0x4], R10 ;  /* 0x0000040a03008388 */ /* 0x008fe80000000800 */
        /* <DEDUP_REMOVED lines=8> */
[C---:B0-----:R-:W-:Y:S01]  /*66a0*/  FFMA R70, R26.reuse, R14, R57 ;  /* 0x0000000e1a467223 */ /* 0x041fe20000000039 */
[C---:B------:R-:W-:Y:S01]  /*66b0*/  FFMA R57, R26.reuse, R13, R58 ;  /* 0x0000000d1a397223 */ /* 0x040fe2000000003a */
[----:B------:R-:W-:-:S03]  /*66c0*/  FFMA R26, R26, R12, R59 ;  /* 0x0000000c1a1a7223 */ /* 0x000fc6000000003b */
[----:B------:R-:W-:Y:S04]  /*66d0*/  LDS R54, [R2+0x40] ;  /* 0x0000400002367984 */ /* 0x000fe80000000800 */
[----:B------:R-:W0:Y:S04]  /*66e0*/  LDS.128 R8, [R0] ;  /* 0x0000000000087984 */ /* 0x000e280000000c00 */
[----:B------:R-:W1:Y:S01]  /*66f0*/  LDS.128 R12, [R0+0x10] ;  /* 0x00001000000c7984 */ /* 0x000e620000000c00 */
[C---:B------:R-:W-:Y:S01]  /*6700*/  FFMA R58, R56.reuse, R18, R25 ;  /* 0x00000012383a7223 */ /* 0x040fe20000000019 */
[C---:B------:R-:W-:Y:S01]  /*6710*/  FFMA R25, R56.reuse, R17, R68 ;  /* 0x0000001138197223 */ /* 0x040fe20000000044 */
[C---:B------:R-:W-:Y:S01]  /*6720*/  FFMA R17, R56.reuse, R22, R57 ;  /* 0x0000001638117223 */ /* 0x040fe20000000039 */
[C---:B------:R-:W-:Y:S01]  /*6730*/  FFMA R68, R56.reuse, R16, R19 ;  /* 0x0000001038447223 */ /* 0x040fe20000000013 */
[C---:B------:R-:W-:Y:S01]  /*6740*/  FFMA R57, R56.reuse, R23, R70 ;  /* 0x0000001738397223 */ /* 0x040fe20000000046 */
[----:B------:R-:W-:Y:S01]  /*6750*/  FFMA R59, R56, R21, R26 ;  /* 0x00000015383b7223 */ /* 0x000fe2000000001a */
[----:B------:R-:W2:Y:S04]  /*6760*/  LDS R69, [R0+0x20] ;  /* 0x0000200000457984 */ /* 0x000ea80000000800 */
[----:B------:R-:W-:Y:S04]  /*6770*/  LDS R56, [R2+0x3c] ;  /* 0x00003c0002387984 */ /* 0x000fe80000000800 */
[----:B------:R-:W3:Y:S04]  /*6780*/  LDS.128 R20, [R0+0x50] ;  /* 0x0000500000147984 */ /* 0x000ee80000000c00 */
[----:B------:R-:W4:Y:S01]  /*6790*/  LDS.64 R26, [R0+0x60] ;  /* 0x00006000001a7984 */ /* 0x000f220000000a00 */
[----:B0-----:R-:W-:-:S03]  /*67a0*/  FFMA R11, R54, R11, R17 ;  /* 0x0000000b360b7223 */ /* 0x001fc60000000011 */
[----:B------:R-:W0:Y:S01]  /*67b0*/  LDS.128 R16, [R0+0x40] ;  /* 0x0000400000107984 */ /* 0x000e220000000c00 */
[C---:B------:R-:W-:Y:S01]  /*67c0*/  FFMA R65, R54.reuse, R9, R24 ;  /* 0x0000000936417223 */ /* 0x040fe20000000018 */
[C---:B------:R-:W-:Y:S01]  /*67d0*/  FFMA R72, R54.reuse, R8, R55 ;  /* 0x0000000836487223 */ /* 0x040fe20000000037 */
[C---:B-1----:R-:W-:Y:S01]  /*67e0*/  FFMA R9, R54.reuse, R14, R25 ;  /* 0x0000000e36097223 */ /* 0x042fe20000000019 */
[----:B------:R-:W-:Y:S04]  /*67f0*/  LDS R55, [R2+0x38] ;  /* 0x0000380002377984 */ /* 0x000fe80000000800 */
[----:B------:R-:W1:Y:S01]  /*6800*/  LDS.64 R24, [R0+0x88] ;  /* 0x0000880000187984 */ /* 0x000e620000000a00 */
[C---:B------:R-:W-:Y:S01]  /*6810*/  FFMA R13, R54.reuse, R13, R68 ;  /* 0x0000000d360d7223 */ /* 0x040fe20000000044 */
[C---:B------:R-:W-:Y:S01]  /*6820*/  FFMA R12, R54.reuse, R12, R57 ;  /* 0x0000000c360c7223 */ /* 0x040fe20000000039 */
[C---:B------:R-:W-:Y:S01]  /*6830*/  FFMA R70, R54.reuse, R10, R59 ;  /* 0x0000000a36467223 */ /* 0x040fe2000000003b */
[C---:B------:R-:W-:Y:S01]  /*6840*/  FFMA R61, R54.reuse, R15, R58 ;  /* 0x0000000f363d7223 */ /* 0x040fe2000000003a */
[----:B--2---:R-:W-:Y:S01]  /*6850*/  FFMA R54, R54, R69, R51 ;  /* 0x0000004536367223 */ /* 0x004fe20000000033 */
[C---:B---3--:R-:W-:Y:S01]  /*6860*/  FFMA R57, R56.reuse, R23, R9 ;  /* 0x0000001738397223 */ /* 0x048fe20000000009 */
[----:B------:R-:W-:-:S02]  /*6870*/  FFMA R68, R56, R20, R11 ;  /* 0x0000001438447223 */ /* 0x000fc4000000000b */
[----:B------:R-:W2:Y:S01]  /*6880*/  LDS.128 R8, [R0+0x90] ;  /* 0x0000900000087984 */ /* 0x000ea20000000c00 */
[C---:B------:R-:W-:Y:S01]  /*6890*/  FFMA R58, R56.reuse, R22, R13 ;  /* 0x00000016383a7223 */ /* 0x040fe2000000000d */
[C---:B------:R-:W-:Y:S02]  /*68a0*/  FFMA R59, R56.reuse, R21, R12 ;  /* 0x00000015383b7223 */ /* 0x040fe4000000000c */
[----:B------:R-:W-:Y:S01]  /*68b0*/  LDS.128 R12, [R0+0xd0] ;  /* 0x0000d000000c7984 */ /* 0x000fe20000000c00 */
[C---:B----4-:R-:W-:Y:S01]  /*68c0*/  FFMA R26, R56.reuse, R26, R61 ;  /* 0x0000001a381a7223 */ /* 0x050fe2000000003d */
[C---:B0-----:R-:W-:Y:S01]  /*68d0*/  FFMA R51, R56.reuse, R19, R70 ;  /* 0x0000001338337223 */ /* 0x041fe20000000046 */
[C---:B------:R-:W-:Y:S01]  /*68e0*/  FFMA R20, R56.reuse, R18, R65 ;  /* 0x0000001238147223 */ /* 0x040fe20000000041 */
[C---:B------:R-:W-:Y:S01]  /*68f0*/  FFMA R69, R56.reuse, R17, R72 ;  /* 0x0000001138457223 */ /* 0x040fe20000000048 */
[----:B------:R-:W-:Y:S01]  /*6900*/  FFMA R65, R56, R27, R54 ;  /* 0x0000001b38417223 */ /* 0x000fe20000000036 */
[----:B------:R-:W0:Y:S04]  /*6910*/  LDS.128 R16, [R0+0xa0] ;  /* 0x0000a00000107984 */ /* 0x000e280000000c00 */
[----:B------:R-:W3:Y:S01]  /*6920*/  LDS R27, [R2+0x34] ;  /* 0x00003400021b7984 */ /* 0x000ee20000000800 */
[----:B-1----:R-:W-:-:S03]  /*6930*/  FFMA R61, R55, R25, R20 ;  /* 0x00000019373d7223 */ /* 0x002fc60000000014 */
[----:B------:R-:W1:Y:S01]  /*6940*/  LDS.128 R20, [R0+0xe0] ;  /* 0x0000e00000147984 */ /* 0x000e620000000c00 */
[----:B------:R-:W-:-:S03]  /*6950*/  FFMA R24, R55, R24, R69 ;  /* 0x0000001837187223 */ /* 0x000fc60000000045 */
[----:B------:R-:W4:Y:S01]  /*6960*/  LDS R69, [R0+0xcc] ;  /* 0x0000cc0000457984 */ /* 0x000f220000000800 */
[C---:B--2---:R-:W-:Y:S01]  /*6970*/  FFMA R10, R55.reuse, R10, R59 ;  /* 0x0000000a370a7223 */ /* 0x044fe2000000003b */
[C---:B------:R-:W-:Y:S01]  /*6980*/  FFMA R25, R55.reuse, R11, R58 ;  /* 0x0000000b37197223 */ /* 0x040fe2000000003a */
[C---:B------:R-:W-:Y:S01]  /*6990*/  FFMA R58, R55.reuse, R8, R51 ;  /* 0x00000008373a7223 */ /* 0x040fe20000000033 */
[C---:B------:R-:W-:Y:S01]  /*69a0*/  FFMA R68, R55.reuse, R9, R68 ;  /* 0x0000000937447223 */ /* 0x040fe20000000044 */
[C---:B0-----:R-:W-:Y:S01]  /*69b0*/  FFMA R54, R55.reuse, R18, R65 ;  /* 0x0000001237367223 */ /* 0x041fe20000000041 */
[C---:B------:R-:W-:Y:S01]  /*69c0*/  FFMA R65, R55.reuse, R17, R26 ;  /* 0x0000001137417223 */ /* 0x040fe2000000001a */
[----:B------:R-:W-:Y:S01]  /*69d0*/  FFMA R56, R55, R16, R57 ;  /* 0x0000001037387223 */ /* 0x000fe20000000039 */
[----:B------:R-:W-:Y:S01]  /*69e0*/  LDS R26, [R2+0x30] ;  /* 0x00003000021a7984 */ /* 0x000fe20000000800 */
[C---:B---3--:R-:W-:Y:S01]  /*69f0*/  FFMA R51, R27.reuse, R15, R10 ;  /* 0x0000000f1b337223 */ /* 0x048fe2000000000a */
[----:B------:R-:W-:-:S02]  /*6a00*/  FFMA R59, R27, R13, R58 ;  /* 0x0000000d1b3b7223 */ /* 0x000fc4000000003a */
[----:B------:R-:W0:Y:S01]  /*6a10*/  LDS.128 R8, [R0+0x110] ;  /* 0x0001100000087984 */ /* 0x000e220000000c00 */
[----:B------:R-:W-:-:S03]  /*6a20*/  FFMA R57, R27, R14, R68 ;  /* 0x0000000e1b397223 */ /* 0x000fc60000000044 */
[----:B------:R-:W2:Y:S01]  /*6a30*/  LDS.128 R16, [R0+0x120] ;  /* 0x0001200000107984 */ /* 0x000ea20000000c00 */
[C---:B------:R-:W-:Y:S01]  /*6a40*/  FFMA R58, R27.reuse, R12, R61 ;  /* 0x0000000c1b3a7223 */ /* 0x040fe2000000003d */
[C---:B-1----:R-:W-:Y:S01]  /*6a50*/  FFMA R55, R27.reuse, R23, R54 ;  /* 0x000000171b377223 */ /* 0x042fe20000000036 */
[C---:B------:R-:W-:Y:S01]  /*6a60*/  FFMA R68, R27.reuse, R22, R65 ;  /* 0x000000161b447223 */ /* 0x040fe20000000041 */
[----:B------:R-:W-:Y:S04]  /*6a70*/  LDS R54, [R2+0x2c] ;  /* 0x00002c0002367984 */ /* 0x000fe80000000800 */
[----:B------:R-:W1:Y:S04]  /*6a80*/  LDS.128 R12, [R0+0x160] ;  /* 0x00016000000c7984 */ /* 0x000e680000000c00 */
[----:B------:R-:W3:Y:S01]  /*6a90*/  LDS R65, [R0+0x130] ;  /* 0x0001300000417984 */ /* 0x000ee20000000800 */
[C---:B------:R-:W-:Y:S01]  /*6aa0*/  FFMA R70, R27.reuse, R20, R25 ;  /* 0x000000141b467223 */ /* 0x040fe20000000019 */
[C---:B------:R-:W-:Y:S01]  /*6ab0*/  FFMA R61, R27.reuse, R21, R56 ;  /* 0x000000151b3d7223 */ /* 0x040fe20000000038 */
[----:B----4-:R-:W-:Y:S01]  /*6ac0*/  FFMA R69, R27, R69, R24 ;  /* 0x000000451b457223 */ /* 0x010fe20000000018 */
[----:B------:R-:W4:Y:S04]  /*6ad0*/  LDS.128 R20, [R0+0x150] ;  /* 0x0001500000147984 */ /* 0x000f280000000c00 */
[----:B------:R-:W5:Y:S01]  /*6ae0*/  LDS.64 R24, [R0+0x170] ;  /* 0x0001700000187984 */ /* 0x000f620000000a00 */
[C---:B0-----:R-:W-:Y:S01]  /*6af0*/  FFMA R56, R26.reuse, R10, R59 ;  /* 0x0000000a1a387223 */ /* 0x041fe2000000003b */
[C---:B------:R-:W-:Y:S01]  /*6b00*/  FFMA R59, R26.reuse, R9, R58 ;  /* 0x000000091a3b7223 */ /* 0x040fe2000000003a */
[C---:B--2---:R-:W-:Y:S01]  /*6b10*/  FFMA R17, R26.reuse, R17, R70 ;  /* 0x000000111a117223 */ /* 0x044fe20000000046 */
[C---:B------:R-:W-:Y:S01]  /*6b20*/  FFMA R16, R26.reuse, R16, R51 ;  /* 0x000000101a107223 */ /* 0x040fe20000000033 */
[C---:B------:R-:W-:Y:S01]  /*6b30*/  FFMA R9, R26.reuse, R18, R61 ;  /* 0x000000121a097223 */ /* 0x040fe2000000003d */
[C---:B------:R-:W-:Y:S01]  /*6b40*/  FFMA R61, R26.reuse, R19, R68 ;  /* 0x000000131a3d7223 */ /* 0x040fe20000000044 */
[C---:B------:R-:W-:Y:S01]  /*6b50*/  FFMA R58, R26.reuse, R8, R69 ;  /* 0x000000081a3a7223 */ /* 0x040fe20000000045 */
[----:B------:R-:W-:Y:S01]  /*6b60*/  FFMA R57, R26, R11, R57 ;  /* 0x0000000b1a397223 */ /* 0x000fe20000000039 */
[C---:B-1----:R-:W-:Y:S01]  /*6b70*/  FFMA R68, R54.reuse, R14, R17 ;  /* 0x0000000e36447223 */ /* 0x042fe20000000011 */
[----:B------:R-:W-:-:S02]  /*6b80*/  FFMA R69, R54, R13, R16 ;  /* 0x0000000d36457223 */ /* 0x000fc40000000010 */
[----:B------:R-:W-:Y:S01]  /*6b90*/  LDS.128 R16, [R0+0x1a0] ;  /* 0x0001a00000107984 */ /* 0x000fe20000000c00 */
[----:B---3--:R-:W-:-:S03]  /*6ba0*/  FFMA R14, R26, R65, R55 ;  /* 0x000000411a0e7223 */ /* 0x008fc60000000037 */
[----:B------:R-:W0:Y:S04]  /*6bb0*/  LDS R55, [R2+0x28] ;  /* 0x0000280002377984 */ /* 0x000e280000000800 */
[----:B------:R-:W1:Y:S01]  /*6bc0*/  LDS.64 R26, [R0+0x198] ;  /* 0x00019800001a7984 */ /* 0x000e620000000a00 */
[C---:B----4-:R-:W-:Y:S01]  /*6bd0*/  FFMA R23, R54.reuse, R23, R56 ;  /* 0x0000001736177223 */ /* 0x050fe20000000038 */
[C---:B------:R-:W-:Y:S01]  /*6be0*/  FFMA R22, R54.reuse, R22, R59 ;  /* 0x0000001636167223 */ /* 0x040fe2000000003b */
[C---:B------:R-:W-:Y:S01]  /*6bf0*/  FFMA R21, R54.reuse, R21, R58 ;  /* 0x0000001536157223 */ /* 0x040fe2000000003a */
[C---:B------:R-:W-:Y:S01]  /*6c00*/  FFMA R51, R54.reuse, R15, R9 ;  /* 0x0000000f36337223 */ /* 0x040fe20000000009 */
[C---:B------:R-:W-:Y:S01]  /*6c10*/  FFMA R70, R54.reuse, R12, R57 ;  /* 0x0000000c36467223 */ /* 0x040fe20000000039 */
[----:B------:R-:W2:Y:S01]  /*6c20*/  LDS.128 R8, [R0+0x1b0] ;  /* 0x0001b00000087984 */ /* 0x000ea20000000c00 */
[C---:B-----5:R-:W-:Y:S01]  /*6c30*/  FFMA R71, R54.reuse, R25, R14 ;  /* 0x0000001936477223 */ /* 0x060fe2000000000e */
[----:B------:R-:W-:-:S02]  /*6c40*/  FFMA R54, R54, R24, R61 ;  /* 0x0000001836367223 */ /* 0x000fc4000000003d */
[----:B------:R-:W-:Y:S04]  /*6c50*/  LDS R25, [R2+0x24] ;  /* 0x0000240002197984 */ /* 0x000fe80000000800 */
[----:B------:R-:W3:Y:S04]  /*6c60*/  LDS.128 R12, [R0+0x1e0] ;  /* 0x0001e000000c7984 */ /* 0x000ee80000000c00 */
[----:B------:R-:W4:Y:S01]  /*6c70*/  LDS R59, [R0+0x1dc] ;  /* 0x0001dc00003b7984 */ /* 0x000f220000000800 */
[C---:B0-----:R-:W-:Y:S01]  /*6c80*/  FFMA R56, R55.reuse, R16, R23 ;  /* 0x0000001037387223 */ /* 0x041fe20000000017 */
[C---:B------:R-:W-:Y:S01]  /*6c90*/  FFMA R57, R55.reuse, R19, R68 ;  /* 0x0000001337397223 */ /* 0x040fe20000000044 */
[C---:B-1----:R-:W-:Y:S01]  /*6ca0*/  FFMA R27, R55.reuse, R27, R22 ;  /* 0x0000001b371b7223 */ /* 0x042fe20000000016 */
[----:B------:R-:W-:-:S02]  /*6cb0*/  FFMA R24, R55, R26, R21 ;  /* 0x0000001a37187223 */ /* 0x000fc40000000015 */
[----:B------:R-:W0:Y:S01]  /*6cc0*/  LDS.128 R20, [R0+0x1f0] ;  /* 0x0001f00000147984 */ /* 0x000e220000000c00 */
[C---:B------:R-:W-:Y:S01]  /*6cd0*/  FFMA R68, R55.reuse, R18, R69 ;  /* 0x0000001237447223 */ /* 0x040fe20000000045 */
[C---:B------:R-:W-:Y:S02]  /*6ce0*/  FFMA R65, R55.reuse, R17, R70 ;  /* 0x0000001137417223 */ /* 0x040fe40000000046 */
[----:B------:R-:W-:Y:S04]  /*6cf0*/  LDS R26, [R2+0x20] ;  /* 0x00002000021a7984 */ /* 0x000fe80000000800 */
[----:B------:R-:W1:Y:S01]  /*6d00*/  LDS.128 R16, [R0+0x230] ;  /* 0x0002300000107984 */ /* 0x000e620000000c00 */
[C---:B--2---:R-:W-:Y:S01]  /*6d10*/  FFMA R61, R55.reuse, R9, R54 ;  /* 0x00000009373d7223 */ /* 0x044fe20000000036 */
[C---:B------:R-:W-:Y:S01]  /*6d20*/  FFMA R70, R55.reuse, R8, R51 ;  /* 0x0000000837467223 */ /* 0x040fe20000000033 */
[----:B------:R-:W-:Y:S01]  /*6d30*/  FFMA R58, R55, R10, R71 ;  /* 0x0000000a373a7223 */ /* 0x000fe20000000047 */
[C---:B---3--:R-:W-:Y:S01]  /*6d40*/  FFMA R55, R25.reuse, R13, R56 ;  /* 0x0000000d19377223 */ /* 0x048fe20000000038 */
[----:B------:R-:W2:Y:S01]  /*6d50*/  LDS.128 R8, [R0+0x220] ;  /* 0x0002200000087984 */ /* 0x000ea20000000c00 */
[C---:B------:R-:W-:Y:S01]  /*6d60*/  FFMA R51, R25.reuse, R15, R68 ;  /* 0x0000000f19337223 */ /* 0x040fe20000000044 */
[C---:B------:R-:W-:Y:S01]  /*6d70*/  FFMA R56, R25.reuse, R12, R27 ;  /* 0x0000000c19387223 */ /* 0x040fe2000000001b */
[C---:B----4-:R-:W-:Y:S01]  /*6d80*/  FFMA R27, R25.reuse, R59, R24 ;  /* 0x0000003b191b7223 */ /* 0x050fe20000000018 */
[----:B------:R-:W3:Y:S01]  /*6d90*/  LDS R68, [R0+0x240] ;  /* 0x0002400000447984 */ /* 0x000ee20000000800 */
[----:B------:R-:W-:-:S03]  /*6da0*/  FFMA R54, R25, R14, R65 ;  /* 0x0000000e19367223 */ /* 0x000fc60000000041 */
[----:B------:R-:W-:Y:S01]  /*6db0*/  LDS.128 R12, [R0+0x260] ;  /* 0x00026000000c7984 */ /* 0x000fe20000000c00 */
[C---:B0-----:R-:W-:Y:S01]  /*6dc0*/  FFMA R61, R25.reuse, R22, R61 ;  /* 0x00000016193d7223 */ /* 0x041fe2000000003d */
[C---:B------:R-:W-:Y:S01]  /*6dd0*/  FFMA R21, R25.reuse, R21, R70 ;  /* 0x0000001519157223 */ /* 0x040fe20000000046 */
[C---:B------:R-:W-:Y:S01]  /*6de0*/  FFMA R20, R25.reuse, R20, R57 ;  /* 0x0000001419147223 */ /* 0x040fe20000000039 */
[----:B------:R-:W-:Y:S02]  /*6df0*/  FFMA R59, R25, R23, R58 ;  /* 0x00000017193b7223 */ /* 0x000fe4000000003a */
[----:B------:R-:W-:Y:S01]  /*6e00*/  LDS R58, [R2+0x1c] ;  /* 0x00001c00023a7984 */ /* 0x000fe20000000800 */
[C---:B-1----:R-:W-:Y:S01]  /*6e10*/  FFMA R57, R26.reuse, R19, R61 ;  /* 0x000000131a397223 */ /* 0x042fe2000000003d */
[C---:B------:R-:W-:Y:S01]  /*6e20*/  FFMA R65, R26.reuse, R18, R21 ;  /* 0x000000121a417223 */ /* 0x040fe20000000015 */
[C---:B------:R-:W-:Y:S01]  /*6e30*/  FFMA R61, R26.reuse, R17, R20 ;  /* 0x000000111a3d7223 */ /* 0x040fe20000000014 */
[----:B------:R-:W0:Y:S04]  /*6e40*/  LDS.64 R24, [R0+0x280] ;  /* 0x0002800000187984 */ /* 0x000e280000000a00 */
[----:B------:R-:W1:Y:S01]  /*6e50*/  LDS.128 R20, [R0+0x270] ;  /* 0x0002700000147984 */ /* 0x000e620000000c00 */
[----:B------:R-:W-:-:S03]  /*6e60*/  FFMA R70, R26, R16, R51 ;  /* 0x000000101a467223 */ /* 0x000fc60000000033 */
[----:B------:R-:W-:Y:S04]  /*6e70*/  LDS R51, [R2+0x18] ;  /* 0x0000180002337984 */ /* 0x000fe80000000800 */
[----:B------:R-:W4:Y:S01]  /*6e80*/  LDS.128 R16, [R0+0x2b0] ;  /* 0x0002b00000107984 */ /* 0x000f220000000c00 */
[C---:B--2---:R-:W-:Y:S01]  /*6e90*/  FFMA R11, R26.reuse, R11, R54 ;  /* 0x0000000b1a0b7223 */ /* 0x044fe20000000036 */
[C---:B------:R-:W-:Y:S01]  /*6ea0*/  FFMA R10, R26.reuse, R10, R55 ;  /* 0x0000000a1a0a7223 */ /* 0x040fe20000000037 */
[C---:B---3--:R-:W-:Y:S01]  /*6eb0*/  FFMA R68, R26.reuse, R68, R59 ;  /* 0x000000441a447223 */ /* 0x048fe2000000003b */
[C---:B------:R-:W-:Y:S01]  /*6ec0*/  FFMA R69, R26.reuse, R9, R56 ;  /* 0x000000091a457223 */ /* 0x040fe20000000038 */
[----:B------:R-:W-:Y:S01]  /*6ed0*/  FFMA R26, R26, R8, R27 ;  /* 0x000000081a1a7223 */ /* 0x000fe2000000001b */
[C---:B0-----:R-:W-:Y:S01]  /*6ee0*/  FFMA R56, R58.reuse, R24, R57 ;  /* 0x000000183a387223 */ /* 0x041fe20000000039 */
[C---:B------:R-:W-:Y:S01]  /*6ef0*/  FFMA R57, R58.reuse, R15, R10 ;  /* 0x0000000f3a397223 */ /* 0x040fe2000000000a */
[C---:B-1----:R-:W-:Y:S01]  /*6f00*/  FFMA R12, R58.reuse, R22, R61 ;  /* 0x000000163a0c7223 */ /* 0x042fe2000000003d */
[C---:B------:R-:W-:Y:S01]  /*6f10*/  FFMA R54, R58.reuse, R20, R11 ;  /* 0x000000143a367223 */ /* 0x040fe2000000000b */
[C---:B------:R-:W-:Y:S01]  /*6f20*/  FFMA R61, R58.reuse, R25, R68 ;  /* 0x000000193a3d7223 */ /* 0x040fe20000000044 */
[----:B------:R-:W0:Y:S01]  /*6f30*/  LDS.128 R8, [R0+0x2c0] ;  /* 0x0002c00000087984 */ /* 0x000e220000000c00 */
[----:B------:R-:W-:-:S03]  /*6f40*/  FFMA R55, R58, R23, R65 ;  /* 0x000000173a377223 */ /* 0x000fc60000000041 */
[----:B------:R-:W1:Y:S01]  /*6f50*/  LDS.64 R24, [R0+0x2a8] ;  /* 0x0002a80000187984 */ /* 0x000e620000000a00 */
[C---:B------:R-:W-:Y:S01]  /*6f60*/  FFMA R59, R58.reuse, R21, R70 ;  /* 0x000000153a3b7223 */ /* 0x040fe20000000046 */
[C---:B------:R-:W-:Y:S01]  /*6f70*/  FFMA R65, R58.reuse, R13, R26 ;  /* 0x0000000d3a417223 */ /* 0x040fe2000000001a */
[----:B------:R-:W-:Y:S01]  /*6f80*/  FFMA R68, R58, R14, R69 ;  /* 0x0000000e3a447223 */ /* 0x000fe20000000045 */
[----:B------:R-:W-:Y:S01]  /*6f90*/  LDS R26, [R2+0x14] ;  /* 0x00001400021a7984 */ /* 0x000fe20000000800 */
[----:B----4-:R-:W-:-:S03]  /*6fa0*/  FFMA R27, R51, R19, R12 ;  /* 0x00000013331b7223 */ /* 0x010fc6000000000c */
[----:B------:R-:W2:Y:S04]  /*6fb0*/  LDS.128 R20, [R0+0x2f0] ;  /* 0x0002f00000147984 */ /* 0x000ea80000000c00 */
[----:B------:R-:W3:Y:S01]  /*6fc0*/  LDS.128 R12, [R0+0x300] ;  /* 0x00030000000c7984 */ /* 0x000ee20000000c00 */
[C---:B------:R-:W-:Y:S01]  /*6fd0*/  FFMA R59, R51.reuse, R18, R59 ;  /* 0x00000012333b7223 */ /* 0x040fe2000000003b */
[C---:B------:R-:W-:Y:S01]  /*6fe0*/  FFMA R19, R51.reuse, R17, R54 ;  /* 0x0000001133137223 */ /* 0x040fe20000000036 */
[C---:B------:R-:W-:Y:S01]  /*6ff0*/  FFMA R54, R51.reuse, R16, R57 ;  /* 0x0000001033367223 */ /* 0x040fe20000000039 */
[C---:B0-----:R-:W-:Y:S01]  /*7000*/  FFMA R18, R51.reuse, R8, R55 ;  /* 0x0000000833127223 */ /* 0x041fe20000000037 */
[C---:B------:R-:W-:Y:S01]  /*7010*/  FFMA R16, R51.reuse, R10, R61 ;  /* 0x0000000a33107223 */ /* 0x040fe2000000003d */
[C---:B------:R-:W-:Y:S01]  /*7020*/  FFMA R17, R51.reuse, R9, R56 ;  /* 0x0000000933117223 */ /* 0x040fe20000000038 */
[C---:B-1----:R-:W-:Y:S01]  /*7030*/  FFMA R55, R51.reuse, R25, R68 ;  /* 0x0000001933377223 */ /* 0x042fe20000000044 */
[----:B------:R-:W-:Y:S01]  /*7040*/  FFMA R65, R51, R24, R65 ;  /* 0x0000001833417223 */ /* 0x000fe20000000041 */
[----:B------:R-:W-:Y:S04]  /*7050*/  LDS.128 R8, [R0+0x340] ;  /* 0x0003400000087984 */ /* 0x000fe80000000c00 */
[----:B------:R-:W0:Y:S01]  /*7060*/  LDS R24, [R2+0x10] ;  /* 0x0000100002187984 */ /* 0x000e220000000800 */
[----:B--2---:R-:W-:-:S03]  /*7070*/  FFMA R51, R26, R23, R59 ;  /* 0x000000171a337223 */ /* 0x004fc6000000003b */
[----:B------:R-:W1:Y:S01]  /*7080*/  LDS R56, [R0+0x2ec] ;  /* 0x0002ec0000387984 */ /* 0x000e620000000800 */
[C---:B------:R-:W-:Y:S01]  /*7090*/  FFMA R58, R26.reuse, R22, R19 ;  /* 0x000000161a3a7223 */ /* 0x040fe20000000013 */
[C---:B------:R-:W-:Y:S01]  /*70a0*/  FFMA R25, R26.reuse, R21, R54 ;  /* 0x000000151a197223 */ /* 0x040fe20000000036 */
[C---:B------:R-:W-:Y:S01]  /*70b0*/  FFMA R68, R26.reuse, R20, R55 ;  /* 0x000000141a447223 */ /* 0x040fe20000000037 */
[C---:B---3--:R-:W-:Y:S01]  /*70c0*/  FFMA R15, R26.reuse, R15, R16 ;  /* 0x0000000f1a0f7223 */ /* 0x048fe20000000010 */
[C---:B------:R-:W-:Y:S01]  /*70d0*/  FFMA R55, R26.reuse, R14, R17 ;  /* 0x0000000e1a377223 */ /* 0x040fe20000000011 */
[----:B------:R-:W2:Y:S01]  /*70e0*/  LDS.128 R20, [R0+0x330] ;  /* 0x0003300000147984 */ /* 0x000ea20000000c00 */
[----:B------:R-:W-:-:S03]  /*70f0*/  FFMA R13, R26, R13, R18 ;  /* 0x0000000d1a0d7223 */ /* 0x000fc60000000012 */
[----:B------:R-:W3:Y:S04]  /*7100*/  LDS R14, [R0+0x350] ;  /* 0x00035000000e7984 */ /* 0x000ee80000000800 */
[----:B------:R-:W-:Y:S04]  /*7110*/  LDS R54, [R2+0xc] ;  /* 0x00000c0002367984 */ /* 0x000fe80000000800 */
[----:B------:R-:W4:Y:S01]  /*7120*/  LDS.128 R16, [R0+0x380] ;  /* 0x0003800000107984 */ /* 0x000f220000000c00 */
[----:B------:R-:W-:-:S03]  /*7130*/  FFMA R12, R26, R12, R27 ;  /* 0x0000000c1a0c7223 */ /* 0x000fc6000000001b */
[----:B------:R-:W-:Y:S01]  /*7140*/  LDS R27, [R2+0x8] ;  /* 0x00000800021b7984 */ /* 0x000fe20000000800 */
[----:B0-----:R-:W-:Y:S01]  /*7150*/  FFMA R13, R24, R10, R13 ;  /* 0x0000000a180d7223 */ /* 0x001fe2000000000d */
[----:B-1----:R-:W-:Y:S01]  /*7160*/  FFMA R65, R26, R56, R65 ;  /* 0x000000381a417223 */ /* 0x002fe20000000041 */
[C---:B------:R-:W-:Y:S01]  /*7170*/  FFMA R26, R24.reuse, R8, R51 ;  /* 0x00000008181a7223 */ /* 0x040fe20000000033 */
[C---:B------:R-:W-:Y:S01]  /*7180*/  FFMA R55, R24.reuse, R11, R55 ;  /* 0x0000000b18377223 */ /* 0x040fe20000000037 */
[C---:B------:R-:W-:Y:S02]  /*7190*/  FFMA R57, R24.reuse, R9, R12 ;  /* 0x0000000918397223 */ /* 0x040fe4000000000c */
[----:B------:R-:W-:Y:S01]  /*71a0*/  LDS.128 R8, [R0+0x3d0] ;  /* 0x0003d00000087984 */ /* 0x000fe20000000c00 */
[C---:B--2---:R-:W-:Y:S01]  /*71b0*/  FFMA R59, R24.reuse, R23, R58 ;  /* 0x00000017183b7223 */ /* 0x044fe2000000003a */
[C---:B------:R-:W-:Y:S01]  /*71c0*/  FFMA R61, R24.reuse, R21, R68 ;  /* 0x00000015183d7223 */ /* 0x040fe20000000044 */
[C---:B------:R-:W-:Y:S01]  /*71d0*/  FFMA R58, R24.reuse, R22, R25 ;  /* 0x00000016183a7223 */ /* 0x040fe20000000019 */
[C---:B------:R-:W-:Y:S01]  /*71e0*/  FFMA R68, R24.reuse, R20, R65 ;  /* 0x0000001418447223 */ /* 0x040fe20000000041 */
[----:B---3--:R-:W-:Y:S01]  /*71f0*/  FFMA R56, R24, R14, R15 ;  /* 0x0000000e18387223 */ /* 0x008fe2000000000f */
[----:B------:R-:W-:Y:S04]  /*7200*/  LDS.128 R20, [R0+0x3c0] ;  /* 0x0003c00000147984 */ /* 0x000fe80000000c00 */
[----:B------:R-:W0:Y:S01]  /*7210*/  LDS.64 R24, [R0+0x390] ;  /* 0x0003900000187984 */ /* 0x000e220000000a00 */
[----:B----4-:R-:W-:-:S03]  /*7220*/  FFMA R51, R54, R19, R13 ;  /* 0x0000001336337223 */ /* 0x010fc6000000000d */
[----:B------:R-:W1:Y:S01]  /*7230*/  LDS.128 R12, [R0+0x370] ;  /* 0x00037000000c7984 */ /* 0x000e620000000c00 */
[C---:B------:R-:W-:Y:S01]  /*7240*/  FFMA R19, R54.reuse, R17, R26 ;  /* 0x0000001136137223 */ /* 0x040fe2000000001a */
[C---:B------:R-:W-:Y:S01]  /*7250*/  FFMA R18, R54.reuse, R18, R57 ;  /* 0x0000001236127223 */ /* 0x040fe20000000039 */
[C---:B------:R-:W-:Y:S01]  /*7260*/  FFMA R16, R54.reuse, R16, R59 ;  /* 0x0000001036107223 */ /* 0x040fe2000000003b */
[C---:B0-----:R-:W-:Y:S01]  /*7270*/  FFMA R17, R54.reuse, R25, R56 ;  /* 0x0000001936117223 */ /* 0x041fe20000000038 */
[C---:B------:R-:W-:Y:S01]  /*7280*/  FFMA R25, R27.reuse, R22, R19 ;  /* 0x000000161b197223 */ /* 0x040fe20000000013 */
        /* <DEDUP_REMOVED lines=8> */
[----:B------:R-:W-:Y:S04]  /*7310*/  LDS R24, [R2+0x4] ;  /* 0x0000040002187984 */ /* 0x000fe80000000800 */
[----:B------:R-:W-:Y:S04]  /*7320*/  LDS R21, [R0+0x3fc] ;  /* 0x0003fc0000157984 */ /* 0x000fe80000000800 */
[----:B------:R-:W0:Y:S04]  /*7330*/  LDS.64 R10, [R0+0x3b8] ;  /* 0x0003b800000a7984 */ /* 0x000e280000000a00 */
[----:B------:R-:W1:Y:S04]  /*7340*/  LDS.128 R12, [R0+0x400] ;  /* 0x00040000000c7984 */ /* 0x000e680000000c00 */
[----:B------:R-:W2:Y:S01]  /*7350*/  LDS.128 R16, [R0+0x410] ;  /* 0x0004100000107984 */ /* 0x000ea20000000c00 */
[----:B------:R-:W-:-:S02]  /*7360*/  @!P0 IADD3 R71, PT, PT, R6, 0x50a0, RZ ;  /* 0x000050a006478810 */ /* 0x000fc40007ffe0ff */
[----:B------:R-:W-:-:S03]  /*7370*/  IADD3 R69, PT, PT, R6, 0x50b0, RZ ;  /* 0x000050b006457810 */ /* 0x000fc60007ffe0ff */
[--C-:B------:R-:W-:Y:S01]  /*7380*/  @!P0 IMAD.WIDE.U32 R70, R71, 0x4, R62.reuse ;  /* 0x0000000447468825 */ /* 0x100fe200078e003e */
[----:B------:R-:W-:Y:S03]  /*7390*/  BAR.SYNC.DEFER_BLOCKING 0x0 ;  /* 0x0000000000007b1d */ /* 0x000fe60000010000 */
[----:B------:R-:W-:-:S05]  /*73a0*/  IMAD.WIDE.U32 R68, R69, 0x4, R62 ;  /* 0x0000000445447825 */ /* 0x000fca00078e003e */
[----:B------:R-:W-:Y:S06]  /*73b0*/  BAR.SYNC.DEFER_BLOCKING 0x0 ;  /* 0x0000000000007b1d */ /* 0x000fec0000010000 */
[----:B------:R-:W3:Y:S04]  /*73c0*/  @!P0 LDG.E R71, desc[UR6][R70.64] ;  /* 0x0000000646478981 */ /* 0x000ee8000c1e1900 */
[----:B------:R4:W5:Y:S01]  /*73d0*/  LDG.E R69, desc[UR6][R68.64] ;  /* 0x0000000644457981 */ /* 0x000962000c1e1900 */
[----:B------:R-:W-:Y:S01]  /*73e0*/  IADD3 R55, PT, PT, R28, -0xa0, RZ ;  /* 0xffffff601c377810 */ /* 0x000fe20007ffe0ff */
[----:B------:R-:W-:-:S04]  /*73f0*/  FFMA R61, R27, R9, R26 ;  /* 0x000000091b3d7223 */ /* 0x000fc8000000001a */
[----:B------:R-:W-:-:S04]  /*7400*/  IMAD.WIDE.U32 R54, R55, 0x4, R66 ;  /* 0x0000000437367825 */ /* 0x000fc800078e0042 */
[C---:B------:R-:W-:Y:S01]  /*7410*/  FFMA R26, R27.reuse, R8, R51 ;  /* 0x000000081b1a7223 */ /* 0x040fe20000000033 */
[C---:B0-----:R-:W-:Y:S01]  /*7420*/  FFMA R65, R27.reuse, R11, R58 ;  /* 0x0000000b1b417223 */ /* 0x041fe2000000003a */
[----:B----4-:R-:W-:Y:S01]  /*7430*/  FFMA R68, R27, R10, R56 ;  /* 0x0000000a1b447223 */ /* 0x010fe20000000038 */
[----:B---3--:R-:W-:Y:S04]  /*7440*/  @!P0 STS [R2], R71 ;  /* 0x0000004702008388 */ /* 0x008fe80000000800 */
[----:B-----5:R-:W-:Y:S01]  /*7450*/  STS [R2+0x40], R69 ;  /* 0x0000404502007388 */ /* 0x020fe20000000800 */
        /* <DEDUP_REMOVED lines=8> */
[----:B------:R-:W5:Y:S04]  /*74e0*/  @!P0 LDG.E R78, desc[UR6][R34.64] ;  /* 0x00000006224e8981 */ /* 0x000f68000c1e1900 */
[----:B------:R-:W5:Y:S04]  /*74f0*/  @!P0 LDG.E R80, desc[UR6][R38.64] ;  /* 0x0000000626508981 */ /* 0x000f68000c1e1900 */
[----:B------:R-:W5:Y:S01]  /*7500*/  @!P0 LDG.E R82, desc[UR6][R40.64] ;  /* 0x0000000628528981 */ /* 0x000f62000c1e1900 */
[C---:B-1----:R-:W-:Y:S01]  /*7510*/  FFMA R51, R24.reuse, R13, R20 ;  /* 0x0000000d18337223 */ /* 0x042fe20000000014 */
[C---:B------:R-:W-:Y:S01]  /*7520*/  FFMA R25, R24.reuse, R15, R25 ;  /* 0x0000000f18197223 */ /* 0x040fe20000000019 */
[C---:B------:R-:W-:Y:S01]  /*7530*/  FFMA R20, R24.reuse, R12, R65 ;  /* 0x0000000c18147223 */ /* 0x040fe20000000041 */
[C---:B--2---:R-:W-:Y:S01]  /*7540*/  FFMA R27, R24.reuse, R19, R22 ;  /* 0x00000013181b7223 */ /* 0x044fe20000000016 */
[C---:B------:R-:W-:Y:S01]  /*7550*/  FFMA R22, R24.reuse, R18, R61 ;  /* 0x0000001218167223 */ /* 0x040fe2000000003d */
[C---:B------:R-:W-:Y:S01]  /*7560*/  FFMA R61, R24.reuse, R21, R68 ;  /* 0x00000015183d7223 */ /* 0x040fe20000000044 */
[----:B---3--:R-:W-:Y:S04]  /*7570*/  @!P0 STS [R3], R8 ;  /* 0x0000000803008388 */ /* 0x008fe80000000800 */
[----:B----4-:R0:W-:Y:S04]  /*7580*/  @!P0 STS [R3+0x4], R58 ;  /* 0x0000043a03008388 */ /* 0x0101e80000000800 */
[----:B-----5:R-:W-:Y:S04]  /*7590*/  @!P0 STS [R3+0x8], R70 ;  /* 0x0000084603008388 */ /* 0x020fe80000000800 */
[----:B------:R-:W-:Y:S04]  /*75a0*/  @!P0 STS [R3+0xc], R72 ;  /* 0x00000c4803008388 */ /* 0x000fe80000000800 */
[----:B------:R1:W-:Y:S04]  /*75b0*/  @!P0 STS [R3+0x10], R56 ;  /* 0x0000103803008388 */ /* 0x0003e80000000800 */
[----:B------:R-:W-:Y:S04]  /*75c0*/  @!P0 STS [R3+0x14], R74 ;  /* 0x0000144a03008388 */ /* 0x000fe80000000800 */
[----:B------:R-:W-:Y:S04]  /*75d0*/  @!P0 STS [R3+0x18], R76 ;  /* 0x0000184c03008388 */ /* 0x000fe80000000800 */
[----:B------:R-:W-:Y:S04]  /*75e0*/  @!P0 STS [R3+0x1c], R78 ;  /* 0x00001c4e03008388 */ /* 0x000fe80000000800 */
[----:B------:R-:W-:Y:S04]  /*75f0*/  @!P0 STS [R3+0x20], R80 ;  /* 0x0000205003008388 */ /* 0x000fe80000000800 */
[----:B------:R-:W-:Y:S01]  /*7600*/  @!P0 STS [R3+0x24], R82 ;  /* 0x0000245203008388 */ /* 0x000fe20000000800 */
[----:B------:R-:W-:Y:S06]  /*7610*/  BAR.SYNC.DEFER_BLOCKING 0x0 ;  /* 0x0000000000007b1d */ /* 0x000fec0000010000 */
[----:B------:R-:W-:Y:S04]  /*7620*/  LDS R23, [R2+0x40] ;  /* 0x0000400002177984 */ /* 0x000fe80000000800 */
[----:B------:R-:W2:Y:S01]  /*7630*/  LDS.128 R8, [R0] ;  /* 0x0000000000087984 */ /* 0x000ea20000000c00 */
[----:B0-----:R-:W-:-:S03]  /*7640*/  FFMA R58, R24, R14, R59 ;  /* 0x0000000e183a7223 */ /* 0x001fc6000000003b */
[----:B------:R-:W0:Y:S01]  /*7650*/  LDS.128 R12, [R0+0x10] ;  /* 0x00001000000c7984 */ /* 0x000e220000000c00 */
[C---:B------:R-:W-:Y:S01]  /*7660*/  FFMA R59, R24.reuse, R17, R26 ;  /* 0x00000011183b7223 */ /* 0x040fe2000000001a */
[----:B-1----:R-:W-:Y:S02]  /*7670*/  FFMA R56, R24, R16, R57 ;  /* 0x0000001018387223 */ /* 0x002fe40000000039 */
[----:B------:R-:W-:Y:S04]  /*7680*/  LDS R24, [R2+0x3c] ;  /* 0x00003c0002187984 */ /* 0x000fe80000000800 */
[----:B------:R-:W1:Y:S01]  /*7690*/  LDS.128 R16, [R0+0x50] ;  /* 0x0000500000107984 */ /* 0x000e620000000c00 */
[C---:B--2---:R-:W-:Y:S01]  /*76a0*/  FFMA R57, R23.reuse, R9, R20 ;  /* 0x0000000917397223 */ /* 0x044fe20000000014 */
[----:B------:R-:W-:-:S02]  /*76b0*/  FFMA R69, R23, R11, R58 ;  /* 0x0000000b17457223 */ /* 0x000fc4000000003a */
[----:B------:R-:W2:Y:S01]  /*76c0*/  LDS.64 R20, [R0+0x20] ;  /* 0x0000200000147984 */ /* 0x000ea20000000a00 */
[C---:B------:R-:W-:Y:S01]  /*76d0*/  FFMA R51, R23.reuse, R10, R51 ;  /* 0x0000000a17337223 */ /* 0x040fe20000000033 */
[C---:B------:R-:W-:Y:S02]  /*76e0*/  FFMA R26, R23.reuse, R8, R61 ;  /* 0x00000008171a7223 */ /* 0x040fe4000000003d */
[----:B------:R-:W3:Y:S01]  /*76f0*/  LDS.128 R8, [R0+0x40] ;  /* 0x0000400000087984 */ /* 0x000ee20000000c00 */
[C---:B0-----:R-:W-:Y:S01]  /*7700*/  FFMA R61, R23.reuse, R14, R59 ;  /* 0x0000000e173d7223 */ /* 0x041fe2000000003b */
[C---:B------:R-:W-:Y:S01]  /*7710*/  FFMA R13, R23.reuse, R13, R56 ;  /* 0x0000000d170d7223 */ /* 0x040fe20000000038 */
[C---:B------:R-:W-:Y:S01]  /*7720*/  FFMA R12, R23.reuse, R12, R25 ;  /* 0x0000000c170c7223 */ /* 0x040fe20000000019 */
[C---:B------:R-:W-:Y:S01]  /*7730*/  FFMA R59, R23.reuse, R15, R22 ;  /* 0x0000000f173b7223 */ /* 0x040fe20000000016 */
[C---:B-1----:R-:W-:Y:S01]  /*7740*/  FFMA R25, R24.reuse, R19, R61 ;  /* 0x0000001318197223 */ /* 0x042fe2000000003d */
[C---:B------:R-:W-:Y:S01]  /*7750*/  FFMA R61, R24.reuse, R18, R13 ;  /* 0x00000012183d7223 */ /* 0x040fe2000000000d */
[C---:B------:R-:W-:Y:S01]  /*7760*/  FFMA R65, R24.reuse, R17, R12 ;  /* 0x0000001118417223 */ /* 0x040fe2000000000c */
[----:B------:R-:W-:Y:S01]  /*7770*/  FFMA R56, R24, R16, R69 ;  /* 0x0000001018387223 */ /* 0x000fe20000000045 */
[----:B------:R-:W-:Y:S04]  /*7780*/  LDS.128 R12, [R0+0xa0] ;  /* 0x0000a000000c7984 */ /* 0x000fe80000000c00 */
[----:B------:R-:W0:Y:S01]  /*7790*/  LDS.128 R16, [R0+0x60] ;  /* 0x0000600000107984 */ /* 0x000e220000000c00 */
[C---:B--2---:R-:W-:Y:S01]  /*77a0*/  FFMA R69, R23.reuse, R21, R50 ;  /* 0x0000001517457223 */ /* 0x044fe20000000032 */
[----:B------:R-:W-:-:S02]  /*77b0*/  FFMA R58, R23, R20, R27 ;  /* 0x00000014173a7223 */ /* 0x000fc4000000001b */
[----:B------:R-:W1:Y:S01]  /*77c0*/  LDS R50, [R2+0x38] ;  /* 0x0000380002327984 */ /* 0x000e620000000800 */
[C---:B---3--:R-:W-:Y:S01]  /*77d0*/  FFMA R51, R24.reuse, R11, R51 ;  /* 0x0000000b18337223 */ /* 0x048fe20000000033 */
[C---:B------:R-:W-:Y:S02]  /*77e0*/  FFMA R8, R24.reuse, R10, R57 ;  /* 0x0000000a18087223 */ /* 0x040fe40000000039 */
[----:B------:R-:W2:Y:S04]  /*77f0*/  LDS.128 R20, [R0+0x90] ;  /* 0x0000900000147984 */ /* 0x000ea80000000c00 */
[----:B------:R-:W3:Y:S01]  /*7800*/  LDS.64 R10, [R0+0x88] ;  /* 0x00008800000a7984 */ /* 0x000ee20000000a00 */
[C---:B------:R-:W-:Y:S01]  /*7810*/  FFMA R9, R24.reuse, R9, R26 ;  /* 0x0000000918097223 */ /* 0x040fe2000000001a */
[C---:B0-----:R-:W-:Y:S01]  /*7820*/  FFMA R18, R24.reuse, R18, R69 ;  /* 0x0000001218127223 */ /* 0x041fe20000000045 */
[C---:B------:R-:W-:Y:S01]  /*7830*/  FFMA R17, R24.reuse, R17, R58 ;  /* 0x0000001118117223 */ /* 0x040fe2000000003a */
[----:B------:R-:W-:Y:S01]  /*7840*/  FFMA R16, R24, R16, R59 ;  /* 0x0000001018107223 */ /* 0x000fe2000000003b */
[----:B------:R-:W-:Y:S04]  /*7850*/  LDS R58, [R0+0xcc] ;  /* 0x0000cc00003a7984 */ /* 0x000fe80000000800 */
[----:B------:R-:W-:Y:S01]  /*7860*/  LDS R24, [R0+0xf0] ;  /* 0x0000f00000187984 */ /* 0x000fe20000000800 */
[C---:B-1----:R-:W-:Y:S01]  /*7870*/  FFMA R69, R50.reuse, R15, R18 ;  /* 0x0000000f32457223 */ /* 0x042fe20000000012 */
[C---:B--2---:R-:W-:Y:S01]  /*7880*/  FFMA R61, R50.reuse, R23, R61 ;  /* 0x00000017323d7223 */ /* 0x044fe2000000003d */
[C---:B------:R-:W-:Y:S01]  /*7890*/  FFMA R23, R50.reuse, R21, R56 ;  /* 0x0000001532177223 */ /* 0x040fe20000000038 */
[C---:B------:R-:W-:Y:S01]  /*78a0*/  FFMA R26, R50.reuse, R20, R51 ;  /* 0x00000014321a7223 */ /* 0x040fe20000000033 */
[C---:B---3--:R-:W-:Y:S01]  /*78b0*/  FFMA R57, R50.reuse, R11, R8 ;  /* 0x0000000b32397223 */ /* 0x048fe20000000008 */
[C---:B------:R-:W-:Y:S01]  /*78c0*/  FFMA R21, R50.reuse, R10, R9 ;  /* 0x0000000a32157223 */ /* 0x040fe20000000009 */
[----:B------:R-:W-:Y:S01]  /*78d0*/  LDS R20, [R2+0x34] ;  /* 0x0000340002147984 */ /* 0x000fe20000000800 */
[C---:B------:R-:W-:Y:S01]  /*78e0*/  FFMA R56, R50.reuse, R14, R17 ;  /* 0x0000000e32387223 */ /* 0x040fe20000000011 */
[----:B------:R-:W-:-:S02]  /*78f0*/  FFMA R27, R50, R13, R16 ;  /* 0x0000000d321b7223 */ /* 0x000fc40000000010 */
[----:B------:R-:W0:Y:S04]  /*7900*/  LDS.128 R8, [R0+0xd0] ;  /* 0x0000d00000087984 */ /* 0x000e280000000c00 */
[----:B------:R-:W1:Y:S01]  /*7910*/  LDS.128 R16, [R0+0xe0] ;  /* 0x0000e00000107984 */ /* 0x000e620000000c00 */
[C---:B------:R-:W-:Y:S01]  /*7920*/  FFMA R65, R50.reuse, R22, R65 ;  /* 0x0000001632417223 */ /* 0x040fe20000000041 */
[----:B------:R-:W-:Y:S02]  /*7930*/  FFMA R68, R50, R12, R25 ;  /* 0x0000000c32447223 */ /* 0x000fe40000000019 */
[----:B------:R-:W-:Y:S04]  /*7940*/  LDS R22, [R2+0x30] ;  /* 0x0000300002167984 */ /* 0x000fe80000000800 */
[----:B------:R-:W2:Y:S01]  /*7950*/  LDS.128 R12, [R0+0x110] ;  /* 0x00011000000c7984 */ /* 0x000ea20000000c00 */
[C---:B0-----:R-:W-:Y:S01]  /*7960*/  FFMA R25, R20.reuse, R11, R65 ;  /* 0x0000000b14197223 */ /* 0x041fe20000000041 */
[C---:B------:R-:W-:Y:S01]  /*7970*/  FFMA R65, R20.reuse, R10, R23 ;  /* 0x0000000a14417223 */ /* 0x040fe20000000017 */
[C---:B------:R-:W-:Y:S01]  /*7980*/  FFMA R59, R20.reuse, R9, R26 ;  /* 0x00000009143b7223 */ /* 0x040fe2000000001a */
[C---:B------:R-:W-:Y:S01]  /*7990*/  FFMA R57, R20.reuse, R8, R57 ;  /* 0x0000000814397223 */ /* 0x040fe20000000039 */
[C---:B-1----:R-:W-:Y:S01]  /*79a0*/  FFMA R23, R20.reuse, R19, R56 ;  /* 0x0000001314177223 */ /* 0x042fe20000000038 */
[----:B------:R-:W0:Y:S01]  /*79b0*/  LDS.128 R8, [R0+0x120] ;  /* 0x0001200000087984 */ /* 0x000e220000000c00 */
[C---:B------:R-:W-:Y:S01]  /*79c0*/  FFMA R56, R20.reuse, R16, R61 ;  /* 0x0000001014387223 */ /* 0x040fe2000000003d */
[C---:B------:R-:W-:Y:S01]  /*79d0*/  FFMA R61, R20.reuse, R58, R21 ;  /* 0x0000003a143d7223 */ /* 0x040fe20000000015 */
[C---:B------:R-:W-:Y:S01]  /*79e0*/  FFMA R50, R20.reuse, R18, R27 ;  /* 0x0000001214327223 */ /* 0x040fe2000000001b */
[C---:B------:R-:W-:Y:S01]  /*79f0*/  FFMA R51, R20.reuse, R17, R68 ;  /* 0x0000001114337223 */ /* 0x040fe20000000044 */
[----:B------:R-:W-:Y:S01]  /*7a00*/  FFMA R69, R20, R24, R69 ;  /* 0x0000001814457223 */ /* 0x000fe20000000045 */
[----:B------:R-:W-:Y:S01]  /*7a10*/  LDS.128 R16, [R0+0x160] ;  /* 0x0001600000107984 */ /* 0x000fe20000000c00 */
[C---:B--2---:R-:W-:Y:S01]  /*7a20*/  FFMA R65, R22.reuse, R15, R65 ;  /* 0x0000000f16417223 */ /* 0x044fe20000000041 */
[----:B------:R-:W-:-:S02]  /*7a30*/  FFMA R27, R22, R14, R59 ;  /* 0x0000000e161b7223 */ /* 0x000fc4000000003b */
[----:B------:R-:W1:Y:S01]  /*7a40*/  LDS R24, [R2+0x2c] ;  /* 0x00002c0002187984 */ /* 0x000e620000000800 */
[C---:B------:R-:W-:Y:S01]  /*7a50*/  FFMA R57, R22.reuse, R13, R57 ;  /* 0x0000000d16397223 */ /* 0x040fe20000000039 */
[C---:B------:R-:W-:Y:S02]  /*7a60*/  FFMA R26, R22.reuse, R12, R61 ;  /* 0x0000000c161a7223 */ /* 0x040fe4000000003d */
[----:B------:R-:W2:Y:S04]  /*7a70*/  LDS.64 R20, [R0+0x130] ;  /* 0x0001300000147984 */ /* 0x000ea80000000a00 */
[----:B------:R-:W3:Y:S01]  /*7a80*/  LDS.128 R12, [R0+0x150] ;  /* 0x00015000000c7984 */ /* 0x000ee20000000c00 */
[C---:B0-----:R-:W-:Y:S01]  /*7a90*/  FFMA R59, R22.reuse, R10, R51 ;  /* 0x0000000a163b7223 */ /* 0x041fe20000000033 */
[C---:B------:R-:W-:Y:S01]  /*7aa0*/  FFMA R9, R22.reuse, R9, R56 ;  /* 0x0000000916097223 */ /* 0x040fe20000000038 */
[C---:B------:R-:W-:Y:S01]  /*7ab0*/  FFMA R8, R22.reuse, R8, R25 ;  /* 0x0000000816087223 */ /* 0x040fe20000000019 */
[----:B------:R-:W-:-:S02]  /*7ac0*/  FFMA R51, R22, R11, R50 ;  /* 0x0000000b16337223 */ /* 0x000fc40000000032 */
[----:B------:R-:W-:Y:S01]  /*7ad0*/  LDS R50, [R2+0x28] ;  /* 0x0000280002327984 */ /* 0x000fe20000000800 */
[C---:B-1----:R-:W-:Y:S01]  /*7ae0*/  FFMA R25, R24.reuse, R19, R59 ;  /* 0x0000001318197223 */ /* 0x042fe2000000003b */
[C---:B------:R-:W-:Y:S01]  /*7af0*/  FFMA R59, R24.reuse, R18, R9 ;  /* 0x00000012183b7223 */ /* 0x040fe20000000009 */
[C---:B------:R-:W-:Y:S01]  /*7b00*/  FFMA R61, R24.reuse, R17, R8 ;  /* 0x00000011183d7223 */ /* 0x040fe20000000008 */
[----:B------:R-:W-:Y:S01]  /*7b10*/  FFMA R56, R24, R16, R65 ;  /* 0x0000001018387223 */ /* 0x000fe20000000041 */
[C---:B--2---:R-:W-:Y:S01]  /*7b20*/  FFMA R65, R22.reuse, R21, R69 ;  /* 0x0000001516417223 */ /* 0x044fe20000000045 */
[----:B------:R-:W0:Y:S01]  /*7b30*/  LDS.128 R16, [R0+0x170] ;  /* 0x0001700000107984 */ /* 0x000e220000000c00 */
[----:B------:R-:W-:Y:S01]  /*7b40*/  FFMA R58, R22, R20, R23 ;  /* 0x00000014163a7223 */ /* 0x000fe20000000017 */
[C---:B---3--:R-:W-:Y:S02]  /*7b50*/  FFMA R69, R24.reuse, R15, R27 ;  /* 0x0000000f18457223 */ /* 0x048fe4000000001b */
[----:B------:R-:W1:Y:S01]  /*7b60*/  LDS.128 R20, [R0+0x1a0] ;  /* 0x0001a00000147984 */ /* 0x000e620000000c00 */
[----:B------:R-:W-:-:S03]  /*7b70*/  FFMA R12, R24, R14, R57 ;  /* 0x0000000e180c7223 */ /* 0x000fc60000000039 */
[----:B------:R-:W2:Y:S04]  /*7b80*/  LDS.64 R14, [R0+0x198] ;  /* 0x00019800000e7984 */ /* 0x000ea80000000a00 */
[----:B------:R-:W3:Y:S01]  /*7b90*/  LDS.128 R8, [R0+0x1b0] ;  /* 0x0001b00000087984 */ /* 0x000ee20000000c00 */
        /* <DEDUP_REMOVED lines=8> */
[----:B------:R-:W-:Y:S01]  /*7c20*/  LDS R21, [R2+0x24] ;  /* 0x0000240002157984 */ /* 0x000fe20000000800 */
[C---:B--2---:R-:W-:Y:S01]  /*7c30*/  FFMA R51, R50.reuse, R15, R12 ;  /* 0x0000000f32337223 */ /* 0x044fe2000000000c */
[----:B------:R-:W-:-:S02]  /*7c40*/  FFMA R20, R50, R14, R13 ;  /* 0x0000000e32147223 */ /* 0x000fc4000000000d */
[----:B------:R-:W0:Y:S01]  /*7c50*/  LDS.128 R12, [R0+0x1e0] ;  /* 0x0001e000000c7984 */ /* 0x000e220000000c00 */
[C---:B---3--:R-:W-:Y:S01]  /*7c60*/  FFMA R68, R50.reuse, R11, R18 ;  /* 0x0000000b32447223 */ /* 0x048fe20000000012 */
[C---:B------:R-:W-:Y:S01]  /*7c70*/  FFMA R56, R50.reuse, R10, R17 ;  /* 0x0000000a32387223 */ /* 0x040fe20000000011 */
[C---:B------:R-:W-:Y:S01]  /*7c80*/  FFMA R61, R50.reuse, R9, R16 ;  /* 0x00000009323d7223 */ /* 0x040fe20000000010 */
[C---:B------:R-:W-:Y:S01]  /*7c90*/  FFMA R59, R50.reuse, R23, R59 ;  /* 0x00000017323b7223 */ /* 0x040fe2000000003b */
[----:B------:R-:W1:Y:S01]  /*7ca0*/  LDS.128 R16, [R0+0x1f0] ;  /* 0x0001f00000107984 */ /* 0x000e620000000c00 */
[----:B------:R-:W-:-:S03]  /*7cb0*/  FFMA R50, R50, R8, R25 ;  /* 0x0000000832327223 */ /* 0x000fc60000000019 */
[----:B------:R-:W2:Y:S04]  /*7cc0*/  LDS R25, [R0+0x1dc] ;  /* 0x0001dc0000197984 */ /* 0x000ea80000000800 */
[----:B------:R-:W-:Y:S04]  /*7cd0*/  LDS R22, [R2+0x20] ;  /* 0x0000200002167984 */ /* 0x000fe80000000800 */
        /* <DEDUP_REMOVED lines=10> */
[----:B------:R-:W-:Y:S01]  /*7d80*/  FFMA R27, R21, R65, R68 ;  /* 0x00000041151b7223 */ /* 0x000fe20000000044 */
[----:B------:R-:W-:Y:S04]  /*7d90*/  LDS.128 R16, [R0+0x270] ;  /* 0x0002700000107984 */ /* 0x000fe80000000c00 */
[----:B------:R-:W0:Y:S01]  /*7da0*/  LDS.64 R20, [R0+0x240] ;  /* 0x0002400000147984 */ /* 0x000e220000000a00 */
[C---:B---3--:R-:W-:Y:S01]  /*7db0*/  FFMA R59, R22.reuse, R11, R15 ;  /* 0x0000000b163b7223 */ /* 0x048fe2000000000f */
[C---:B------:R-:W-:Y:S01]  /*7dc0*/  FFMA R50, R22.reuse, R10, R13 ;  /* 0x0000000a16327223 */ /* 0x040fe2000000000d */
[----:B------:R-:W-:-:S02]  /*7dd0*/  FFMA R51, R22, R9, R12 ;  /* 0x0000000916337223 */ /* 0x000fc4000000000c */
[----:B------:R-:W1:Y:S01]  /*7de0*/  LDS.128 R12, [R0+0x230] ;  /* 0x00023000000c7984 */ /* 0x000e620000000c00 */
[----:B------:R-:W-:-:S03]  /*7df0*/  FFMA R24, R22, R8, R25 ;  /* 0x0000000816187223 */ /* 0x000fc60000000019 */
[----:B------:R-:W-:Y:S04]  /*7e00*/  LDS.128 R8, [R0+0x260] ;  /* 0x0002600000087984 */ /* 0x000fe80000000c00 */
[----:B------:R-:W2:Y:S01]  /*7e10*/  LDS R25, [R2+0x1c] ;  /* 0x00001c0002197984 */ /* 0x000ea20000000800 */
[C---:B0-----:R-:W-:Y:S01]  /*7e20*/  FFMA R26, R22.reuse, R20, R57 ;  /* 0x00000014161a7223 */ /* 0x041fe20000000039 */
[C---:B-1----:R-:W-:Y:S01]  /*7e30*/  FFMA R14, R22.reuse, R14, R61 ;  /* 0x0000000e160e7223 */ /* 0x042fe2000000003d */
[C---:B------:R-:W-:Y:S01]  /*7e40*/  FFMA R13, R22.reuse, R13, R58 ;  /* 0x0000000d160d7223 */ /* 0x040fe2000000003a */
[C---:B------:R-:W-:Y:S01]  /*7e50*/  FFMA R12, R22.reuse, R12, R23 ;  /* 0x0000000c160c7223 */ /* 0x040fe20000000017 */
[C---:B------:R-:W-:Y:S02]  /*7e60*/  FFMA R61, R22.reuse, R15, R56 ;  /* 0x0000000f163d7223 */ /* 0x040fe40000000038 */
[----:B------:R-:W-:Y:S01]  /*7e70*/  LDS R56, [R2+0x18] ;  /* 0x0000180002387984 */ /* 0x000fe20000000800 */
[C---:B--2---:R-:W-:Y:S01]  /*7e80*/  FFMA R8, R25.reuse, R16, R59 ;  /* 0x0000001019087223 */ /* 0x044fe2000000003b */
[C---:B------:R-:W-:Y:S01]  /*7e90*/  FFMA R57, R25.reuse, R19, R14 ;  /* 0x0000001319397223 */ /* 0x040fe2000000000e */
[C---:B------:R-:W-:Y:S01]  /*7ea0*/  FFMA R65, R25.reuse, R18, R13 ;  /* 0x0000001219417223 */ /* 0x040fe2000000000d */
[C---:B------:R-:W-:Y:S01]  /*7eb0*/  FFMA R69, R25.reuse, R17, R12 ;  /* 0x0000001119457223 */ /* 0x040fe2000000000c */
[C---:B------:R-:W-:Y:S01]  /*7ec0*/  FFMA R59, R25.reuse, R11, R50 ;  /* 0x0000000b193b7223 */ /* 0x040fe20000000032 */
[----:B------:R-:W0:Y:S01]  /*7ed0*/  LDS.128 R12, [R0+0x280] ;  /* 0x00028000000c7984 */ /* 0x000e220000000c00 */
[----:B------:R-:W-:Y:S01]  /*7ee0*/  FFMA R50, R25, R10, R51 ;  /* 0x0000000a19327223 */ /* 0x000fe20000000033 */
[----:B------:R-:W-:-:S02]  /*7ef0*/  FFMA R27, R22, R21, R27 ;  /* 0x00000015161b7223 */ /* 0x000fc4000000001b */
[----:B------:R-:W1:Y:S04]  /*7f00*/  LDS.64 R10, [R0+0x2a8] ;  /* 0x0002a800000a7984 */ /* 0x000e680000000a00 */
[----:B------:R-:W2:Y:S04]  /*7f10*/  LDS.128 R16, [R0+0x2b0] ;  /* 0x0002b00000107984 */ /* 0x000ea80000000c00 */
[----:B------:R-:W3:Y:S01]  /*7f20*/  LDS.128 R20, [R0+0x2c0] ;  /* 0x0002c00000147984 */ /* 0x000ee20000000c00 */
[C---:B------:R-:W-:Y:S01]  /*7f30*/  FFMA R9, R25.reuse, R9, R24 ;  /* 0x0000000919097223 */ /* 0x040fe20000000018 */
[C---:B0-----:R-:W-:Y:S01]  /*7f40*/  FFMA R14, R25.reuse, R14, R27 ;  /* 0x0000000e190e7223 */ /* 0x041fe2000000001b */
[C---:B------:R-:W-:Y:S01]  /*7f50*/  FFMA R13, R25.reuse, R13, R26 ;  /* 0x0000000d190d7223 */ /* 0x040fe2000000001a */
[----:B------:R-:W-:Y:S01]  /*7f60*/  FFMA R12, R25, R12, R61 ;  /* 0x0000000c190c7223 */ /* 0x000fe2000000003d */
[----:B------:R-:W-:Y:S01]  /*7f70*/  LDS R27, [R2+0x14] ;  /* 0x00001400021b7984 */ /* 0x000fe20000000800 */
[C---:B-1----:R-:W-:Y:S01]  /*7f80*/  FFMA R51, R56.reuse, R11, R50 ;  /* 0x0000000b38337223 */ /* 0x042fe20000000032 */
[----:B------:R-:W-:-:S02]  /*7f90*/  FFMA R50, R56, R10, R9 ;  /* 0x0000000a38327223 */ /* 0x000fc40000000009 */
[----:B------:R-:W-:Y:S01]  /*7fa0*/  LDS R61, [R0+0x2ec] ;  /* 0x0002ec00003d7984 */ /* 0x000fe20000000800 */
[----:B--2---:R-:W-:-:S03]  /*7fb0*/  FFMA R25, R56, R17, R8 ;  /* 0x0000001138197223 */ /* 0x004fc60000000008 */
[----:B------:R-:W0:Y:S01]  /*7fc0*/  LDS.128 R8, [R0+0x2f0] ;  /* 0x0002f00000087984 */ /* 0x000e220000000c00 */
[C---:B---3--:R-:W-:Y:S01]  /*7fd0*/  FFMA R20, R56.reuse, R20, R57 ;  /* 0x0000001438147223 */ /* 0x048fe20000000039 */
[C---:B------:R-:W-:Y:S01]  /*7fe0*/  FFMA R58, R56.reuse, R23, R14 ;  /* 0x00000017383a7223 */ /* 0x040fe2000000000e */
[C---:B------:R-:W-:Y:S01]  /*7ff0*/  FFMA R68, R56.reuse, R22, R13 ;  /* 0x0000001638447223 */ /* 0x040fe2000000000d */
[C---:B------:R-:W-:Y:S01]  /*8000*/  FFMA R21, R56.reuse, R21, R12 ;  /* 0x0000001538157223 */ /* 0x040fe2000000000c */
[----:B------:R-:W1:Y:S04]  /*8010*/  LDS R57, [R0+0x310] ;  /* 0x0003100000397984 */ /* 0x000e680000000800 */
[----:B------:R-:W2:Y:S01]  /*8020*/  LDS.128 R12, [R0+0x300] ;  /* 0x00030000000c7984 */ /* 0x000ea20000000c00 */
[C---:B------:R-:W-:Y:S01]  /*8030*/  FFMA R65, R56.reuse, R19, R65 ;  /* 0x0000001338417223 */ /* 0x040fe20000000041 */
[C---:B------:R-:W-:Y:S01]  /*8040*/  FFMA R24, R56.reuse, R18, R69 ;  /* 0x0000001238187223 */ /* 0x040fe20000000045 */
[----:B------:R-:W-:Y:S01]  /*8050*/  FFMA R26, R56, R16, R59 ;  /* 0x00000010381a7223 */ /* 0x000fe2000000003b */
[----:B------:R-:W-:Y:S04]  /*8060*/  LDS R22, [R2+0x10] ;  /* 0x0000100002167984 */ /* 0x000fe80000000800 */
[----:B------:R-:W3:Y:S01]  /*8070*/  LDS.128 R16, [R0+0x330] ;  /* 0x0003300000107984 */ /* 0x000ee20000000c00 */
[C---:B0-----:R-:W-:Y:S01]  /*8080*/  FFMA R23, R27.reuse, R11, R24 ;  /* 0x0000000b1b177223 */ /* 0x041fe20000000018 */
[C---:B------:R-:W-:Y:S01]  /*8090*/  FFMA R11, R27.reuse, R9, R26 ;  /* 0x000000091b0b7223 */ /* 0x040fe2000000001a */
[C---:B------:R-:W-:Y:S01]  /*80a0*/  FFMA R8, R27.reuse, R8, R51 ;  /* 0x000000081b087223 */ /* 0x040fe20000000033 */
[C---:B------:R-:W-:Y:S01]  /*80b0*/  FFMA R59, R27.reuse, R10, R25 ;  /* 0x0000000a1b3b7223 */ /* 0x040fe20000000019 */
[C---:B------:R-:W-:Y:S01]  /*80c0*/  FFMA R9, R27.reuse, R61, R50 ;  /* 0x0000003d1b097223 */ /* 0x040fe20000000032 */
[C---:B-1----:R-:W-:Y:S01]  /*80d0*/  FFMA R51, R27.reuse, R57, R58 ;  /* 0x000000391b337223 */ /* 0x042fe2000000003a */
[C---:B--2---:R-:W-:Y:S01]  /*80e0*/  FFMA R25, R27.reuse, R15, R68 ;  /* 0x0000000f1b197223 */ /* 0x044fe20000000044 */
[C---:B------:R-:W-:Y:S01]  /*80f0*/  FFMA R56, R27.reuse, R14, R21 ;  /* 0x0000000e1b387223 */ /* 0x040fe20000000015 */
[C---:B------:R-:W-:Y:S01]  /*8100*/  FFMA R61, R27.reuse, R13, R20 ;  /* 0x0000000d1b3d7223 */ /* 0x040fe20000000014 */
[----:B------:R-:W-:Y:S01]  /*8110*/  FFMA R58, R27, R12, R65 ;  /* 0x0000000c1b3a7223 */ /* 0x000fe20000000041 */
[----:B------:R-:W0:Y:S04]  /*8120*/  LDS.64 R20, [R0+0x350] ;  /* 0x0003500000147984 */ /* 0x000e280000000a00 */
[----:B------:R-:W1:Y:S01]  /*8130*/  LDS.128 R12, [R0+0x340] ;  /* 0x00034000000c7984 */ /* 0x000e620000000c00 */
[C---:B---3--:R-:W-:Y:S01]  /*8140*/  FFMA R59, R22.reuse, R19, R59 ;  /* 0x00000013163b7223 */ /* 0x048fe2000000003b */
[C---:B------:R-:W-:Y:S01]  /*8150*/  FFMA R50, R22.reuse, R18, R11 ;  /* 0x0000001216327223 */ /* 0x040fe2000000000b */
[C---:B------:R-:W-:Y:S01]  /*8160*/  FFMA R57, R22.reuse, R17, R8 ;  /* 0x0000001116397223 */ /* 0x040fe20000000008 */
[C---:B------:R-:W-:Y:S01]  /*8170*/  FFMA R24, R22.reuse, R16, R9 ;  /* 0x0000001016187223 */ /* 0x040fe20000000009 */
[----:B------:R-:W-:Y:S04]  /*8180*/  LDS R27, [R2+0xc] ;  /* 0x00000c00021b7984 */ /* 0x000fe80000000800 */
[----:B------:R-:W2:Y:S04]  /*8190*/  LDS.128 R16, [R0+0x380] ;  /* 0x0003800000107984 */ /* 0x000ea80000000c00 */
[----:B------:R-:W3:Y:S01]  /*81a0*/  LDS.128 R8, [R0+0x370] ;  /* 0x0003700000087984 */ /* 0x000ee20000000c00 */
[C---:B0-----:R-:W-:Y:S01]  /*81b0*/  FFMA R26, R22.reuse, R20, R25 ;  /* 0x00000014161a7223 */ /* 0x041fe20000000019 */
[C---:B-1----:R-:W-:Y:S01]  /*81c0*/  FFMA R14, R22.reuse, R14, R61 ;  /* 0x0000000e160e7223 */ /* 0x042fe2000000003d */
[C---:B------:R-:W-:Y:S01]  /*81d0*/  FFMA R13, R22.reuse, R13, R58 ;  /* 0x0000000d160d7223 */ /* 0x040fe2000000003a */
[C---:B------:R-:W-:Y:S01]  /*81e0*/  FFMA R12, R22.reuse, R12, R23 ;  /* 0x0000000c160c7223 */ /* 0x040fe20000000017 */
[C---:B------:R-:W-:Y:S01]  /*81f0*/  FFMA R61, R22.reuse, R15, R56 ;  /* 0x0000000f163d7223 */ /* 0x040fe20000000038 */
[----:B------:R-:W-:Y:S01]  /*8200*/  FFMA R51, R22, R21, R51 ;  /* 0x0000001516337223 */ /* 0x000fe20000000033 */
[----:B------:R-:W-:Y:S01]  /*8210*/  LDS R56, [R2+0x8] ;  /* 0x0000080002387984 */ /* 0x000fe20000000800 */
[C---:B--2---:R-:W-:Y:S01]  /*8220*/  FFMA R25, R27.reuse, R19, R14 ;  /* 0x000000131b197223 */ /* 0x044fe2000000000e */
[C---:B------:R-:W-:Y:S01]  /*8230*/  FFMA R65, R27.reuse, R18, R13 ;  /* 0x000000121b417223 */ /* 0x040fe2000000000d */
[C---:B------:R-:W-:Y:S01]  /*8240*/  FFMA R69, R27.reuse, R17, R12 ;  /* 0x000000111b457223 */ /* 0x040fe2000000000c */
[----:B------:R-:W-:Y:S01]  /*8250*/  LDS.128 R20, [R0+0x3d0] ;  /* 0x0003d00000147984 */ /* 0x000fe20000000c00 */
[----:B---3--:R-:W-:-:S03]  /*8260*/  FFMA R8, R27, R16, R59 ;  /* 0x000000101b087223 */ /* 0x008fc6000000003b */
[----:B------:R-:W0:Y:S01]  /*8270*/  LDS.128 R12, [R0+0x390] ;  /* 0x00039000000c7984 */ /* 0x000e220000000c00 */
[C---:B------:R-:W-:Y:S01]  /*8280*/  FFMA R59, R27.reuse, R11, R50 ;  /* 0x0000000b1b3b7223 */ /* 0x040fe20000000032 */
[C---:B------:R-:W-:Y:S02]  /*8290*/  FFMA R50, R27.reuse, R10, R57 ;  /* 0x0000000a1b327223 */ /* 0x040fe40000000039 */
[----:B------:R-:W1:Y:S04]  /*82a0*/  LDS.128 R16, [R0+0x3c0] ;  /* 0x0003c00000107984 */ /* 0x000e680000000c00 */
[----:B------:R-:W2:Y:S01]  /*82b0*/  LDS.64 R10, [R0+0x3b8] ;  /* 0x0003b800000a7984 */ /* 0x000ea20000000a00 */
        /* <DEDUP_REMOVED lines=9> */
[C---:B------:R-:W-:Y:S01]  /*8350*/  FFMA R17, R56.reuse, R17, R8 ;  /* 0x0000001138117223 */ /* 0x040fe20000000008 */
[C---:B--2---:R-:W-:Y:S01]  /*8360*/  FFMA R19, R56.reuse, R11, R50 ;  /* 0x0000000b38137223 */ /* 0x044fe20000000032 */
[C---:B------:R-:W-:Y:S01]  /*8370*/  FFMA R59, R56.reuse, R10, R9 ;  /* 0x0000000a383b7223 */ /* 0x040fe20000000009 */
[C---:B------:R-:W-:Y:S01]  /*8380*/  FFMA R23, R56.reuse, R22, R13 ;  /* 0x0000001638177223 */ /* 0x040fe2000000000d */
[----:B------:R-:W-:Y:S01]  /*8390*/  FFMA R57, R56, R21, R12 ;  /* 0x0000001538397223 */ /* 0x000fe2000000000c */
[----:B------:R-:W-:Y:S04]  /*83a0*/  LDS R22, [R2+0x4] ;  /* 0x0000040002167984 */ /* 0x000fe80000000800 */
[----:B------:R-:W-:Y:S04]  /*83b0*/  LDS R18, [R0+0x3fc] ;  /* 0x0003fc0000127984 */ /* 0x000fe80000000800 */
[----:B------:R-:W0:Y:S04]  /*83c0*/  LDS.128 R8, [R0+0x400] ;  /* 0x0004000000087984 */ /* 0x000e280000000c00 */
[----:B------:R1:W2:Y:S01]  /*83d0*/  LDS.128 R12, [R0+0x410] ;  /* 0x00041000000c7984 */ /* 0x0002a20000000c00 */
[----:B------:R-:W-:-:S02]  /*83e0*/  IADD3 R71, PT, PT, R6, 0x58c0, RZ ;  /* 0x000058c006477810 */ /* 0x000fc40007ffe0ff */
[----:B------:R-:W-:-:S03]  /*83f0*/  @!P0 IADD3 R73, PT, PT, R6, 0x58b0, RZ ;  /* 0x000058b006498810 */ /* 0x000fc60007ffe0ff */
[--C-:B------:R-:W-:Y:S01]  /*8400*/  IMAD.WIDE.U32 R70, R71, 0x4, R62.reuse ;  /* 0x0000000447467825 */ /* 0x100fe200078e003e */
[----:B------:R-:W-:Y:S03]  /*8410*/  BAR.SYNC.DEFER_BLOCKING 0x0 ;  /* 0x0000000000007b1d */ /* 0x000fe60000010000 */
[----:B------:R-:W-:-:S05]  /*8420*/  @!P0 IMAD.WIDE.U32 R72, R73, 0x4, R62 ;  /* 0x0000000449488825 */ /* 0x000fca00078e003e */
[----:B------:R-:W-:Y:S06]  /*8430*/  BAR.SYNC.DEFER_BLOCKING 0x0 ;  /* 0x0000000000007b1d */ /* 0x000fec0000010000 */
[----:B------:R-:W3:Y:S04]  /*8440*/  @!P0 LDG.E R61, desc[UR6][R72.64] ;  /* 0x00000006483d8981 */ /* 0x000ee8000c1e1900 */
[----:B------:R-:W4:Y:S01]  /*8450*/  LDG.E R71, desc[UR6][R70.64] ;  /* 0x0000000646477981 */ /* 0x000f22000c1e1900 */
[----:B0-----:R-:W-:Y:S01]  /*8460*/  FFMA R65, R22, R9, R16 ;  /* 0x0000000916417223 */ /* 0x001fe20000000010 */
[----:B------:R-:W-:Y:S01]  /*8470*/  IADD3 R9, PT, PT, R28, -0xb0, RZ ;  /* 0xffffff501c097810 */ /* 0x000fe20007ffe0ff */
[----:B------:R-:W-:Y:S01]  /*8480*/  BSSY.RECONVERGENT B0, `(.L_x_4) ;  /* 0x0000022000007945 */ /* 0x000fe20003800200 */
[C---:B------:R-:W-:Y:S01]  /*8490*/  FFMA R21, R22.reuse, R11, R69 ;  /* 0x0000000b16157223 */ /* 0x040fe20000000045 */
[----:B------:R-:W-:Y:S01]  /*84a0*/  FFMA R26, R22, R26, R51 ;  /* 0x0000001a161a7223 */ /* 0x000fe20000000033 */
[----:B------:R-:W-:Y:S01]  /*84b0*/  FFMA R20, R56, R20, R25 ;  /* 0x0000001438147223 */ /* 0x000fe20000000019 */
[C---:B------:R-:W-:Y:S01]  /*84c0*/  FFMA R69, R22.reuse, R10, R17 ;  /* 0x0000000a16457223 */ /* 0x040fe20000000011 */
[C---:B------:R-:W-:Y:S01]  /*84d0*/  FFMA R24, R22.reuse, R8, R19 ;  /* 0x0000000816187223 */ /* 0x040fe20000000013 */
[----:B------:R-:W-:Y:S01]  /*84e0*/  FFMA R59, R22, R18, R59 ;  /* 0x00000012163b7223 */ /* 0x000fe2000000003b */
[----:B------:R-:W-:Y:S01]  /*84f0*/  IMAD.WIDE.U32 R50, R9, 0x4, R66 ;  /* 0x0000000409327825 */ /* 0x000fe200078e0042 */
[----:B---3--:R1:W-:Y:S04]  /*8500*/  @!P0 STS [R2], R61 ;  /* 0x0000003d02008388 */ /* 0x0083e80000000800 */
[----:B----4-:R1:W-:Y:S01]  /*8510*/  STS [R2+0x40], R71 ;  /* 0x0000404702007388 */ /* 0x0103e20000000800 */
[----:B------:R-:W-:Y:S06]  /*8520*/  BAR.SYNC.DEFER_BLOCKING 0x0 ;  /* 0x0000000000007b1d */ /* 0x000fec0000010000 */
[----:B--2---:R-:W-:Y:S05]  /*8530*/  @P0 BRA `(.L_x_5) ;  /* 0x0000000000580947 */ /* 0x004fea0003800000 */
[----:B------:R-:W2:Y:S04]  /*8540*/  LDG.E R8, desc[UR6][R50.64] ;  /* 0x0000000632087981 */ /* 0x000ea8000c1e1900 */
[----:B------:R-:W3:Y:S04]  /*8550*/  LDG.E R10, desc[UR6][R54.64] ;  /* 0x00000006360a7981 */ /* 0x000ee8000c1e1900 */
[----:B------:R-:W4:Y:S04]  /*8560*/  LDG.E R16, desc[UR6][R52.64] ;  /* 0x0000000634107981 */ /* 0x000f28000c1e1900 */
[----:B------:R-:W5:Y:S04]  /*8570*/  LDG.E R18, desc[UR6][R36.64] ;  /* 0x0000000624127981 */ /* 0x000f68000c1e1900 */
[----:B------:R-:W5:Y:S04]  /*8580*/  LDG.E R56, desc[UR6][R42.64] ;  /* 0x000000062a387981 */ /* 0x000f68000c1e1900 */
[----:B------:R-:W5:Y:S04]  /*8590*/  LDG.E R58, desc[UR6][R48.64] ;  /* 0x00000006303a7981 */ /* 0x000f68000c1e1900 */
[----:B------:R-:W5:Y:S04]  /*85a0*/  LDG.E R68, desc[UR6][R46.64] ;  /* 0x000000062e447981 */ /* 0x000f68000c1e1900 */
[----:B------:R-:W5:Y:S04]  /*85b0*/  LDG.E R70, desc[UR6][R44.64] ;  /* 0x000000062c467981 */ /* 0x000f68000c1e1900 */
[----:B------:R-:W5:Y:S04]  /*85c0*/  LDG.E R72, desc[UR6][R34.64] ;  /* 0x0000000622487981 */ /* 0x000f68000c1e1900 */
[----:B------:R-:W5:Y:S04]  /*85d0*/  LDG.E R74, desc[UR6][R38.64] ;  /* 0x00000006264a7981 */ /* 0x000f68000c1e1900 */
[----:B------:R-:W5:Y:S04]  /*85e0*/  LDG.E R76, desc[UR6][R40.64] ;  /* 0x00000006284c7981 */ /* 0x000f68000c1e1900 */
[----:B--2---:R0:W-:Y:S04]  /*85f0*/  STS [R3], R8 ;  /* 0x0000000803007388 */ /* 0x0041e80000000800 */
[----:B---3--:R0:W-:Y:S04]  /*8600*/  STS [R3+0x4], R10 ;  /* 0x0000040a03007388 */ /* 0x0081e80000000800 */
[----:B----4-:R0:W-:Y:S04]  /*8610*/  STS [R3+0x8], R16 ;  /* 0x0000081003007388 */ /* 0x0101e80000000800 */
[----:B-----5:R0:W-:Y:S04]  /*8620*/  STS [R3+0xc], R18 ;  /* 0x00000c1203007388 */ /* 0x0201e80000000800 */
[----:B------:R0:W-:Y:S04]  /*8630*/  STS [R3+0x10], R56 ;  /* 0x0000103803007388 */ /* 0x0001e80000000800 */
[----:B------:R0:W-:Y:S04]  /*8640*/  STS [R3+0x14], R58 ;  /* 0x0000143a03007388 */ /* 0x0001e80000000800 */
[----:B------:R0:W-:Y:S04]  /*8650*/  STS [R3+0x18], R68 ;  /* 0x0000184403007388 */ /* 0x0001e80000000800 */
[----:B------:R0:W-:Y:S04]  /*8660*/  STS [R3+0x1c], R70 ;  /* 0x00001c4603007388 */ /* 0x0001e80000000800 */
[----:B------:R0:W-:Y:S04]  /*8670*/  STS [R3+0x20], R72 ;  /* 0x0000204803007388 */ /* 0x0001e80000000800 */
[----:B------:R0:W-:Y:S04]  /*8680*/  STS [R3+0x24], R74 ;  /* 0x0000244a03007388 */ /* 0x0001e80000000800 */
[----:B------:R0:W-:Y:S02]  /*8690*/  STS [R3+0x28], R76 ;  /* 0x0000284c03007388 */ /* 0x0001e40000000800 */
.L_x_5:
[----:B------:R-:W-:Y:S05]  /*86a0*/  BSYNC.RECONVERGENT B0 ;  /* 0x0000000000007941 */ /* 0x000fea0003800200 */
.L_x_4:
[----:B------:R-:W-:Y:S01]  /*86b0*/  BAR.SYNC.DEFER_BLOCKING 0x0 ;  /* 0x0000000000007b1d */ /* 0x000fe20000010000 */
[C---:B------:R-:W-:Y:S01]  /*86c0*/  FFMA R13, R22.reuse, R13, R20 ;  /* 0x0000000d160d7223 */ /* 0x040fe20000000014 */
[C---:B------:R-:W-:Y:S01]  /*86d0*/  FFMA R12, R22.reuse, R12, R27 ;  /* 0x0000000c160c7223 */ /* 0x040fe2000000001b */
[C---:B------:R-:W-:Y:S01]  /*86e0*/  FFMA R25, R22.reuse, R15, R23 ;  /* 0x0000000f16197223 */ /* 0x040fe20000000017 */
[----:B------:R-:W-:Y:S02]  /*86f0*/  FFMA R57, R22, R14, R57 ;  /* 0x0000000e16397223 */ /* 0x000fe40000000039 */
[----:B0-----:R-:W-:Y:S04]  /*8700*/  LDS R56, [R2+0x40] ;  /* 0x0000400002387984 */ /* 0x001fe80000000800 */
[----:B------:R-:W0:Y:S04]  /*8710*/  LDS.128 R16, [R0] ;  /* 0x0000000000107984 */ /* 0x000e280000000c00 */
[----:B------:R-:W2:Y:S04]  /*8720*/  LDS.128 R8, [R0+0x10] ;  /* 0x0000100000087984 */ /* 0x000ea80000000c00 */
[----:B------:R-:W-:Y:S04]  /*8730*/  LDS R70, [R0+0x1c0] ;  /* 0x0001c00000467984 */ /* 0x000fe80000000800 */
[----:B------:R-:W-:Y:S04]  /*8740*/  LDS R75, [R2+0x14] ;  /* 0x00001400024b7984 */ /* 0x000fe80000000800 */
[----:B------:R-:W-:Y:S01]  /*8750*/  LDS R73, [R2+0xc] ;  /* 0x00000c0002497984 */ /* 0x000fe20000000800 */
[C---:B0-----:R-:W-:Y:S01]  /*8760*/  FFMA R27, R56.reuse, R17, R24 ;  /* 0x00000011381b7223 */ /* 0x041fe20000000018 */
[----:B------:R-:W-:-:S02]  /*8770*/  FFMA R68, R56, R16, R59 ;  /* 0x0000001038447223 */ /* 0x000fc4000000003b */
[----:B------:R-:W-:Y:S01]  /*8780*/  LDS R24, [R2+0x3c] ;  /* 0x00003c0002187984 */ /* 0x000fe20000000800 */
[C---:B------:R-:W-:Y:S01]  /*8790*/  FFMA R69, R56.reuse, R19, R69 ;  /* 0x0000001338457223 */ /* 0x040fe20000000045 */
[C---:B--2---:R-:W-:Y:S01]  /*87a0*/  FFMA R8, R56.reuse, R8, R21 ;  /* 0x0000000838087223 */ /* 0x044fe20000000015 */
[C---:B------:R-:W-:Y:S01]  /*87b0*/  FFMA R59, R56.reuse, R10, R13 ;  /* 0x0000000a383b7223 */ /* 0x040fe2000000000d */
[----:B------:R-:W0:Y:S01]  /*87c0*/  LDS.128 R20, [R0+0x50] ;  /* 0x0000500000147984 */ /* 0x000e220000000c00 */
[C---:B------:R-:W-:Y:S01]  /*87d0*/  FFMA R9, R56.reuse, R9, R12 ;  /* 0x0000000938097223 */ /* 0x040fe2000000000c */
[C---:B------:R-:W-:Y:S01]  /*87e0*/  FFMA R65, R56.reuse, R18, R65 ;  /* 0x0000001238417223 */ /* 0x040fe20000000041 */
[----:B------:R-:W-:Y:S01]  /*87f0*/  FFMA R57, R56, R11, R57 ;  /* 0x0000000b38397223 */ /* 0x000fe20000000039 */
[----:B------:R-:W2:Y:S04]  /*8800*/  LDS.128 R12, [R0+0x20] ;  /* 0x00002000000c7984 */ /* 0x000ea80000000c00 */
[----:B------:R-:W3:Y:S01]  /*8810*/  LDS.128 R16, [R0+0x40] ;  /* 0x0000400000107984 */ /* 0x000ee20000000c00 */
[C---:B0-----:R-:W-:Y:S01]  /*8820*/  FFMA R23, R24.reuse, R23, R59 ;  /* 0x0000001718177223 */ /* 0x041fe2000000003b */
[C---:B------:R-:W-:Y:S01]  /*8830*/  FFMA R59, R24.reuse, R22, R9 ;  /* 0x00000016183b7223 */ /* 0x040fe20000000009 */
[----:B-1----:R-:W-:Y:S01]  /*8840*/  FFMA R61, R24, R21, R8 ;  /* 0x00000015183d7223 */ /* 0x002fe20000000008 */
[----:B------:R-:W-:Y:S01]  /*8850*/  LDS R22, [R2+0x38] ;  /* 0x0000380002167984 */ /* 0x000fe20000000800 */
[C---:B--2---:R-:W-:Y:S01]  /*8860*/  FFMA R33, R56.reuse, R14, R33 ;  /* 0x0000000e38217223 */ /* 0x044fe20000000021 */
[C---:B------:R-:W-:Y:S01]  /*8870*/  FFMA R21, R56.reuse, R13, R26 ;  /* 0x0000000d38157223 */ /* 0x040fe2000000001a */
[----:B------:R-:W-:Y:S01]  /*8880*/  FFMA R56, R56, R12, R25 ;  /* 0x0000000c38387223 */ /* 0x000fe20000000019 */
[----:B------:R-:W0:Y:S01]  /*8890*/  LDS.128 R8, [R0+0x60] ;  /* 0x0000600000087984 */ /* 0x000e220000000c00 */
[C---:B------:R-:W-:Y:S01]  /*88a0*/  FFMA R58, R24.reuse, R20, R69 ;  /* 0x00000014183a7223 */ /* 0x040fe20000000045 */
[C---:B---3--:R-:W-:Y:S01]  /*88b0*/  FFMA R65, R24.reuse, R19, R65 ;  /* 0x0000001318417223 */ /* 0x048fe20000000041 */
[C---:B------:R-:W-:Y:S01]  /*88c0*/  FFMA R20, R24.reuse, R18, R27 ;  /* 0x0000001218147223 */ /* 0x040fe2000000001b */
[----:B------:R-:W1:Y:S01]  /*88d0*/  LDS.128 R12, [R0+0xa0] ;  /* 0x0000a000000c7984 */ /* 0x000e620000000c00 */
[----:B------:R-:W-:-:S03]  /*88e0*/  FFMA R25, R24, R17, R68 ;  /* 0x0000001118197223 */ /* 0x000fc60000000044 */
[----:B------:R-:W2:Y:S01]  /*88f0*/  LDS.128 R16, [R0+0x90] ;  /* 0x0000900000107984 */ /* 0x000ea20000000c00 */
[C---:B0-----:R-:W-:Y:S01]  /*8900*/  FFMA R10, R24.reuse, R10, R21 ;  /* 0x0000000a180a7223 */ /* 0x041fe20000000015 */
[C---:B------:R-:W-:Y:S01]  /*8910*/  FFMA R9, R24.reuse, R9, R56 ;  /* 0x0000000918097223 */ /* 0x040fe20000000038 */
[C---:B------:R-:W-:Y:S01]  /*8920*/  FFMA R8, R24.reuse, R8, R57 ;  /* 0x0000000818087223 */ /* 0x040fe20000000039 */
[----:B------:R-:W-:Y:S01]  /*8930*/  FFMA R27, R24, R11, R33 ;  /* 0x0000000b181b7223 */ /* 0x000fe20000000021 */
[C---:B-1----:R-:W-:Y:S01]  /*8940*/  FFMA R33, R22.reuse, R15, R10 ;  /* 0x0000000f16217223 */ /* 0x042fe2000000000a */
[C---:B------:R-:W-:Y:S01]  /*8950*/  FFMA R24, R22.reuse, R14, R9 ;  /* 0x0000000e16187223 */ /* 0x040fe20000000009 */
[C---:B------:R-:W-:Y:S01]  /*8960*/  FFMA R13, R22.reuse, R13, R8 ;  /* 0x0000000d160d7223 */ /* 0x040fe20000000008 */
[----:B------:R-:W0:Y:S01]  /*8970*/  LDS.64 R14, [R0+0x88] ;  /* 0x00008800000e7984 */ /* 0x000e220000000a00 */
[C---:B--2---:R-:W-:Y:S01]  /*8980*/  FFMA R21, R22.reuse, R19, R59 ;  /* 0x0000001316157223 */ /* 0x044fe2000000003b */
[C---:B------:R-:W-:Y:S01]  /*8990*/  FFMA R61, R22.reuse, R18, R61 ;  /* 0x00000012163d7223 */ /* 0x040fe2000000003d */
[C---:B------:R-:W-:Y:S01]  /*89a0*/  FFMA R69, R22.reuse, R17, R58 ;  /* 0x0000001116457223 */ /* 0x040fe2000000003a */
[C---:B------:R-:W-:Y:S01]  /*89b0*/  FFMA R26, R22.reuse, R16, R65 ;  /* 0x00000010161a7223 */ /* 0x040fe20000000041 */
[----:B------:R-:W1:Y:S01]  /*89c0*/  LDS R56, [R0+0xb0] ;  /* 0x0000b00000387984 */ /* 0x000e620000000800 */
[----:B------:R-:W-:-:S03]  /*89d0*/  FFMA R12, R22, R12, R23 ;  /* 0x0000000c160c7223 */ /* 0x000fc60000000017 */
[----:B------:R-:W-:Y:S04]  /*89e0*/  LDS R58, [R2+0x34] ;  /* 0x00003400023a7984 */ /* 0x000fe80000000800 */
[----:B------:R-:W2:Y:S04]  /*89f0*/  LDS.128 R8, [R0+0xd0] ;  /* 0x0000d00000087984 */ /* 0x000ea80000000c00 */
[----:B------:R-:W3:Y:S01]  /*8a00*/  LDS.128 R16, [R0+0xe0] ;  /* 0x0000e00000107984 */ /* 0x000ee20000000c00 */
[C---:B0-----:R-:W-:Y:S01]  /*8a10*/  FFMA R15, R22.reuse, R15, R20 ;  /* 0x0000000f160f7223 */ /* 0x041fe20000000014 */
[C---:B------:R-:W-:Y:S01]  /*8a20*/  FFMA R57, R22.reuse, R14, R25 ;  /* 0x0000000e16397223 */ /* 0x040fe20000000019 */
[----:B-1----:R-:W-:Y:S01]  /*8a30*/  FFMA R22, R22, R56, R27 ;  /* 0x0000003816167223 */ /* 0x002fe2000000001b */
[C---:B--2---:R-:W-:Y:S01]  /*8a40*/  FFMA R65, R58.reuse, R9, R26 ;  /* 0x000000093a417223 */ /* 0x044fe2000000001a */
[C---:B------:R-:W-:Y:S01]  /*8a50*/  FFMA R23, R58.reuse, R11, R61 ;  /* 0x0000000b3a177223 */ /* 0x040fe2000000003d */
[----:B------:R-:W0:Y:S01]  /*8a60*/  LDS R26, [R0+0xcc] ;  /* 0x0000cc00001a7984 */ /* 0x000e220000000800 */
[C---:B------:R-:W-:Y:S01]  /*8a70*/  FFMA R69, R58.reuse, R10, R69 ;  /* 0x0000000a3a457223 */ /* 0x040fe20000000045 */
[C---:B---3--:R-:W-:Y:S01]  /*8a80*/  FFMA R27, R58.reuse, R19, R24 ;  /* 0x000000133a1b7223 */ /* 0x048fe20000000018 */
[C---:B------:R-:W-:Y:S01]  /*8a90*/  FFMA R25, R58.reuse, R18, R13 ;  /* 0x000000123a197223 */ /* 0x040fe2000000000d */
[C---:B------:R-:W-:Y:S01]  /*8aa0*/  FFMA R20, R58.reuse, R8, R15 ;  /* 0x000000083a147223 */ /* 0x040fe2000000000f */
[----:B------:R-:W1:Y:S01]  /*8ab0*/  LDS.64 R18, [R0+0xf0] ;  /* 0x0000f00000127984 */ /* 0x000e620000000a00 */
[C---:B------:R-:W-:Y:S01]  /*8ac0*/  FFMA R17, R58.reuse, R17, R12 ;  /* 0x000000113a117223 */ /* 0x040fe2000000000c */
[----:B------:R-:W-:-:S02]  /*8ad0*/  FFMA R16, R58, R16, R21 ;  /* 0x000000103a107223 */ /* 0x000fc40000000015 */
[----:B------:R-:W-:Y:S04]  /*8ae0*/  LDS R24, [R2+0x30] ;  /* 0x0000300002187984 */ /* 0x000fe80000000800 */
[----:B------:R-:W2:Y:S04]  /*8af0*/  LDS.128 R12, [R0+0x110] ;  /* 0x00011000000c7984 */ /* 0x000ea80000000c00 */
[----:B------:R-:W3:Y:S01]  /*8b00*/  LDS.128 R8, [R0+0x120] ;  /* 0x0001200000087984 */ /* 0x000ee20000000c00 */
[----:B0-----:R-:W-:-:S03]  /*8b10*/  FFMA R57, R58, R26, R57 ;  /* 0x0000001a3a397223 */ /* 0x001fc60000000039 */
[----:B------:R-:W-:Y:S01]  /*8b20*/  LDS R26, [R2+0x2c] ;  /* 0x00002c00021a7984 */ /* 0x000fe20000000800 */
[C---:B-1----:R-:W-:Y:S01]  /*8b30*/  FFMA R61, R58.reuse, R19, R22 ;  /* 0x000000133a3d7223 */ /* 0x042fe20000000016 */
[----:B------:R-:W-:Y:S01]  /*8b40*/  FFMA R58, R58, R18, R33 ;  /* 0x000000123a3a7223 */ /* 0x000fe20000000021 */
[C---:B--2---:R-:W-:Y:S01]  /*8b50*/  FFMA R33, R24.reuse, R13, R20 ;  /* 0x0000000d18217223 */ /* 0x044fe20000000014 */
[C---:B------:R-:W-:Y:S01]  /*8b60*/  FFMA R69, R24.reuse, R15, R69 ;  /* 0x0000000f18457223 */ /* 0x040fe20000000045 */
[C---:B------:R-:W-:Y:S01]  /*8b70*/  FFMA R65, R24.reuse, R14, R65 ;  /* 0x0000000e18417223 */ /* 0x040fe20000000041 */
[C---:B------:R-:W-:Y:S01]  /*8b80*/  FFMA R56, R24.reuse, R12, R57 ;  /* 0x0000000c18387223 */ /* 0x040fe20000000039 */
[C---:B---3--:R-:W-:Y:S01]  /*8b90*/  FFMA R8, R24.reuse, R8, R23 ;  /* 0x0000000818087223 */ /* 0x048fe20000000017 */
[----:B------:R-:W0:Y:S01]  /*8ba0*/  LDS.128 R12, [R0+0x130] ;  /* 0x00013000000c7984 */ /* 0x000e220000000c00 */
[C---:B------:R-:W-:Y:S01]  /*8bb0*/  FFMA R57, R24.reuse, R10, R17 ;  /* 0x0000000a18397223 */ /* 0x040fe20000000011 */
[C---:B------:R-:W-:Y:S01]  /*8bc0*/  FFMA R9, R24.reuse, R9, R16 ;  /* 0x0000000918097223 */ /* 0x040fe20000000010 */
[C---:B------:R-:W-:Y:S01]  /*8bd0*/  FFMA R25, R24.reuse, R11, R25 ;  /* 0x0000000b18197223 */ /* 0x040fe20000000019 */
[----:B------:R-:W1:Y:S04]  /*8be0*/  LDS.128 R20, [R0+0x160] ;  /* 0x0001600000147984 */ /* 0x000e680000000c00 */
[----:B------:R-:W2:Y:S01]  /*8bf0*/  LDS.128 R16, [R0+0x150] ;  /* 0x0001500000107984 */ /* 0x000ea20000000c00 */
[----:B0-----:R-:W-:Y:S01]  /*8c00*/  FFMA R61, R24, R14, R61 ;  /* 0x0000000e183d7223 */ /* 0x001fe2000000003d */
[C---:B-1----:R-:W-:Y:S01]  /*8c10*/  FFMA R23, R26.reuse, R23, R57 ;  /* 0x000000171a177223 */ /* 0x042fe20000000039 */
[C---:B------:R-:W-:Y:S01]  /*8c20*/  FFMA R59, R26.reuse, R22, R9 ;  /* 0x000000161a3b7223 */ /* 0x040fe20000000009 */
[----:B------:R-:W-:Y:S01]  /*8c30*/  FFMA R57, R26, R21, R8 ;  /* 0x000000151a397223 */ /* 0x000fe20000000008 */
[C---:B------:R-:W-:Y:S01]  /*8c40*/  FFMA R21, R24.reuse, R13, R58 ;  /* 0x0000000d18157223 */ /* 0x040fe2000000003a */
[----:B------:R-:W0:Y:S01]  /*8c50*/  LDS.128 R8, [R0+0x170] ;  /* 0x0001700000087984 */ /* 0x000e220000000c00 */
[----:B------:R-:W-:Y:S01]  /*8c60*/  FFMA R58, R24, R12, R27 ;  /* 0x0000000c183a7223 */ /* 0x000fe2000000001b */
[C---:B--2---:R-:W-:Y:S01]  /*8c70*/  FFMA R65, R26.reuse, R19, R65 ;  /* 0x000000131a417223 */ /* 0x044fe20000000041 */
[C---:B------:R-:W-:Y:S01]  /*8c80*/  FFMA R22, R26.reuse, R18, R33 ;  /* 0x000000121a167223 */ /* 0x040fe20000000021 */
[C---:B------:R-:W-:Y:S01]  /*8c90*/  FFMA R27, R26.reuse, R17, R56 ;  /* 0x000000111a1b7223 */ /* 0x040fe20000000038 */
[----:B------:R-:W1:Y:S01]  /*8ca0*/  LDS R24, [R2+0x28] ;  /* 0x0000280002187984 */ /* 0x000e620000000800 */
[----:B------:R-:W-:-:S03]  /*8cb0*/  FFMA R20, R26, R20, R69 ;  /* 0x000000141a147223 */ /* 0x000fc60000000045 */
[----:B------:R-:W2:Y:S04]  /*8cc0*/  LDS.128 R16, [R0+0x1b0] ;  /* 0x0001b00000107984 */ /* 0x000ea80000000c00 */
[----:B------:R-:W3:Y:S01]  /*8cd0*/  LDS.128 R12, [R0+0x1a0] ;  /* 0x0001a000000c7984 */ /* 0x000ee20000000c00 */
[C---:B0-----:R-:W-:Y:S01]  /*8ce0*/  FFMA R10, R26.reuse, R10, R21 ;  /* 0x0000000a1a0a7223 */ /* 0x041fe20000000015 */
[C---:B------:R-:W-:Y:S01]  /*8cf0*/  FFMA R9, R26.reuse, R9, R58 ;  /* 0x000000091a097223 */ /* 0x040fe2000000003a */
[C---:B------:R-:W-:Y:S01]  /*8d00*/  FFMA R8, R26.reuse, R8, R25 ;  /* 0x000000081a087223 */ /* 0x040fe20000000019 */
[----:B------:R-:W-:-:S04]  /*8d10*/  FFMA R33, R26, R11, R61 ;  /* 0x0000000b1a217223 */ /* 0x000fc8000000003d */
[C---:B-1----:R-:W-:Y:S01]  /*8d20*/  FFMA R70, R24.reuse, R70, R33 ;  /* 0x0000004618467223 */ /* 0x042fe20000000021 */
[C---:B--2---:R-:W-:Y:S01]  /*8d30*/  FFMA R25, R24.reuse, R19, R10 ;  /* 0x0000001318197223 */ /* 0x044fe2000000000a */
[C---:B------:R-:W-:Y:S01]  /*8d40*/  FFMA R74, R24.reuse, R18, R9 ;  /* 0x00000012184a7223 */ /* 0x040fe20000000009 */
[C---:B------:R-:W-:Y:S01]  /*8d50*/  FFMA R17, R24.reuse, R17, R8 ;  /* 0x0000001118117223 */ /* 0x040fe20000000008 */
[----:B------:R-:W0:Y:S01]  /*8d60*/  LDS.64 R18, [R0+0x198] ;  /* 0x0001980000127984 */ /* 0x000e220000000a00 */
[C---:B---3--:R-:W-:Y:S01]  /*8d70*/  FFMA R21, R24.reuse, R15, R59 ;  /* 0x0000000f18157223 */ /* 0x048fe2000000003b */
[C---:B------:R-:W-:Y:S01]  /*8d80*/  FFMA R59, R24.reuse, R13, R20 ;  /* 0x0000000d183b7223 */ /* 0x040fe20000000014 */
[C---:B------:R-:W-:Y:S01]  /*8d90*/  FFMA R57, R24.reuse, R14, R57 ;  /* 0x0000000e18397223 */ /* 0x040fe20000000039 */
[C---:B------:R-:W-:Y:S01]  /*8da0*/  FFMA R26, R24.reuse, R12, R65 ;  /* 0x0000000c181a7223 */ /* 0x040fe20000000041 */
[----:B------:R-:W-:Y:S01]  /*8db0*/  LDS R20, [R2+0x24] ;  /* 0x0000240002147984 */ /* 0x000fe20000000800 */
[----:B------:R-:W-:-:S03]  /*8dc0*/  FFMA R16, R24, R16, R23 ;  /* 0x0000001018107223 */ /* 0x000fc60000000017 */
[----:B------:R-:W1:Y:S04]  /*8dd0*/  LDS.128 R8, [R0+0x1e0] ;  /* 0x0001e00000087984 */ /* 0x000e680000000c00 */
[----:B------:R-:W2:Y:S04]  /*8de0*/  LDS.128 R12, [R0+0x1f0] ;  /* 0x0001f000000c7984 */ /* 0x000ea80000000c00 */
[----:B------:R-:W-:Y:S01]  /*8df0*/  LDS R33, [R2+0x20] ;  /* 0x0000200002217984 */ /* 0x000fe20000000800 */
[C---:B0-----:R-:W-:Y:S01]  /*8e00*/  FFMA R19, R24.reuse, R19, R22 ;  /* 0x0000001318137223 */ /* 0x041fe20000000016 */
[----:B------:R-:W-:Y:S01]  /*8e10*/  FFMA R27, R24, R18, R27 ;  /* 0x00000012181b7223 */ /* 0x000fe2000000001b */
[----:B-1----:R-:W-:-:S02]  /*8e20*/  FFMA R23, R20, R9, R26 ;  /* 0x0000000914177223 */ /* 0x002fc4000000001a */
[C---:B------:R-:W-:Y:S01]  /*8e30*/  FFMA R58, R20.reuse, R8, R19 ;  /* 0x00000008143a7223 */ /* 0x040fe20000000013 */
[----:B------:R-:W0:Y:S01]  /*8e40*/  LDS R26, [R0+0x1dc] ;  /* 0x0001dc00001a7984 */ /* 0x000e220000000800 */
[C---:B------:R-:W-:Y:S01]  /*8e50*/  FFMA R57, R20.reuse, R11, R57 ;  /* 0x0000000b14397223 */ /* 0x040fe20000000039 */
[C---:B--2---:R-:W-:Y:S01]  /*8e60*/  FFMA R74, R20.reuse, R15, R74 ;  /* 0x0000000f144a7223 */ /* 0x044fe2000000004a */
[C---:B------:R-:W-:Y:S01]  /*8e70*/  FFMA R56, R20.reuse, R14, R17 ;  /* 0x0000000e14387223 */ /* 0x040fe20000000011 */
[C---:B------:R-:W-:Y:S01]  /*8e80*/  FFMA R13, R20.reuse, R13, R16 ;  /* 0x0000000d140d7223 */ /* 0x040fe20000000010 */
[C---:B------:R-:W-:Y:S01]  /*8e90*/  FFMA R22, R20.reuse, R10, R59 ;  /* 0x0000000a14167223 */ /* 0x040fe2000000003b */
[----:B------:R-:W1:Y:S01]  /*8ea0*/  LDS.64 R14, [R0+0x200] ;  /* 0x00020000000e7984 */ /* 0x000e620000000a00 */
[----:B------:R-:W-:-:S03]  /*8eb0*/  FFMA R24, R20, R12, R21 ;  /* 0x0000000c14187223 */ /* 0x000fc60000000015 */
[----:B------:R-:W2:Y:S04]  /*8ec0*/  LDS.128 R16, [R0+0x220] ;  /* 0x0002200000107984 */ /* 0x000ea80000000c00 */
[----:B------:R-:W3:Y:S01]  /*8ed0*/  LDS.128 R8, [R0+0x230] ;  /* 0x0002300000087984 */ /* 0x000ee20000000c00 */
[C---:B0-----:R-:W-:Y:S01]  /*8ee0*/  FFMA R59, R20.reuse, R26, R27 ;  /* 0x0000001a143b7223 */ /* 0x041fe2000000001b */
[C---:B-1----:R-:W-:Y:S01]  /*8ef0*/  FFMA R26, R20.reuse, R14, R25 ;  /* 0x0000000e141a7223 */ /* 0x042fe20000000019 */
[----:B------:R-:W-:Y:S01]  /*8f00*/  FFMA R70, R20, R15, R70 ;  /* 0x0000000f14467223 */ /* 0x000fe20000000046 */
[C---:B--2---:R-:W-:Y:S01]  /*8f10*/  FFMA R27, R33.reuse, R17, R58 ;  /* 0x00000011211b7223 */ /* 0x044fe2000000003a */
[C---:B------:R-:W-:Y:S01]  /*8f20*/  FFMA R19, R33.reuse, R19, R22 ;  /* 0x0000001321137223 */ /* 0x040fe20000000016 */
[C---:B------:R-:W-:Y:S01]  /*8f30*/  FFMA R25, R33.reuse, R18, R23 ;  /* 0x0000001221197223 */ /* 0x040fe20000000017 */
[C---:B---3--:R-:W-:Y:S01]  /*8f40*/  FFMA R17, R33.reuse, R10, R13 ;  /* 0x0000000a21117223 */ /* 0x048fe2000000000d */
[----:B------:R-:W-:Y:S01]  /*8f50*/  LDS.128 R20, [R0+0x270] ;  /* 0x0002700000147984 */ /* 0x000fe20000000c00 */
[C---:B------:R-:W-:Y:S01]  /*8f60*/  FFMA R9, R33.reuse, R9, R24 ;  /* 0x0000000921097223 */ /* 0x040fe20000000018 */
[C---:B------:R-:W-:Y:S01]  /*8f70*/  FFMA R8, R33.reuse, R8, R57 ;  /* 0x0000000821087223 */ /* 0x040fe20000000039 */
[C---:B------:R-:W-:Y:S01]  /*8f80*/  FFMA R24, R33.reuse, R16, R59 ;  /* 0x0000001021187223 */ /* 0x040fe2000000003b */
[----:B------:R-:W0:Y:S01]  /*8f90*/  LDS R10, [R2+0x1c] ;  /* 0x00001c00020a7984 */ /* 0x000e220000000800 */
[----:B------:R-:W-:-:S03]  /*8fa0*/  FFMA R11, R33, R11, R56 ;  /* 0x0000000b210b7223 */ /* 0x000fc60000000038 */
[----:B------:R-:W1:Y:S04]  /*8fb0*/  LDS.128 R12, [R0+0x240] ;  /* 0x00024000000c7984 */ /* 0x000e680000000c00 */
[----:B------:R-:W-:Y:S04]  /*8fc0*/  LDS R57, [R2+0x18] ;  /* 0x0000180002397984 */ /* 0x000fe80000000800 */
[----:B------:R-:W-:Y:S01]  /*8fd0*/  LDS R59, [R2+0x10] ;  /* 0x00001000023b7984 */ /* 0x000fe20000000800 */
[C---:B0-----:R-:W-:Y:S01]  /*8fe0*/  FFMA R58, R10.reuse, R23, R17 ;  /* 0x000000170a3a7223 */ /* 0x041fe20000000011 */
[C---:B------:R-:W-:Y:S01]  /*8ff0*/  FFMA R72, R10.reuse, R20, R19 ;  /* 0x000000140a487223 */ /* 0x040fe20000000013 */
[C---:B------:R-:W-:Y:S01]  /*9000*/  FFMA R68, R10.reuse, R22, R9 ;  /* 0x000000160a447223 */ /* 0x040fe20000000009 */
[----:B------:R-:W0:Y:S01]  /*9010*/  LDS.128 R16, [R0+0x260] ;  /* 0x0002600000107984 */ /* 0x000e220000000c00 */
[----:B-1----:R-:W-:Y:S01]  /*9020*/  FFMA R15, R10, R21, R8 ;  /* 0x000000150a0f7223 */ /* 0x002fe20000000008 */
[C---:B------:R-:W-:Y:S01]  /*9030*/  FFMA R74, R33.reuse, R12, R74 ;  /* 0x0000000c214a7223 */ /* 0x040fe2000000004a */
[C---:B------:R-:W-:Y:S01]  /*9040*/  FFMA R70, R33.reuse, R14, R70 ;  /* 0x0000000e21467223 */ /* 0x040fe20000000046 */
[----:B------:R-:W1:Y:S01]  /*9050*/  LDS.128 R20, [R0+0x2b0] ;  /* 0x0002b00000147984 */ /* 0x000e620000000c00 */
[----:B------:R-:W-:-:S03]  /*9060*/  FFMA R65, R33, R13, R26 ;  /* 0x0000000d21417223 */ /* 0x000fc6000000001a */
[----:B------:R-:W2:Y:S01]  /*9070*/  LDS.64 R8, [R0+0x2a8] ;  /* 0x0002a80000087984 */ /* 0x000ea20000000a00 */
[C---:B0-----:R-:W-:Y:S01]  /*9080*/  FFMA R19, R10.reuse, R19, R25 ;  /* 0x000000130a137223 */ /* 0x041fe20000000019 */
[C---:B------:R-:W-:Y:S01]  /*9090*/  FFMA R12, R10.reuse, R18, R27 ;  /* 0x000000120a0c7223 */ /* 0x040fe2000000001b */
[----:B------:R-:W-:Y:S02]  /*90a0*/  FFMA R17, R10, R17, R24 ;  /* 0x000000110a117223 */ /* 0x000fe40000000018 */
[C---:B-1----:R-:W-:Y:S01]  /*90b0*/  FFMA R18, R57.reuse, R20, R19 ;  /* 0x0000001439127223 */ /* 0x042fe20000000013 */
[C---:B------:R-:W-:Y:S01]  /*90c0*/  FFMA R16, R57.reuse, R22, R15 ;  /* 0x0000001639107223 */ /* 0x040fe2000000000f */
[C---:B------:R-:W-:Y:S01]  /*90d0*/  FFMA R72, R57.reuse, R21, R72 ;  /* 0x0000001539487223 */ /* 0x040fe20000000048 */
[C---:B------:R-:W-:Y:S01]  /*90e0*/  FFMA R25, R57.reuse, R23, R68 ;  /* 0x0000001739197223 */ /* 0x040fe20000000044 */
[C---:B--2---:R-:W-:Y:S01]  /*90f0*/  FFMA R19, R57.reuse, R9, R12 ;  /* 0x0000000939137223 */ /* 0x044fe2000000000c */
[----:B------:R-:W-:Y:S01]  /*9100*/  LDS.128 R20, [R0+0x330] ;  /* 0x0003300000147984 */ /* 0x000fe20000000c00 */
[----:B------:R-:W-:-:S03]  /*9110*/  FFMA R8, R57, R8, R17 ;  /* 0x0000000839087223 */ /* 0x000fc60000000011 */
[----:B------:R-:W0:Y:S02]  /*9120*/  LDS.128 R12, [R0+0x2f0] ;  /* 0x0002f000000c7984 */ /* 0x000e240000000c00 */
[C---:B0-----:R-:W-:Y:S01]  /*9130*/  FFMA R72, R75.reuse, R14, R72 ;  /* 0x0000000e4b487223 */ /* 0x041fe20000000048 */
[C---:B------:R-:W-:Y:S01]  /*9140*/  FFMA R14, R75.reuse, R12, R19 ;  /* 0x0000000c4b0e7223 */ /* 0x040fe20000000013 */
[C---:B------:R-:W-:Y:S01]  /*9150*/  FFMA R9, R75.reuse, R15, R16 ;  /* 0x0000000f4b097223 */ /* 0x040fe20000000010 */
[----:B------:R-:W0:Y:S01]  /*9160*/  LDS R12, [R0+0x2ec] ;  /* 0x0002ec00000c7984 */ /* 0x000e220000000800 */
[----:B------:R-:W-:Y:S01]  /*9170*/  FFMA R13, R75, R13, R18 ;  /* 0x0000000d4b0d7223 */ /* 0x000fe20000000012 */
[C---:B------:R-:W-:Y:S01]  /*9180*/  FFMA R72, R59.reuse, R23, R72 ;  /* 0x000000173b487223 */ /* 0x040fe20000000048 */
[C---:B------:R-:W-:Y:S01]  /*9190*/  FFMA R61, R59.reuse, R21, R14 ;  /* 0x000000153b3d7223 */ /* 0x040fe2000000000e */
[----:B------:R-:W1:Y:S01]  /*91a0*/  LDS.128 R16, [R0+0x300] ;  /* 0x0003000000107984 */ /* 0x000e620000000c00 */
[----:B------:R-:W-:Y:S01]  /*91b0*/  FFMA R68, R59, R22, R13 ;  /* 0x000000163b447223 */ /* 0x000fe2000000000d */
[----:B0-----:R-:W-:-:S02]  /*91c0*/  FFMA R8, R75, R12, R8 ;  /* 0x0000000c4b087223 */ /* 0x001fc40000000008 */
[----:B------:R-:W0:Y:S02]  /*91d0*/  LDS.128 R12, [R0+0x340] ;  /* 0x00034000000c7984 */ /* 0x000e240000000c00 */
[----:B------:R-:W-:Y:S01]  /*91e0*/  FFMA R78, R59, R20, R8 ;  /* 0x000000143b4e7223 */ /* 0x000fe20000000008 */
[----:B-1----:R-:W-:Y:S01]  /*91f0*/  FFMA R16, R75, R16, R25 ;  /* 0x000000104b107223 */ /* 0x002fe20000000019 */
[----:B------:R-:W1:Y:S04]  /*9200*/  LDS.128 R20, [R0+0x2c0] ;  /* 0x0002c00000147984 */ /* 0x000e680000000c00 */
[----:B------:R-:W2:Y:S01]  /*9210*/  LDS.128 R24, [R0+0x380] ;  /* 0x0003800000187984 */ /* 0x000ea20000000c00 */
[C---:B0-----:R-:W-:Y:S01]  /*9220*/  FFMA R13, R59.reuse, R13, R16 ;  /* 0x0000000d3b0d7223 */ /* 0x041fe20000000010 */
[----:B------:R-:W-:-:S02]  /*9230*/  FFMA R12, R59, R12, R9 ;  /* 0x0000000c3b0c7223 */ /* 0x000fc40000000009 */
[----:B------:R-:W-:Y:S01]  /*9240*/  LDS R9, [R0+0x2d0] ;  /* 0x0002d00000097984 */ /* 0x000fe20000000800 */
[----:B-1----:R-:W-:-:S04]  /*9250*/  FFMA R20, R57, R20, R58 ;  /* 0x0000001439147223 */ /* 0x002fc8000000003a */
[----:B------:R-:W-:Y:S01]  /*9260*/  FFMA R20, R75, R17, R20 ;  /* 0x000000114b147223 */ /* 0x000fe20000000014 */
[C---:B--2---:R-:W-:Y:S01]  /*9270*/  FFMA R72, R73.reuse, R24, R72 ;  /* 0x0000001849487223 */ /* 0x044fe20000000048 */
[C---:B------:R-:W-:Y:S01]  /*9280*/  FFMA R76, R73.reuse, R26, R13 ;  /* 0x0000001a494c7223 */ /* 0x040fe2000000000d */
[----:B------:R-:W-:Y:S01]  /*9290*/  FFMA R71, R73, R25, R12 ;  /* 0x0000001949477223 */ /* 0x000fe2000000000c */
[----:B------:R-:W-:Y:S01]  /*92a0*/  FFMA R14, R59, R14, R20 ;  /* 0x0000000e3b0e7223 */ /* 0x000fe20000000014 */
[----:B------:R-:W-:Y:S03]  /*92b0*/  LDS.64 R12, [R0+0x310] ;  /* 0x00031000000c7984 */ /* 0x000fe60000000a00 */
[----:B------:R-:W-:Y:S02]  /*92c0*/  FFMA R69, R73, R27, R14 ;  /* 0x0000001b49457223 */ /* 0x000fe4000000000e */
[----:B------:R-:W0:Y:S02]  /*92d0*/  LDS.128 R24, [R0+0x280] ;  /* 0x0002800000187984 */ /* 0x000e240000000c00 */
[C---:B0-----:R-:W-:Y:S01]  /*92e0*/  FFMA R70, R10.reuse, R27, R70 ;  /* 0x0000001b0a467223 */ /* 0x041fe20000000046 */
[C---:B------:R-:W-:Y:S01]  /*92f0*/  FFMA R26, R10.reuse, R26, R65 ;  /* 0x0000001a0a1a7223 */ /* 0x040fe20000000041 */
[C---:B------:R-:W-:Y:S01]  /*9300*/  FFMA R74, R10.reuse, R25, R74 ;  /* 0x000000190a4a7223 */ /* 0x040fe2000000004a */
[----:B------:R-:W-:Y:S01]  /*9310*/  FFMA R24, R10, R24, R11 ;  /* 0x000000180a187223 */ /* 0x000fe2000000000b */
[C---:B------:R-:W-:Y:S01]  /*9320*/  FFMA R70, R57.reuse, R9, R70 ;  /* 0x0000000939467223 */ /* 0x040fe20000000046 */
[C---:B------:R-:W-:Y:S01]  /*9330*/  FFMA R23, R57.reuse, R23, R26 ;  /* 0x0000001739177223 */ /* 0x040fe2000000001a */
[----:B------:R-:W0:Y:S01]  /*9340*/  LDS.128 R8, [R0+0x350] ;  /* 0x0003500000087984 */ /* 0x000e220000000c00 */
[C---:B------:R-:W-:Y:S01]  /*9350*/  FFMA R24, R57.reuse, R21, R24 ;  /* 0x0000001539187223 */ /* 0x040fe20000000018 */
[----:B------:R-:W-:Y:S01]  /*9360*/  FFMA R22, R57, R22, R74 ;  /* 0x0000001639167223 */ /* 0x000fe2000000004a */
[C---:B------:R-:W-:Y:S01]  /*9370*/  FFMA R17, R75.reuse, R13, R70 ;  /* 0x0000000d4b117223 */ /* 0x040fe20000000046 */
[C---:B------:R-:W-:Y:S01]  /*9380*/  FFMA R16, R75.reuse, R12, R23 ;  /* 0x0000000c4b107223 */ /* 0x040fe20000000017 */
[----:B------:R-:W-:Y:S01]  /*9390*/  FFMA R18, R75, R18, R24 ;  /* 0x000000124b127223 */ /* 0x000fe20000000018 */
[----:B------:R-:W-:Y:S03]  /*93a0*/  LDS R21, [R2+0x8] ;  /* 0x0000080002157984 */ /* 0x000fe60000000800 */
[----:B------:R-:W-:-:S02]  /*93b0*/  FFMA R23, R59, R15, R18 ;  /* 0x0000000f3b177223 */ /* 0x000fc40000000012 */
[----:B------:R-:W1:Y:S01]  /*93c0*/  LDS.128 R12, [R0+0x370] ;  /* 0x00037000000c7984 */ /* 0x000e620000000c00 */
[----:B0-----:R-:W-:Y:S01]  /*93d0*/  FFMA R11, R75, R19, R22 ;  /* 0x000000134b0b7223 */ /* 0x001fe20000000016 */
[C---:B------:R-:W-:Y:S01]  /*93e0*/  FFMA R24, R59.reuse, R10, R17 ;  /* 0x0000000a3b187223 */ /* 0x040fe20000000011 */
[C---:B------:R-:W-:Y:S02]  /*93f0*/  FFMA R27, R59.reuse, R9, R16 ;  /* 0x000000093b1b7223 */ /* 0x040fe40000000010 */
[----:B------:R-:W0:Y:S01]  /*9400*/  LDS.128 R16, [R0+0x390] ;  /* 0x0003900000107984 */ /* 0x000e220000000c00 */
[----:B------:R-:W-:Y:S01]  /*9410*/  FFMA R22, R59, R8, R11 ;  /* 0x000000083b167223 */ /* 0x000fe2000000000b */
[----:B------:R-:W-:Y:S02]  /*9420*/  @!P0 IADD3 R59, PT, PT, R6, 0x60c0, RZ ;  /* 0x000060c0063b8810 */ /* 0x000fe40007ffe0ff */
[----:B------:R-:W2:Y:S01]  /*9430*/  LDS.128 R8, [R0+0x3c0] ;  /* 0x0003c00000087984 */ /* 0x000ea20000000c00 */
[C---:B-1----:R-:W-:Y:S01]  /*9440*/  FFMA R68, R73.reuse, R15, R68 ;  /* 0x0000000f49447223 */ /* 0x042fe20000000044 */
[C---:B------:R-:W-:Y:S01]  /*9450*/  FFMA R20, R73.reuse, R14, R61 ;  /* 0x0000000e49147223 */ /* 0x040fe2000000003d */
[----:B------:R-:W-:-:S02]  /*9460*/  FFMA R25, R73, R13, R78 ;  /* 0x0000000d49197223 */ /* 0x000fc4000000004e */
[----:B------:R-:W1:Y:S01]  /*9470*/  LDS.128 R12, [R0+0x3d0] ;  /* 0x0003d000000c7984 */ /* 0x000e620000000c00 */
[C---:B0-----:R-:W-:Y:S01]  /*9480*/  FFMA R56, R73.reuse, R18, R27 ;  /* 0x0000001249387223 */ /* 0x041fe2000000001b */
[C---:B------:R-:W-:Y:S01]  /*9490*/  FFMA R24, R73.reuse, R19, R24 ;  /* 0x0000001349187223 */ /* 0x040fe20000000018 */
[C---:B------:R-:W-:Y:S01]  /*94a0*/  FFMA R33, R73.reuse, R17, R22 ;  /* 0x0000001149217223 */ /* 0x040fe20000000016 */
[----:B------:R-:W-:Y:S01]  /*94b0*/  FFMA R58, R73, R16, R23 ;  /* 0x00000010493a7223 */ /* 0x000fe20000000017 */
[C---:B--2---:R-:W-:Y:S01]  /*94c0*/  FFMA R57, R21.reuse, R11, R76 ;  /* 0x0000000b15397223 */ /* 0x044fe2000000004c */
[C---:B------:R-:W-:Y:S01]  /*94d0*/  FFMA R71, R21.reuse, R10, R71 ;  /* 0x0000000a15477223 */ /* 0x040fe20000000047 */
[C---:B------:R-:W-:Y:S01]  /*94e0*/  FFMA R27, R21.reuse, R9, R72 ;  /* 0x00000009151b7223 */ /* 0x040fe20000000048 */
[----:B------:R-:W0:Y:S01]  /*94f0*/  LDS.64 R10, [R0+0x3b8] ;  /* 0x0003b800000a7984 */ /* 0x000e220000000a00 */
[----:B------:R-:W-:-:S03]  /*9500*/  FFMA R26, R21, R8, R68 ;  /* 0x00000008151a7223 */ /* 0x000fc60000000044 */
[----:B------:R-:W2:Y:S01]  /*9510*/  LDS R9, [R0+0x3e0] ;  /* 0x0003e00000097984 */ /* 0x000ea20000000800 */
[C---:B-1----:R-:W-:Y:S01]  /*9520*/  FFMA R23, R21.reuse, R15, R56 ;  /* 0x0000000f15177223 */ /* 0x042fe20000000038 */
[C---:B------:R-:W-:Y:S01]  /*9530*/  FFMA R14, R21.reuse, R14, R33 ;  /* 0x0000000e150e7223 */ /* 0x040fe20000000021 */
[C---:B------:R-:W-:Y:S01]  /*9540*/  FFMA R13, R21.reuse, R13, R58 ;  /* 0x0000000d150d7223 */ /* 0x040fe2000000003a */
[----:B------:R-:W-:Y:S01]  /*9550*/  LDS R22, [R2+0x4] ;  /* 0x0000040002167984 */ /* 0x000fe20000000800 */
[----:B------:R-:W-:Y:S01]  /*9560*/  FFMA R12, R21, R12, R69 ;  /* 0x0000000c150c7223 */ /* 0x000fe20000000045 */
[----:B------:R-:W-:Y:S02]  /*9570*/  @!P0 IMAD.WIDE.U32 R58, R59, 0x4, R62 ;  /* 0x000000043b3a8825 */ /* 0x000fe400078e003e */
[----:B------:R-:W1:Y:S04]  /*9580*/  LDS.128 R16, [R0+0x400] ;  /* 0x0004000000107984 */ /* 0x000e680000000c00 */
[----:B------:R-:W-:Y:S01]  /*9590*/  LDS R68, [R0+0x3fc] ;  /* 0x0003fc0000447984 */ /* 0x000fe20000000800 */
[C---:B0-----:R-:W-:Y:S01]  /*95a0*/  FFMA R15, R21.reuse, R11, R20 ;  /* 0x0000000b150f7223 */ /* 0x041fe20000000014 */
[C---:B------:R-:W-:Y:S01]  /*95b0*/  FFMA R25, R21.reuse, R10, R25 ;  /* 0x0000000a15197223 */ /* 0x040fe20000000019 */
[----:B--2---:R-:W-:-:S02]  /*95c0*/  FFMA R56, R21, R9, R24 ;  /* 0x0000000915387223 */ /* 0x004fc40000000018 */
[----:B------:R-:W-:Y:S04]  /*95d0*/  LDS.64 R20, [R0+0x420] ;  /* 0x0004200000147984 */ /* 0x000fe80000000a00 */
[----:B------:R-:W0:Y:S01]  /*95e0*/  LDS.128 R8, [R0+0x410] ;  /* 0x0004100000087984 */ /* 0x000e220000000c00 */
[----:B-1----:R-:W-:Y:S01]  /*95f0*/  FFMA R33, R22, R19, R71 ;  /* 0x0000001316217223 */ /* 0x002fe20000000047 */
[----:B------:R-:W-:-:S05]  /*9600*/  IADD3 R71, PT, PT, R6, 0x60d0, RZ ;  /* 0x000060d006477810 */ /* 0x000fca0007ffe0ff */
[----:B------:R-:W-:Y:S01]  /*9610*/  IMAD.WIDE.U32 R70, R71, 0x4, R62 ;  /* 0x0000000447467825 */ /* 0x000fe200078e003e */
[----:B------:R-:W-:Y:S08]  /*9620*/  BAR.SYNC.DEFER_BLOCKING 0x0 ;  /* 0x0000000000007b1d */ /* 0x000ff00000010000 */
[----:B------:R-:W-:Y:S06]  /*9630*/  BAR.SYNC.DEFER_BLOCKING 0x0 ;  /* 0x0000000000007b1d */ /* 0x000fec0000010000 */
[----:B------:R-:W2:Y:S04]  /*9640*/  @!P0 LDG.E R59, desc[UR6][R58.64] ;  /* 0x000000063a3b8981 */ /* 0x000ea8000c1e1900 */
[----:B------:R-:W3:Y:S01]  /*9650*/  LDG.E R19, desc[UR6][R70.64] ;  /* 0x0000000646137981 */ /* 0x000ee2000c1e1900 */
[----:B0-----:R-:W-:Y:S01]  /*9660*/  FFMA R65, R22, R9, R12 ;  /* 0x0000000916417223 */ /* 0x001fe2000000000c */
[----:B------:R-:W-:Y:S01]  /*9670*/  IADD3 R9, PT, PT, R28, -0xc0, RZ ;  /* 0xffffff401c097810 */ /* 0x000fe20007ffe0ff */
[----:B------:R-:W-:Y:S01]  /*9680*/  BSSY.RECONVERGENT B0, `(.L_x_6) ;  /* 0x0000025000007945 */ /* 0x000fe20003800200 */
[C---:B------:R-:W-:Y:S01]  /*9690*/  FFMA R27, R22.reuse, R18, R27 ;  /* 0x00000012161b7223 */ /* 0x040fe2000000001b */
[C---:B------:R-:W-:Y:S01]  /*96a0*/  FFMA R18, R22.reuse, R16, R15 ;  /* 0x0000001016127223 */ /* 0x040fe2000000000f */
[C---:B------:R-:W-:Y:S01]  /*96b0*/  FFMA R24, R22.reuse, R8, R57 ;  /* 0x0000000816187223 */ /* 0x040fe20000000039 */
[C---:B------:R-:W-:Y:S01]  /*96c0*/  FFMA R21, R22.reuse, R21, R56 ;  /* 0x0000001516157223 */ /* 0x040fe20000000038 */
[C---:B------:R-:W-:Y:S01]  /*96d0*/  FFMA R17, R22.reuse, R17, R26 ;  /* 0x0000001116117223 */ /* 0x040fe2000000001a */
[C---:B------:R-:W-:Y:S01]  /*96e0*/  FFMA R61, R22.reuse, R11, R14 ;  /* 0x0000000b163d7223 */ /* 0x040fe2000000000e */
[----:B------:R-:W-:Y:S01]  /*96f0*/  FFMA R16, R22, R10, R13 ;  /* 0x0000000a16107223 */ /* 0x000fe2000000000d */
[----:B------:R-:W-:Y:S01]  /*9700*/  IMAD.WIDE.U32 R56, R9, 0x4, R66 ;  /* 0x0000000409387825 */ /* 0x000fe200078e0042 */
[----:B--2---:R0:W-:Y:S04]  /*9710*/  @!P0 STS [R2], R59 ;  /* 0x0000003b02008388 */ /* 0x0041e80000000800 */
[----:B---3--:R0:W-:Y:S01]  /*9720*/  STS [R2+0x40], R19 ;  /* 0x0000401302007388 */ /* 0x0081e20000000800 */
[----:B------:R-:W-:Y:S06]  /*9730*/  BAR.SYNC.DEFER_BLOCKING 0x0 ;  /* 0x0000000000007b1d */ /* 0x000fec0000010000 */
[----:B------:R-:W-:Y:S05]  /*9740*/  @P0 BRA `(.L_x_7) ;  /* 0x0000000000600947 */ /* 0x000fea0003800000 */
        /* <DEDUP_REMOVED lines=14> */
[----:B-1----:R-:W3:Y:S04]  /*9830*/  LDG.E R8, desc[UR6][R40.64] ;  /* 0x0000000628087981 */ /* 0x002ee8000c1e1900 */
[----:B-----5:R2:W-:Y:S04]  /*9840*/  STS [R3+0xc], R14 ;  /* 0x00000c0e03007388 */ /* 0x0205e80000000800 */
[----:B------:R2:W-:Y:S04]  /*9850*/  STS [R3+0x10], R26 ;  /* 0x0000101a03007388 */ /* 0x0005e80000000800 */
[----:B------:R2:W-:Y:S04]  /*9860*/  STS [R3+0x14], R58 ;  /* 0x0000143a03007388 */ /* 0x0005e80000000800 */
[----:B------:R2:W-:Y:S04]  /*9870*/  STS [R3+0x18], R70 ;  /* 0x0000184603007388 */ /* 0x0005e80000000800 */
[----:B------:R2:W-:Y:S04]  /*9880*/  STS [R3+0x1c], R72 ;  /* 0x00001c4803007388 */ /* 0x0005e80000000800 */
[----:B------:R2:W-:Y:S04]  /*9890*/  STS [R3+0x20], R74 ;  /* 0x0000204a03007388 */ /* 0x0005e80000000800 */
[----:B------:R2:W-:Y:S04]  /*98a0*/  STS [R3+0x24], R76 ;  /* 0x0000244c03007388 */ /* 0x0005e80000000800 */
[----:B------:R2:W-:Y:S04]  /*98b0*/  STS [R3+0x28], R78 ;  /* 0x0000284e03007388 */ /* 0x0005e80000000800 */
[----:B---3--:R2:W-:Y:S02]  /*98c0*/  STS [R3+0x2c], R8 ;  /* 0x00002c0803007388 */ /* 0x0085e40000000800 */
.L_x_7:
[----:B------:R-:W-:Y:S05]  /*98d0*/  BSYNC.RECONVERGENT B0 ;  /* 0x0000000000007941 */ /* 0x000fea0003800200 */
.L_x_6:
[----:B------:R-:W-:Y:S01]  /*98e0*/  BAR.SYNC.DEFER_BLOCKING 0x0 ;  /* 0x0000000000007b1d */ /* 0x000fe20000010000 */
[C---:B0-----:R-:W-:Y:S01]  /*98f0*/  FFMA R19, R22.reuse, R68, R25 ;  /* 0x0000004416137223 */ /* 0x041fe20000000019 */
[----:B--2---:R-:W-:-:S04]  /*9900*/  FFMA R58, R22, R20, R23 ;  /* 0x00000014163a7223 */ /* 0x004fc80000000017 */
[----:B------:R-:W-:Y:S04]  /*9910*/  LDS R26, [R2+0x40] ;  /* 0x00004000021a7984 */ /* 0x000fe80000000800 */
[----:B------:R-:W0:Y:S04]  /*9920*/  LDS.128 R8, [R0] ;  /* 0x0000000000087984 */ /* 0x000e280000000c00 */
[----:B------:R-:W1:Y:S04]  /*9930*/  LDS.128 R12, [R0+0x10] ;  /* 0x00001000000c7984 */ /* 0x000e680000000c00 */
[----:B------:R-:W-:Y:S04]  /*9940*/  LDS R23, [R2+0x3c] ;  /* 0x00003c0002177984 */ /* 0x000fe80000000800 */
[----:B------:R-:W-:Y:S01]  /*9950*/  LDS R72, [R2+0x24] ;  /* 0x0000240002487984 */ /* 0x000fe20000000800 */
        /* <DEDUP_REMOVED lines=9> */
[----:B------:R-:W1:Y:S02]  /*99f0*/  LDS.128 R16, [R0+0x20] ;  /* 0x0000200000107984 */ /* 0x000e640000000c00 */
[C---:B0-----:R-:W-:Y:S01]  /*9a00*/  FFMA R33, R23.reuse, R10, R65 ;  /* 0x0000000a17217223 */ /* 0x041fe20000000041 */
[C---:B-1----:R-:W-:Y:S01]  /*9a10*/  FFMA R68, R26.reuse, R19, R32 ;  /* 0x000000131a447223 */ /* 0x042fe20000000020 */
[C---:B------:R-:W-:Y:S01]  /*9a20*/  FFMA R32, R26.reuse, R18, R21 ;  /* 0x000000121a207223 */ /* 0x040fe20000000015 */
[C---:B------:R-:W-:Y:S01]  /*9a30*/  FFMA R69, R26.reuse, R17, R58 ;  /* 0x000000111a457223 */ /* 0x040fe2000000003a */
[----:B------:R-:W-:Y:S01]  /*9a40*/  FFMA R26, R26, R16, R61 ;  /* 0x000000101a1a7223 */ /* 0x000fe2000000003d */
[C---:B------:R-:W-:Y:S01]  /*9a50*/  FFMA R21, R23.reuse, R11, R14 ;  /* 0x0000000b17157223 */ /* 0x040fe2000000000e */
[----:B------:R-:W0:Y:S01]  /*9a60*/  LDS.128 R16, [R0+0x60] ;  /* 0x0000600000107984 */ /* 0x000e220000000c00 */
[C---:B------:R-:W-:Y:S01]  /*9a70*/  FFMA R61, R23.reuse, R9, R24 ;  /* 0x00000009173d7223 */ /* 0x040fe20000000018 */
[----:B------:R-:W-:-:S02]  /*9a80*/  FFMA R24, R23, R8, R27 ;  /* 0x0000000817187223 */ /* 0x000fc4000000001b */
[----:B------:R-:W1:Y:S04]  /*9a90*/  LDS.128 R12, [R0+0x40] ;  /* 0x00004000000c7984 */ /* 0x000e680000000c00 */
[----:B------:R-:W-:Y:S04]  /*9aa0*/  LDS R58, [R2+0x38] ;  /* 0x00003800023a7984 */ /* 0x000fe80000000800 */
[----:B------:R-:W2:Y:S01]  /*9ab0*/  LDS.128 R8, [R0+0xa0] ;  /* 0x0000a00000087984 */ /* 0x000ea20000000c00 */
[C---:B0-----:R-:W-:Y:S01]  /*9ac0*/  FFMA R27, R23.reuse, R19, R32 ;  /* 0x00000013171b7223 */ /* 0x041fe20000000020 */
[C---:B------:R-:W-:Y:S01]  /*9ad0*/  FFMA R65, R23.reuse, R17, R26 ;  /* 0x0000001117417223 */ /* 0x040fe2000000001a */
[C---:B------:R-:W-:Y:S01]  /*9ae0*/  FFMA R59, R23.reuse, R16, R59 ;  /* 0x00000010173b7223 */ /* 0x040fe2000000003b */
[C---:B-1----:R-:W-:Y:S01]  /*9af0*/  FFMA R12, R23.reuse, R18, R69 ;  /* 0x00000012170c7223 */ /* 0x042fe20000000045 */
[C---:B------:R-:W-:Y:S01]  /*9b00*/  FFMA R15, R23.reuse, R15, R22 ;  /* 0x0000000f170f7223 */ /* 0x040fe20000000016 */
[----:B------:R-:W0:Y:S01]  /*9b10*/  LDS.128 R16, [R0+0x90] ;  /* 0x0000900000107984 */ /* 0x000e220000000c00 */
[C---:B------:R-:W-:Y:S01]  /*9b20*/  FFMA R32, R23.reuse, R14, R25 ;  /* 0x0000000e17207223 */ /* 0x040fe20000000019 */
[----:B------:R-:W-:-:S02]  /*9b30*/  FFMA R25, R23, R13, R20 ;  /* 0x0000000d17197223 */ /* 0x000fc40000000014 */
[----:B------:R-:W1:Y:S01]  /*9b40*/  LDS R69, [R0+0x70] ;  /* 0x0000700000457984 */ /* 0x000e620000000800 */
[C---:B--2---:R-:W-:Y:S01]  /*9b50*/  FFMA R22, R58.reuse, R10, R65 ;  /* 0x0000000a3a167223 */ /* 0x044fe20000000041 */
[C---:B------:R-:W-:Y:S02]  /*9b60*/  FFMA R26, R58.reuse, R8, R21 ;  /* 0x000000083a1a7223 */ /* 0x040fe40000000015 */
[----:B------:R-:W-:Y:S01]  /*9b70*/  LDS R20, [R2+0x34] ;  /* 0x0000340002147984 */ /* 0x000fe20000000800 */
[C---:B------:R-:W-:Y:S01]  /*9b80*/  FFMA R59, R58.reuse, R9, R59 ;  /* 0x000000093a3b7223 */ /* 0x040fe2000000003b */
[C---:B0-----:R-:W-:Y:S01]  /*9b90*/  FFMA R33, R58.reuse, R19, R33 ;  /* 0x000000133a217223 */ /* 0x041fe20000000021 */
[C---:B------:R-:W-:Y:S01]  /*9ba0*/  FFMA R19, R58.reuse, R18, R61 ;  /* 0x000000123a137223 */ /* 0x040fe2000000003d */
[C---:B------:R-:W-:Y:S01]  /*9bb0*/  FFMA R61, R58.reuse, R17, R24 ;  /* 0x000000113a3d7223 */ /* 0x040fe20000000018 */
[C---:B------:R-:W-:Y:S01]  /*9bc0*/  FFMA R24, R58.reuse, R16, R15 ;  /* 0x000000103a187223 */ /* 0x040fe2000000000f */
[----:B-1----:R-:W-:Y:S01]  /*9bd0*/  FFMA R68, R23, R69, R68 ;  /* 0x0000004517447223 */ /* 0x002fe20000000044 */
[C---:B------:R-:W-:Y:S01]  /*9be0*/  FFMA R23, R58.reuse, R11, R12 ;  /* 0x0000000b3a177223 */ /* 0x040fe2000000000c */
[----:B------:R-:W0:Y:S04]  /*9bf0*/  LDS.64 R16, [R0+0x88] ;  /* 0x0000880000107984 */ /* 0x000e280000000a00 */
[----:B------:R-:W1:Y:S04]  /*9c00*/  LDS.64 R10, [R0+0xb0] ;  /* 0x0000b000000a7984 */ /* 0x000e680000000a00 */
[----:B------:R-:W2:Y:S01]  /*9c10*/  LDS.128 R12, [R0+0xd0] ;  /* 0x0000d000000c7984 */ /* 0x000ea20000000c00 */
[C---:B0-----:R-:W-:Y:S01]  /*9c20*/  FFMA R71, R58.reuse, R17, R32 ;  /* 0x000000113a477223 */ /* 0x041fe20000000020 */
[C---:B------:R-:W-:Y:S01]  /*9c30*/  FFMA R25, R58.reuse, R16, R25 ;  /* 0x000000103a197223 */ /* 0x040fe20000000019 */
[C---:B-1----:R-:W-:Y:S01]  /*9c40*/  FFMA R69, R58.reuse, R11, R68 ;  /* 0x0000000b3a457223 */ /* 0x042fe20000000044 */
[----:B------:R-:W-:-:S02]  /*9c50*/  FFMA R58, R58, R10, R27 ;  /* 0x0000000a3a3a7223 */ /* 0x000fc4000000001b */
[----:B------:R-:W0:Y:S01]  /*9c60*/  LDS.128 R8, [R0+0xf0] ;  /* 0x0000f00000087984 */ /* 0x000e220000000c00 */
[C---:B--2---:R-:W-:Y:S01]  /*9c70*/  FFMA R21, R20.reuse, R15, R19 ;  /* 0x0000000f14157223 */ /* 0x044fe20000000013 */
[C---:B------:R-:W-:Y:S01]  /*9c80*/  FFMA R65, R20.reuse, R13, R24 ;  /* 0x0000000d14417223 */ /* 0x040fe20000000018 */
[C---:B------:R-:W-:Y:S01]  /*9c90*/  FFMA R61, R20.reuse, R14, R61 ;  /* 0x0000000e143d7223 */ /* 0x040fe2000000003d */
[----:B------:R-:W1:Y:S01]  /*9ca0*/  LDS.128 R16, [R0+0xe0] ;  /* 0x0000e00000107984 */ /* 0x000e620000000c00 */
[----:B------:R-:W-:-:S03]  /*9cb0*/  FFMA R70, R20, R12, R71 ;  /* 0x0000000c14467223 */ /* 0x000fc60000000047 */
[----:B------:R-:W-:Y:S01]  /*9cc0*/  LDS.128 R12, [R0+0x120] ;  /* 0x00012000000c7984 */ /* 0x000fe20000000c00 */
[C---:B0-----:R-:W-:Y:S01]  /*9cd0*/  FFMA R32, R20.reuse, R10, R69 ;  /* 0x0000000a14207223 */ /* 0x041fe20000000045 */
[C---:B------:R-:W-:Y:S01]  /*9ce0*/  FFMA R68, R20.reuse, R8, R23 ;  /* 0x0000000814447223 */ /* 0x040fe20000000017 */
[C---:B-1----:R-:W-:Y:S01]  /*9cf0*/  FFMA R24, R20.reuse, R18, R59 ;  /* 0x0000001214187223 */ /* 0x042fe2000000003b */
[C---:B------:R-:W-:Y:S01]  /*9d00*/  FFMA R59, R20.reuse, R9, R58 ;  /* 0x00000009143b7223 */ /* 0x040fe2000000003a */
[C---:B------:R-:W-:Y:S01]  /*9d10*/  FFMA R11, R20.reuse, R17, R26 ;  /* 0x00000011140b7223 */ /* 0x040fe2000000001a */
[----:B------:R-:W0:Y:S01]  /*9d20*/  LDS R9, [R0+0xcc] ;  /* 0x0000cc0000097984 */ /* 0x000e220000000800 */
[C---:B------:R-:W-:Y:S01]  /*9d30*/  FFMA R27, R20.reuse, R19, R22 ;  /* 0x00000013141b7223 */ /* 0x040fe20000000016 */
[C---:B------:R-:W-:Y:S02]  /*9d40*/  FFMA R26, R20.reuse, R16, R33 ;  /* 0x00000010141a7223 */ /* 0x040fe40000000021 */
[----:B------:R-:W1:Y:S04]  /*9d50*/  LDS R58, [R2+0x30] ;  /* 0x00003000023a7984 */ /* 0x000e680000000800 */
[----:B------:R-:W2:Y:S01]  /*9d60*/  LDS.128 R16, [R0+0x110] ;  /* 0x0001100000107984 */ /* 0x000ea20000000c00 */
[----:B0-----:R-:W-:Y:S01]  /*9d70*/  FFMA R9, R20, R9, R25 ;  /* 0x0000000914097223 */ /* 0x001fe20000000019 */
[C---:B-1----:R-:W-:Y:S01]  /*9d80*/  FFMA R33, R58.reuse, R15, R24 ;  /* 0x0000000f3a217223 */ /* 0x042fe20000000018 */
[C---:B------:R-:W-:Y:S01]  /*9d90*/  FFMA R15, R58.reuse, R14, R11 ;  /* 0x0000000e3a0f7223 */ /* 0x040fe2000000000b */
[----:B------:R-:W-:Y:S01]  /*9da0*/  LDS R24, [R2+0x2c] ;  /* 0x00002c0002187984 */ /* 0x000fe20000000800 */
[C---:B--2---:R-:W-:Y:S01]  /*9db0*/  FFMA R23, R58.reuse, R19, R61 ;  /* 0x000000133a177223 */ /* 0x044fe2000000003d */
[C---:B------:R-:W-:Y:S01]  /*9dc0*/  FFMA R22, R58.reuse, R18, R65 ;  /* 0x000000123a167223 */ /* 0x040fe20000000041 */
[C---:B------:R-:W-:Y:S01]  /*9dd0*/  FFMA R25, R58.reuse, R17, R70 ;  /* 0x000000113a197223 */ /* 0x040fe20000000046 */
[C---:B------:R-:W-:Y:S01]  /*9de0*/  FFMA R20, R58.reuse, R16, R9 ;  /* 0x000000103a147223 */ /* 0x040fe20000000009 */
[C---:B------:R-:W-:Y:S01]  /*9df0*/  FFMA R61, R58.reuse, R13, R26 ;  /* 0x0000000d3a3d7223 */ /* 0x040fe2000000001a */
[----:B------:R-:W0:Y:S01]  /*9e00*/  LDS.128 R16, [R0+0x130] ;  /* 0x0001300000107984 */ /* 0x000e220000000c00 */
[----:B------:R-:W-:-:S03]  /*9e10*/  FFMA R26, R58, R12, R21 ;  /* 0x0000000c3a1a7223 */ /* 0x000fc60000000015 */
[----:B------:R-:W1:Y:S01]  /*9e20*/  LDS.128 R8, [R0+0x160] ;  /* 0x0001600000087984 */ /* 0x000e620000000c00 */
[C---:B0-----:R-:W-:Y:S01]  /*9e30*/  FFMA R21, R58.reuse, R19, R32 ;  /* 0x000000133a157223 */ /* 0x041fe20000000020 */
[C---:B------:R-:W-:Y:S01]  /*9e40*/  FFMA R32, R58.reuse, R18, R59 ;  /* 0x000000123a207223 */ /* 0x040fe2000000003b */
[C---:B------:R-:W-:Y:S01]  /*9e50*/  FFMA R65, R58.reuse, R17, R68 ;  /* 0x000000113a417223 */ /* 0x040fe20000000044 */
[----:B------:R-:W-:Y:S01]  /*9e60*/  FFMA R58, R58, R16, R27 ;  /* 0x000000103a3a7223 */ /* 0x000fe2000000001b */
[C---:B-1----:R-:W-:Y:S01]  /*9e70*/  FFMA R27, R24.reuse, R11, R15 ;  /* 0x0000000b181b7223 */ /* 0x042fe2000000000f */
[----:B------:R-:W0:Y:S01]  /*9e80*/  LDS.128 R16, [R0+0x170] ;  /* 0x0001700000107984 */ /* 0x000e220000000c00 */
[C---:B------:R-:W-:Y:S01]  /*9e90*/  FFMA R59, R24.reuse, R10, R61 ;  /* 0x0000000a183b7223 */ /* 0x040fe2000000003d */
[C---:B------:R-:W-:Y:S01]  /*9ea0*/  FFMA R61, R24.reuse, R9, R26 ;  /* 0x00000009183d7223 */ /* 0x040fe2000000001a */
[C---:B------:R-:W-:Y:S01]  /*9eb0*/  FFMA R26, R24.reuse, R8, R23 ;  /* 0x00000008181a7223 */ /* 0x040fe20000000017 */
[----:B------:R-:W1:Y:S04]  /*9ec0*/  LDS.128 R12, [R0+0x150] ;  /* 0x00015000000c7984 */ /* 0x000e680000000c00 */
[----:B------:R-:W2:Y:S04]  /*9ed0*/  LDS R68, [R0+0x180] ;  /* 0x0001800000447984 */ /* 0x000ea80000000800 */
[----:B------:R-:W-:Y:S01]  /*9ee0*/  LDS.128 R8, [R0+0x1a0] ;  /* 0x0001a00000087984 */ /* 0x000fe20000000c00 */
[C---:B0-----:R-:W-:Y:S01]  /*9ef0*/  FFMA R18, R24.reuse, R18, R65 ;  /* 0x0000001218127223 */ /* 0x041fe20000000041 */
[C---:B------:R-:W-:Y:S01]  /*9f00*/  FFMA R19, R24.reuse, R19, R32 ;  /* 0x0000001318137223 */ /* 0x040fe20000000020 */
[C---:B------:R-:W-:Y:S01]  /*9f10*/  FFMA R65, R24.reuse, R17, R58 ;  /* 0x0000001118417223 */ /* 0x040fe2000000003a */
[C---:B------:R-:W-:Y:S01]  /*9f20*/  FFMA R58, R24.reuse, R16, R33 ;  /* 0x00000010183a7223 */ /* 0x040fe20000000021 */
[C---:B-1----:R-:W-:Y:S01]  /*9f30*/  FFMA R69, R24.reuse, R15, R22 ;  /* 0x0000000f18457223 */ /* 0x042fe20000000016 */
[C---:B------:R-:W-:Y:S01]  /*9f40*/  FFMA R22, R24.reuse, R14, R25 ;  /* 0x0000000e18167223 */ /* 0x040fe20000000019 */
[C---:B------:R-:W-:Y:S01]  /*9f50*/  FFMA R71, R24.reuse, R13, R20 ;  /* 0x0000000d18477223 */ /* 0x040fe20000000014 */
[----:B------:R-:W0:Y:S01]  /*9f60*/  LDS R32, [R2+0x28] ;  /* 0x0000280002207984 */ /* 0x000e220000000800 */
[----:B--2---:R-:W-:-:S03]  /*9f70*/  FFMA R25, R24, R68, R21 ;  /* 0x0000004418197223 */ /* 0x004fc60000000015 */
[----:B------:R-:W1:Y:S04]  /*9f80*/  LDS.128 R12, [R0+0x1b0] ;  /* 0x0001b000000c7984 */ /* 0x000e680000000c00 */
[----:B------:R-:W2:Y:S01]  /*9f90*/  LDS.64 R16, [R0+0x198] ;  /* 0x0001980000107984 */ /* 0x000ea20000000a00 */
[C---:B0-----:R-:W-:Y:S01]  /*9fa0*/  FFMA R23, R32.reuse, R11, R59 ;  /* 0x0000000b20177223 */ /* 0x041fe2000000003b */
[C---:B------:R-:W-:Y:S01]  /*9fb0*/  FFMA R61, R32.reuse, R10, R61 ;  /* 0x0000000a203d7223 */ /* 0x040fe2000000003d */
[C---:B------:R-:W-:Y:S01]  /*9fc0*/  FFMA R33, R32.reuse, R9, R26 ;  /* 0x0000000920217223 */ /* 0x040fe2000000001a */
[C---:B------:R-:W-:Y:S01]  /*9fd0*/  FFMA R20, R32.reuse, R8, R69 ;  /* 0x0000000820147223 */ /* 0x040fe20000000045 */
[C---:B-1----:R-:W-:Y:S01]  /*9fe0*/  FFMA R21, R32.reuse, R15, R18 ;  /* 0x0000000f20157223 */ /* 0x042fe20000000012 */
[C---:B------:R-:W-:Y:S01]  /*9ff0*/  FFMA R24, R32.reuse, R12, R27 ;  /* 0x0000000c20187223 */ /* 0x040fe2000000001b */
[C---:B------:R-:W-:Y:S01]  /*a000*/  FFMA R18, R32.reuse, R14, R65 ;  /* 0x0000000e20127223 */ /* 0x040fe20000000041 */
[----:B------:R-:W0:Y:S01]  /*a010*/  LDS.128 R8, [R0+0x1e0] ;  /* 0x0001e00000087984 */ /* 0x000e220000000c00 */
[C---:B--2---:R-:W-:Y:S01]  /*a020*/  FFMA R69, R32.reuse, R17, R22 ;  /* 0x0000001120457223 */ /* 0x044fe20000000016 */
[C---:B------:R-:W-:Y:S01]  /*a030*/  FFMA R27, R32.reuse, R16, R71 ;  /* 0x00000010201b7223 */ /* 0x040fe20000000047 */
[----:B------:R-:W-:Y:S01]  /*a040*/  FFMA R65, R32, R13, R58 ;  /* 0x0000000d20417223 */ /* 0x000fe2000000003a */
[----:B------:R-:W1:Y:S04]  /*a050*/  LDS.64 R16, [R0+0x1c0] ;  /* 0x0001c00000107984 */ /* 0x000e680000000a00 */
[----:B------:R-:W2:Y:S04]  /*a060*/  LDS.128 R12, [R0+0x1f0] ;  /* 0x0001f000000c7984 */ /* 0x000ea80000000c00 */
[----:B------:R-:W-:Y:S01]  /*a070*/  LDS R26, [R2+0x1c] ;  /* 0x00001c00021a7984 */ /* 0x000fe20000000800 */
[C---:B0-----:R-:W-:Y:S01]  /*a080*/  FFMA R71, R72.reuse, R9, R20 ;  /* 0x0000000948477223 */ /* 0x041fe20000000014 */
[----:B------:R-:W-:-:S02]  /*a090*/  FFMA R61, R72, R11, R61 ;  /* 0x0000000b483d7223 */ /* 0x000fc4000000003d */
[----:B------:R-:W0:Y:S01]  /*a0a0*/  LDS R20, [R0+0x1dc] ;  /* 0x0001dc0000147984 */ /* 0x000e220000000800 */
[----:B------:R-:W-:Y:S01]  /*a0b0*/  FFMA R33, R72, R10, R33 ;  /* 0x0000000a48217223 */ /* 0x000fe20000000021 */
[C---:B-1----:R-:W-:Y:S01]  /*a0c0*/  FFMA R59, R32.reuse, R17, R25 ;  /* 0x00000011203b7223 */ /* 0x042fe20000000019 */
[----:B------:R-:W-:Y:S01]  /*a0d0*/  FFMA R32, R32, R16, R19 ;  /* 0x0000001020207223 */ /* 0x000fe20000000013 */
[C---:B------:R-:W-:Y:S01]  /*a0e0*/  FFMA R22, R72.reuse, R8, R69 ;  /* 0x0000000848167223 */ /* 0x040fe20000000045 */
[C---:B--2---:R-:W-:Y:S01]  /*a0f0*/  FFMA R25, R72.reuse, R15, R18 ;  /* 0x0000000f48197223 */ /* 0x044fe20000000012 */
[C---:B------:R-:W-:Y:S01]  /*a100*/  FFMA R13, R72.reuse, R13, R24 ;  /* 0x0000000d480d7223 */ /* 0x040fe20000000018 */
[----:B------:R-:W-:Y:S01]  /*a110*/  LDS.128 R16, [R0+0x220] ;  /* 0x0002200000107984 */ /* 0x000fe20000000c00 */
[C---:B------:R-:W-:Y:S01]  /*a120*/  FFMA R14, R72.reuse, R14, R65 ;  /* 0x0000000e480e7223 */ /* 0x040fe20000000041 */
[C---:B------:R-:W-:Y:S02]  /*a130*/  FFMA R12, R72.reuse, R12, R23 ;  /* 0x0000000c480c7223 */ /* 0x040fe40000000017 */
[----:B------:R-:W1:Y:S04]  /*a140*/  LDS R24, [R2+0x20] ;  /* 0x0000200002187984 */ /* 0x000e680000000800 */
[----:B------:R-:W2:Y:S01]  /*a150*/  LDS.128 R8, [R0+0x230] ;  /* 0x0002300000087984 */ /* 0x000ea20000000c00 */
[----:B0-----:R-:W-:Y:S01]  /*a160*/  FFMA R27, R72, R20, R27 ;  /* 0x00000014481b7223 */ /* 0x001fe2000000001b */
[C---:B-1----:R-:W-:Y:S01]  /*a170*/  FFMA R23, R24.reuse, R19, R33 ;  /* 0x0000001318177223 */ /* 0x042fe20000000021 */
[C---:B------:R-:W-:Y:S01]  /*a180*/  FFMA R33, R24.reuse, R17, R22 ;  /* 0x0000001118217223 */ /* 0x040fe20000000016 */
[C---:B------:R-:W-:Y:S01]  /*a190*/  FFMA R20, R24.reuse, R18, R71 ;  /* 0x0000001218147223 */ /* 0x040fe20000000047 */
[C---:B------:R-:W-:Y:S01]  /*a1a0*/  FFMA R22, R24.reuse, R16, R27 ;  /* 0x0000001018167223 */ /* 0x040fe2000000001b */
[C---:B--2---:R-:W-:Y:S01]  /*a1b0*/  FFMA R27, R24.reuse, R11, R14 ;  /* 0x0000000b181b7223 */ /* 0x044fe2000000000e */
[----:B------:R-:W0:Y:S01]  /*a1c0*/  LDS.128 R16, [R0+0x200] ;  /* 0x0002000000107984 */ /* 0x000e220000000c00 */
[C---:B------:R-:W-:Y:S01]  /*a1d0*/  FFMA R69, R24.reuse, R10, R13 ;  /* 0x0000000a18457223 */ /* 0x040fe2000000000d */
[C---:B------:R-:W-:Y:S01]  /*a1e0*/  FFMA R9, R24.reuse, R9, R12 ;  /* 0x0000000918097223 */ /* 0x040fe2000000000c */
[----:B------:R-:W-:Y:S01]  /*a1f0*/  FFMA R68, R24, R8, R61 ;  /* 0x0000000818447223 */ /* 0x000fe2000000003d */
[----:B------:R-:W1:Y:S04]  /*a200*/  LDS.128 R12, [R0+0x270] ;  /* 0x00027000000c7984 */ /* 0x000e680000000c00 */
[----:B------:R-:W-:Y:S01]  /*a210*/  LDS R61, [R2+0x14] ;  /* 0x00001400023d7984 */ /* 0x000fe20000000800 */
[C---:B0-----:R-:W-:Y:S01]  /*a220*/  FFMA R58, R72.reuse, R18, R59 ;  /* 0x00000012483a7223 */ /* 0x041fe2000000003b */
[C---:B------:R-:W-:Y:S01]  /*a230*/  FFMA R59, R72.reuse, R17, R32 ;  /* 0x00000011483b7223 */ /* 0x040fe20000000020 */
[----:B------:R-:W-:Y:S01]  /*a240*/  FFMA R72, R72, R16, R21 ;  /* 0x0000001048487223 */ /* 0x000fe20000000015 */
[----:B------:R-:W-:Y:S01]  /*a250*/  LDS R32, [R2+0x18] ;  /* 0x0000180002207984 */ /* 0x000fe20000000800 */
[C---:B-1----:R-:W-:Y:S01]  /*a260*/  FFMA R69, R26.reuse, R15, R69 ;  /* 0x0000000f1a457223 */ /* 0x042fe20000000045 */
[C---:B------:R-:W-:Y:S01]  /*a270*/  FFMA R15, R26.reuse, R14, R9 ;  /* 0x0000000e1a0f7223 */ /* 0x040fe20000000009 */
[C---:B------:R-:W-:Y:S01]  /*a280*/  FFMA R13, R26.reuse, R13, R68 ;  /* 0x0000000d1a0d7223 */ /* 0x040fe20000000044 */
[----:B------:R-:W0:Y:S01]  /*a290*/  LDS.128 R16, [R0+0x260] ;  /* 0x0002600000107984 */ /* 0x000e220000000c00 */
[----:B------:R-:W-:-:S03]  /*a2a0*/  FFMA R23, R26, R12, R23 ;  /* 0x0000000c1a177223 */ /* 0x000fc60000000017 */
[----:B------:R-:W1:Y:S04]  /*a2b0*/  LDS.128 R8, [R0+0x2b0] ;  /* 0x0002b00000087984 */ /* 0x000e680000000c00 */
[----:B------:R-:W-:Y:S01]  /*a2c0*/  LDS R68, [R2+0xc] ;  /* 0x00000c0002447984 */ /* 0x000fe20000000800 */
[C---:B0-----:R-:W-:Y:S01]  /*a2d0*/  FFMA R19, R26.reuse, R19, R20 ;  /* 0x000000131a137223 */ /* 0x041fe20000000014 */
[C---:B------:R-:W-:Y:S01]  /*a2e0*/  FFMA R17, R26.reuse, R17, R22 ;  /* 0x000000111a117223 */ /* 0x040fe20000000016 */
[----:B------:R-:W-:Y:S01]  /*a2f0*/  FFMA R18, R26, R18, R33 ;  /* 0x000000121a127223 */ /* 0x000fe20000000021 */
[C---:B-1----:R-:W-:Y:S01]  /*a300*/  FFMA R20, R32.reuse, R11, R15 ;  /* 0x0000000b20147223 */ /* 0x042fe2000000000f */
[C---:B------:R-:W-:Y:S01]  /*a310*/  FFMA R22, R32.reuse, R10, R13 ;  /* 0x0000000a20167223 */ /* 0x040fe2000000000d */
[C---:B------:R-:W-:Y:S01]  /*a320*/  FFMA R9, R32.reuse, R9, R23 ;  /* 0x0000000920097223 */ /* 0x040fe20000000017 */
[----:B------:R-:W0:Y:S01]  /*a330*/  LDS.128 R12, [R0+0x2f0] ;  /* 0x0002f000000c7984 */ /* 0x000e220000000c00 */
[----:B------:R-:W-:-:S03]  /*a340*/  FFMA R16, R32, R8, R19 ;  /* 0x0000000820107223 */ /* 0x000fc60000000013 */
[----:B------:R-:W1:Y:S04]  /*a350*/  LDS.64 R10, [R0+0x2a8] ;  /* 0x0002a800000a7984 */ /* 0x000e680000000a00 */
[----:B------:R-:W-:Y:S01]  /*a360*/  LDS R33, [R2+0x10] ;  /* 0x0000100002217984 */ /* 0x000fe20000000800 */
[C---:B0-----:R-:W-:Y:S01]  /*a370*/  FFMA R21, R61.reuse, R15, R22 ;  /* 0x0000000f3d157223 */ /* 0x041fe20000000016 */
[C---:B------:R-:W-:Y:S02]  /*a380*/  FFMA R14, R61.reuse, R14, R9 ;  /* 0x0000000e3d0e7223 */ /* 0x040fe40000000009 */
[----:B------:R-:W0:Y:S01]  /*a390*/  LDS R15, [R0+0x2ec] ;  /* 0x0002ec00000f7984 */ /* 0x000e220000000800 */
[----:B------:R-:W-:Y:S01]  /*a3a0*/  FFMA R13, R61, R13, R16 ;  /* 0x0000000d3d0d7223 */ /* 0x000fe20000000010 */
[C---:B-1----:R-:W-:Y:S01]  /*a3b0*/  FFMA R19, R32.reuse, R11, R18 ;  /* 0x0000000b20137223 */ /* 0x042fe20000000012 */
[----:B------:R-:W-:-:S02]  /*a3c0*/  FFMA R18, R32, R10, R17 ;  /* 0x0000000a20127223 */ /* 0x000fc40000000011 */
[----:B------:R-:W1:Y:S01]  /*a3d0*/  LDS.128 R8, [R0+0x330] ;  /* 0x0003300000087984 */ /* 0x000e620000000c00 */
[C---:B------:R-:W-:Y:S01]  /*a3e0*/  FFMA R12, R61.reuse, R12, R19 ;  /* 0x0000000c3d0c7223 */ /* 0x040fe20000000013 */
[----:B0-----:R-:W-:Y:S02]  /*a3f0*/  FFMA R15, R61, R15, R18 ;  /* 0x0000000f3d0f7223 */ /* 0x001fe40000000012 */
[----:B------:R-:W0:Y:S01]  /*a400*/  LDS.128 R16, [R0+0x300] ;  /* 0x0003000000107984 */ /* 0x000e220000000c00 */
[C---:B-1----:R-:W-:Y:S01]  /*a410*/  FFMA R11, R33.reuse, R11, R14 ;  /* 0x0000000b210b7223 */ /* 0x042fe2000000000e */
[C---:B------:R-:W-:Y:S01]  /*a420*/  FFMA R71, R33.reuse, R10, R13 ;  /* 0x0000000a21477223 */ /* 0x040fe2000000000d */
[C---:B------:R-:W-:Y:S01]  /*a430*/  FFMA R73, R33.reuse, R9, R12 ;  /* 0x0000000921497223 */ /* 0x040fe2000000000c */
[----:B------:R-:W-:Y:S02]  /*a440*/  FFMA R76, R33, R8, R15 ;  /* 0x00000008214c7223 */ /* 0x000fe4000000000f */
[----:B------:R-:W1:Y:S01]  /*a450*/  LDS.128 R12, [R0+0x340] ;  /* 0x00034000000c7984 */ /* 0x000e620000000c00 */
[----:B0-----:R-:W-:Y:S01]  /*a460*/  FFMA R16, R61, R16, R20 ;  /* 0x000000103d107223 */ /* 0x001fe20000000014 */
[----:B-1----:R-:W-:-:S03]  /*a470*/  FFMA R12, R33, R12, R21 ;  /* 0x0000000c210c7223 */ /* 0x002fc60000000015 */
[----:B------:R-:W-:Y:S01]  /*a480*/  FFMA R13, R33, R13, R16 ;  /* 0x0000000d210d7223 */ /* 0x000fe20000000010 */
[----:B------:R-:W0:Y:S02]  /*a490*/  LDS.128 R20, [R0+0x380] ;  /* 0x0003800000147984 */ /* 0x000e240000000c00 */
[C---:B0-----:R-:W-:Y:S01]  /*a4a0*/  FFMA R70, R68.reuse, R20, R11 ;  /* 0x0000001444467223 */ /* 0x041fe2000000000b */
[C---:B------:R-:W-:Y:S01]  /*a4b0*/  FFMA R65, R68.reuse, R21, R12 ;  /* 0x0000001544417223 */ /* 0x040fe2000000000c */
[----:B------:R-:W0:Y:S01]  /*a4c0*/  LDS.128 R8, [R0+0x2c0] ;  /* 0x0002c00000087984 */ /* 0x000e220000000c00 */
[----:B------:R-:W-:Y:S01]  /*a4d0*/  FFMA R74, R68, R22, R13 ;  /* 0x00000016444a7223 */ /* 0x000fe2000000000d */
[----:B0-----:R-:W-:-:S04]  /*a4e0*/  FFMA R8, R32, R8, R69 ;  /* 0x0000000820087223 */ /* 0x001fc80000000045 */
[----:B------:R-:W-:-:S04]  /*a4f0*/  FFMA R8, R61, R17, R8 ;  /* 0x000000113d087223 */ /* 0x000fc80000000008 */
[----:B------:R-:W-:-:S04]  /*a500*/  FFMA R69, R33, R14, R8 ;  /* 0x0000000e21457223 */ /* 0x000fc80000000008 */
[----:B------:R-:W-:Y:S02]  /*a510*/  FFMA R69, R68, R23, R69 ;  /* 0x0000001744457223 */ /* 0x000fe40000000045 */
[----:B------:R-:W0:Y:S02]  /*a520*/  LDS.128 R20, [R0+0x280] ;  /* 0x0002800000147984 */ /* 0x000e240000000c00 */
[----:B0-----:R-:W-:-:S04]  /*a530*/  FFMA R27, R26, R20, R27 ;  /* 0x000000141a1b7223 */ /* 0x001fc8000000001b */
[----:B------:R-:W-:-:S04]  /*a540*/  FFMA R8, R32, R9, R27 ;  /* 0x0000000920087223 */ /* 0x000fc8000000001b */
[----:B------:R-:W-:-:S04]  /*a550*/  FFMA R8, R61, R18, R8 ;  /* 0x000000123d087223 */ /* 0x000fc80000000008 */
[----:B------:R-:W-:Y:S02]  /*a560*/  FFMA R27, R33, R15, R8 ;  /* 0x0000000f211b7223 */ /* 0x000fe40000000008 */
[----:B------:R-:W0:Y:S04]  /*a570*/  LDS.128 R12, [R0+0x240] ;  /* 0x00024000000c7984 */ /* 0x000e280000000c00 */
[----:B------:R-:W-:Y:S01]  /*a580*/  LDS.64 R8, [R0+0x2d0] ;  /* 0x0002d00000087984 */ /* 0x000fe20000000a00 */
[C---:B0-----:R-:W-:Y:S01]  /*a590*/  FFMA R59, R24.reuse, R14, R59 ;  /* 0x0000000e183b7223 */ /* 0x041fe2000000003b */
[C---:B------:R-:W-:Y:S01]  /*a5a0*/  FFMA R15, R24.reuse, R15, R58 ;  /* 0x0000000f180f7223 */ /* 0x040fe2000000003a */
[C---:B------:R-:W-:Y:S01]  /*a5b0*/  FFMA R13, R24.reuse, R13, R72 ;  /* 0x0000000d180d7223 */ /* 0x040fe20000000048 */
[----:B------:R-:W-:Y:S01]  /*a5c0*/  FFMA R24, R24, R12, R25 ;  /* 0x0000000c18187223 */ /* 0x000fe20000000019 */
[C---:B------:R-:W-:Y:S01]  /*a5d0*/  FFMA R23, R26.reuse, R23, R59 ;  /* 0x000000171a177223 */ /* 0x040fe2000000003b */
[----:B------:R-:W0:Y:S01]  /*a5e0*/  LDS R12, [R0+0x290] ;  /* 0x00029000000c7984 */ /* 0x000e220000000800 */
[C---:B------:R-:W-:Y:S01]  /*a5f0*/  FFMA R13, R26.reuse, R22, R13 ;  /* 0x000000161a0d7223 */ /* 0x040fe2000000000d */
[----:B------:R-:W-:-:S02]  /*a600*/  FFMA R21, R26, R21, R24 ;  /* 0x000000151a157223 */ /* 0x000fc40000000018 */
[----:B------:R-:W-:Y:S01]  /*a610*/  LDS R59, [R2+0x8] ;  /* 0x00000800023b7984 */ /* 0x000fe20000000800 */
[C---:B------:R-:W-:Y:S01]  /*a620*/  FFMA R17, R32.reuse, R11, R13 ;  /* 0x0000000b20117223 */ /* 0x040fe2000000000d */
[----:B------:R-:W-:-:S04]  /*a630*/  FFMA R16, R32, R10, R21 ;  /* 0x0000000a20107223 */ /* 0x000fc80000000015 */
[C---:B------:R-:W-:Y:S01]  /*a640*/  FFMA R21, R61.reuse, R19, R16 ;  /* 0x000000133d157223 */ /* 0x040fe20000000010 */
[----:B0-----:R-:W-:Y:S02]  /*a650*/  FFMA R26, R26, R12, R15 ;  /* 0x0000000c1a1a7223 */ /* 0x001fe4000000000f */
[----:B------:R-:W0:Y:S02]  /*a660*/  LDS.128 R12, [R0+0x310] ;  /* 0x00031000000c7984 */ /* 0x000e240000000c00 */
[C---:B------:R-:W-:Y:S01]  /*a670*/  FFMA R25, R32.reuse, R9, R26 ;  /* 0x0000000920197223 */ /* 0x040fe2000000001a */
[----:B------:R-:W-:Y:S02]  /*a680*/  FFMA R32, R32, R8, R23 ;  /* 0x0000000820207223 */ /* 0x000fe40000000017 */
[----:B------:R-:W1:Y:S01]  /*a690*/  LDS.128 R8, [R0+0x350] ;  /* 0x0003500000087984 */ /* 0x000e620000000c00 */
[C---:B0-----:R-:W-:Y:S01]  /*a6a0*/  FFMA R14, R61.reuse, R14, R25 ;  /* 0x0000000e3d0e7223 */ /* 0x041fe20000000019 */
[C---:B------:R-:W-:Y:S01]  /*a6b0*/  FFMA R25, R61.reuse, R13, R32 ;  /* 0x0000000d3d197223 */ /* 0x040fe20000000020 */
[----:B------:R-:W-:Y:S01]  /*a6c0*/  FFMA R20, R61, R12, R17 ;  /* 0x0000000c3d147223 */ /* 0x000fe20000000011 */
[----:B------:R-:W-:Y:S01]  /*a6d0*/  LDS R32, [R0+0x3fc] ;  /* 0x0003fc0000207984 */ /* 0x000fe20000000800 */
[C---:B-1----:R-:W-:Y:S01]  /*a6e0*/  FFMA R23, R33.reuse, R11, R14 ;  /* 0x0000000b21177223 */ /* 0x042fe2000000000e */
[----:B------:R-:W-:-:S02]  /*a6f0*/  FFMA R10, R33, R10, R25 ;  /* 0x0000000a210a7223 */ /* 0x000fc40000000019 */
[----:B------:R-:W0:Y:S01]  /*a700*/  LDS.128 R16, [R0+0x370] ;  /* 0x0003700000107984 */ /* 0x000e220000000c00 */
[C---:B------:R-:W-:Y:S01]  /*a710*/  FFMA R9, R33.reuse, R9, R20 ;  /* 0x0000000921097223 */ /* 0x040fe20000000014 */
[----:B------:R-:W-:Y:S02]  /*a720*/  FFMA R8, R33, R8, R21 ;  /* 0x0000000821087223 */ /* 0x000fe40000000015 */
[----:B------:R-:W1:Y:S04]  /*a730*/  LDS.128 R12, [R0+0x390] ;  /* 0x00039000000c7984 */ /* 0x000e680000000c00 */
[----:B------:R-:W2:Y:S01]  /*a740*/  LDS R20, [R0+0x3a0] ;  /* 0x0003a00000147984 */ /* 0x000ea20000000800 */
[C---:B0-----:R-:W-:Y:S01]  /*a750*/  FFMA R71, R68.reuse, R19, R71 ;  /* 0x0000001344477223 */ /* 0x041fe20000000047 */
[C---:B------:R-:W-:Y:S01]  /*a760*/  FFMA R22, R68.reuse, R18, R73 ;  /* 0x0000001244167223 */ /* 0x040fe20000000049 */
[----:B------:R-:W-:Y:S01]  /*a770*/  FFMA R33, R68, R17, R76 ;  /* 0x0000001144217223 */ /* 0x000fe2000000004c */
[----:B------:R-:W-:Y:S01]  /*a780*/  IADD3 R73, PT, PT, R6, 0x68e0, RZ ;  /* 0x000068e006497810 */ /* 0x000fe20007ffe0ff */
[C---:B-1----:R-:W-:Y:S01]  /*a790*/  FFMA R21, R68.reuse, R15, R10 ;  /* 0x0000000f44157223 */ /* 0x042fe2000000000a */
[C---:B------:R-:W-:Y:S01]  /*a7a0*/  FFMA R14, R68.reuse, R14, R9 ;  /* 0x0000000e440e7223 */ /* 0x040fe20000000009 */
[C---:B------:R-:W-:Y:S01]  /*a7b0*/  FFMA R15, R68.reuse, R13, R8 ;  /* 0x0000000d440f7223 */ /* 0x040fe20000000008 */
[----:B------:R-:W0:Y:S01]  /*a7c0*/  LDS.128 R16, [R0+0x3d0] ;  /* 0x0003d00000107984 */ /* 0x000e220000000c00 */
[C---:B------:R-:W-:Y:S01]  /*a7d0*/  FFMA R24, R68.reuse, R12, R27 ;  /* 0x0000000c44187223 */ /* 0x040fe2000000001b */
[----:B--2---:R-:W-:-:S02]  /*a7e0*/  FFMA R68, R68, R20, R23 ;  /* 0x0000001444447223 */ /* 0x004fc40000000017 */
[----:B------:R-:W1:Y:S04]  /*a7f0*/  LDS.128 R8, [R0+0x3c0] ;  /* 0x0003c00000087984 */ /* 0x000e680000000c00 */
[----:B------:R-:W2:Y:S04]  /*a800*/  LDS.64 R12, [R0+0x3b8] ;  /* 0x0003b800000c7984 */ /* 0x000ea80000000a00 */
[----:B------:R-:W-:Y:S01]  /*a810*/  LDS R20, [R2+0x4] ;  /* 0x0000040002147984 */ /* 0x000fe20000000800 */
[C---:B0-----:R-:W-:Y:S01]  /*a820*/  FFMA R25, R59.reuse, R19, R14 ;  /* 0x000000133b197223 */ /* 0x041fe2000000000e */
[C---:B------:R-:W-:Y:S01]  /*a830*/  FFMA R23, R59.reuse, R18, R15 ;  /* 0x000000123b177223 */ /* 0x040fe2000000000f */
[C---:B------:R-:W-:Y:S01]  /*a840*/  FFMA R17, R59.reuse, R17, R24 ;  /* 0x000000113b117223 */ /* 0x040fe20000000018 */
[----:B------:R-:W0:Y:S01]  /*a850*/  LDS.64 R14, [R0+0x3e0] ;  /* 0x0003e000000e7984 */ /* 0x000e220000000a00 */
[C---:B-1----:R-:W-:Y:S01]  /*a860*/  FFMA R27, R59.reuse, R11, R74 ;  /* 0x0000000b3b1b7223 */ /* 0x042fe2000000004a */
[C---:B------:R-:W-:Y:S01]  /*a870*/  FFMA R65, R59.reuse, R10, R65 ;  /* 0x0000000a3b417223 */ /* 0x040fe20000000041 */
[C---:B------:R-:W-:Y:S01]  /*a880*/  FFMA R61, R59.reuse, R9, R70 ;  /* 0x000000093b3d7223 */ /* 0x040fe20000000046 */
[C---:B------:R-:W-:Y:S01]  /*a890*/  FFMA R26, R59.reuse, R8, R71 ;  /* 0x000000083b1a7223 */ /* 0x040fe20000000047 */
[C---:B--2---:R-:W-:Y:S01]  /*a8a0*/  FFMA R13, R59.reuse, R13, R22 ;  /* 0x0000000d3b0d7223 */ /* 0x044fe20000000016 */
[----:B------:R-:W1:Y:S01]  /*a8b0*/  LDS.128 R8, [R0+0x400] ;  /* 0x0004000000087984 */ /* 0x000e620000000c00 */
[C---:B------:R-:W-:Y:S01]  /*a8c0*/  FFMA R16, R59.reuse, R16, R69 ;  /* 0x000000103b107223 */ /* 0x040fe20000000045 */
[----:B------:R-:W-:Y:S01]  /*a8d0*/  FFMA R33, R59, R12, R33 ;  /* 0x0000000c3b217223 */ /* 0x000fe20000000021 */
[----:B------:R-:W-:Y:S01]  /*a8e0*/  @!P0 IADD3 R71, PT, PT, R6, 0x68d0, RZ ;  /* 0x000068d006478810 */ /* 0x000fe20007ffe0ff */
[----:B------:R-:W-:-:S04]  /*a8f0*/  IMAD.WIDE.U32 R72, R73, 0x4, R62 ;  /* 0x0000000449487825 */ /* 0x000fc800078e003e */
[----:B------:R-:W-:-:S04]  /*a900*/  @!P0 IMAD.WIDE.U32 R70, R71, 0x4, R62 ;  /* 0x0000000447468825 */ /* 0x000fc800078e003e */
[C---:B0-----:R-:W-:Y:S01]  /*a910*/  FFMA R19, R59.reuse, R15, R68 ;  /* 0x0000000f3b137223 */ /* 0x041fe20000000044 */
[----:B------:R-:W-:Y:S01]  /*a920*/  FFMA R18, R59, R14, R21 ;  /* 0x0000000e3b127223 */ /* 0x000fe20000000015 */
[C---:B-1----:R-:W-:Y:S01]  /*a930*/  FFMA R59, R20.reuse, R10, R61 ;  /* 0x0000000a143b7223 */ /* 0x042fe2000000003d */
[C---:B------:R-:W-:Y:S01]  /*a940*/  FFMA R61, R20.reuse, R9, R26 ;  /* 0x00000009143d7223 */ /* 0x040fe2000000001a */
[C---:B------:R-:W-:Y:S01]  /*a950*/  FFMA R21, R20.reuse, R11, R65 ;  /* 0x0000000b14157223 */ /* 0x040fe20000000041 */
[C---:B------:R-:W-:Y:S02]  /*a960*/  FFMA R26, R20.reuse, R8, R13 ;  /* 0x00000008141a7223 */ /* 0x040fe4000000000d */
[----:B------:R-:W-:Y:S04]  /*a970*/  LDS.128 R12, [R0+0x420] ;  /* 0x00042000000c7984 */ /* 0x000fe80000000c00 */
[----:B------:R-:W0:Y:S01]  /*a980*/  LDS.128 R8, [R0+0x410] ;  /* 0x0004100000087984 */ /* 0x000e220000000c00 */
[----:B------:R-:W-:Y:S08]  /*a990*/  BAR.SYNC.DEFER_BLOCKING 0x0 ;  /* 0x0000000000007b1d */ /* 0x000ff00000010000 */
[----:B------:R-:W-:Y:S06]  /*a9a0*/  BAR.SYNC.DEFER_BLOCKING 0x0 ;  /* 0x0000000000007b1d */ /* 0x000fec0000010000 */
[----:B------:R-:W2:Y:S04]  /*a9b0*/  @!P0 LDG.E R71, desc[UR6][R70.64] ;  /* 0x0000000646478981 */ /* 0x000ea8000c1e1900 */
[----:B------:R-:W3:Y:S01]  /*a9c0*/  LDG.E R69, desc[UR6][R72.64] ;  /* 0x0000000648457981 */ /* 0x000ee2000c1e1900 */
[----:B------:R-:W-:Y:S01]  /*a9d0*/  BSSY.RECONVERGENT B0, `(.L_x_8) ;  /* 0x0000028000007945 */ /* 0x000fe20003800200 */
[C---:B0-----:R-:W-:Y:S01]  /*a9e0*/  FFMA R23, R20.reuse, R11, R23 ;  /* 0x0000000b14177223 */ /* 0x041fe20000000017 */
[C---:B------:R-:W-:Y:S01]  /*a9f0*/  FFMA R68, R20.reuse, R10, R17 ;  /* 0x0000000a14447223 */ /* 0x040fe20000000011 */
[C---:B------:R-:W-:Y:S01]  /*aa00*/  FFMA R15, R20.reuse, R9, R16 ;  /* 0x00000009140f7223 */ /* 0x040fe20000000010 */
[C---:B------:R-:W-:Y:S01]  /*aa10*/  FFMA R22, R20.reuse, R8, R27 ;  /* 0x0000000814167223 */ /* 0x040fe2000000001b */
[C---:B------:R-:W-:Y:S01]  /*aa20*/  FFMA R24, R20.reuse, R14, R19 ;  /* 0x0000000e14187223 */ /* 0x040fe20000000013 */
[----:B------:R-:W-:Y:S01]  /*aa30*/  FFMA R65, R20, R13, R18 ;  /* 0x0000000d14417223 */ /* 0x000fe20000000012 */
[----:B--2---:R0:W-:Y:S04]  /*aa40*/  @!P0 STS [R2], R71 ;  /* 0x0000004702008388 */ /* 0x0041e80000000800 */
[----:B---3--:R0:W-:Y:S01]  /*aa50*/  STS [R2+0x40], R69 ;  /* 0x0000404502007388 */ /* 0x0081e20000000800 */
[----:B------:R-:W-:Y:S06]  /*aa60*/  BAR.SYNC.DEFER_BLOCKING 0x0 ;  /* 0x0000000000007b1d */ /* 0x000fec0000010000 */
[----:B------:R-:W-:Y:S05]  /*aa70*/  @P0 BRA `(.L_x_9) ;  /* 0x0000000000740947 */ /* 0x000fea0003800000 */
[----:B------:R-:W-:Y:S01]  /*aa80*/  LEA R8, R4, R5, 0x4 ;  /* 0x0000000504087211 */ /* 0x000fe200078e20ff */
[----:B------:R-:W2:Y:S03]  /*aa90*/  LDG.E R10, desc[UR6][R56.64] ;  /* 0x00000006380a7981 */ /* 0x000ea6000c1e1900 */
[----:B------:R-:W-:Y:S01]  /*aaa0*/  IADD3 R9, PT, PT, R8, -0xd0, RZ ;  /* 0xffffff3008097810 */ /* 0x000fe20007ffe0ff */
[----:B------:R-:W3:Y:S04]  /*aab0*/  LDG.E R14, desc[UR6][R50.64] ;  /* 0x00000006320e7981 */ /* 0x000ee8000c1e1900 */
[----:B------:R-:W-:Y:S01]  /*aac0*/  IMAD.WIDE.U32 R8, R9, 0x4, R66 ;  /* 0x0000000409087825 */ /* 0x000fe200078e0042 */
[----:B------:R-:W4:Y:S04]  /*aad0*/  LDG.E R16, desc[UR6][R54.64] ;  /* 0x0000000636107981 */ /* 0x000f28000c1e1900 */
[----:B------:R-:W5:Y:S04]  /*aae0*/  LDG.E R18, desc[UR6][R52.64] ;  /* 0x0000000634127981 */ /* 0x000f68000c1e1900 */
[----:B------:R-:W3:Y:S04]  /*aaf0*/  LDG.E R8, desc[UR6][R8.64] ;  /* 0x0000000608087981 */ /* 0x000ee8000c1e1900 */
[----:B------:R-:W5:Y:S04]  /*ab00*/  LDG.E R58, desc[UR6][R36.64] ;  /* 0x00000006243a7981 */ /* 0x000f68000c1e1900 */
[----:B------:R-:W5:Y:S04]  /*ab10*/  LDG.E R70, desc[UR6][R42.64] ;  /* 0x000000062a467981 */ /* 0x000f68000c1e1900 */
[----:B------:R-:W5:Y:S04]  /*ab20*/  LDG.E R72, desc[UR6][R48.64] ;  /* 0x0000000630487981 */ /* 0x000f68000c1e1900 */
[----:B------:R-:W5:Y:S04]  /*ab30*/  LDG.E R74, desc[UR6][R46.64] ;  /* 0x000000062e4a7981 */ /* 0x000f68000c1e1900 */
[----:B------:R-:W5:Y:S04]  /*ab40*/  LDG.E R76, desc[UR6][R44.64] ;  /* 0x000000062c4c7981 */ /* 0x000f68000c1e1900 */
[----:B------:R-:W5:Y:S04]  /*ab50*/  LDG.E R78, desc[UR6][R34.64] ;  /* 0x00000006224e7981 */ /* 0x000f68000c1e1900 */
[----:B--2---:R1:W-:Y:S04]  /*ab60*/  STS [R3+0x4], R10 ;  /* 0x0000040a03007388 */ /* 0x0043e80000000800 */
[----:B-1----:R-:W2:Y:S04]  /*ab70*/  LDG.E R10, desc[UR6][R40.64] ;  /* 0x00000006280a7981 */ /* 0x002ea8000c1e1900 */
[----:B---3--:R1:W-:Y:S04]  /*ab80*/  STS [R3], R8 ;  /* 0x0000000803007388 */ /* 0x0083e80000000800 */
[----:B-1----:R-:W3:Y:S04]  /*ab90*/  LDG.E R8, desc[UR6][R38.64] ;  /* 0x0000000626087981 */ /* 0x002ee8000c1e1900 */
[----:B------:R1:W-:Y:S04]  /*aba0*/  STS [R3+0x8], R14 ;  /* 0x0000080e03007388 */ /* 0x0003e80000000800 */
        /* <DEDUP_REMOVED lines=8> */
[----:B--2---:R1:W-:Y:S04]  /*ac30*/  STS [R3+0x30], R10 ;  /* 0x0000300a03007388 */ /* 0x0043e80000000800 */
[----:B---3--:R1:W-:Y:S02]  /*ac40*/  STS [R3+0x2c], R8 ;  /* 0x00002c0803007388 */ /* 0x0083e40000000800 */
.L_x_9:
[----:B------:R-:W-:Y:S05]  /*ac50*/  BSYNC.RECONVERGENT B0 ;  /* 0x0000000000007941 */ /* 0x000fea0003800200 */
.L_x_8:
[----:B------:R-:W-:Y:S01]  /*ac60*/  BAR.SYNC.DEFER_BLOCKING 0x0 ;  /* 0x0000000000007b1d */ /* 0x000fe20000010000 */
[C---:B------:R-:W-:Y:S01]  /*ac70*/  FFMA R13, R20.reuse, R32, R33 ;  /* 0x00000020140d7223 */ /* 0x040fe20000000021 */
[----:B-1----:R-:W-:Y:S01]  /*ac80*/  FFMA R58, R20, R12, R25 ;  /* 0x0000000c143a7223 */ /* 0x002fe20000000019 */
[----:B------:R-:W-:-:S03]  /*ac90*/  @!P0 IADD3 R73, PT, PT, R6, 0x70e0, RZ ;  /* 0x000070e006498810 */ /* 0x000fc60007ffe0ff */
[----:B------:R-:W-:Y:S04]  /*aca0*/  LDS R72, [R2+0x40] ;  /* 0x0000400002487984 */ /* 0x000fe80000000800 */
[----:B------:R-:W1:Y:S04]  /*acb0*/  LDS.128 R16, [R0] ;  /* 0x0000000000107984 */ /* 0x000e680000000c00 */
[----:B------:R-:W2:Y:S01]  /*acc0*/  LDS.128 R8, [R0+0x10] ;  /* 0x0000100000087984 */ /* 0x000ea20000000c00 */
[C---:B-1----:R-:W-:Y:S01]  /*acd0*/  FFMA R32, R72.reuse, R18, R61 ;  /* 0x0000001248207223 */ /* 0x042fe2000000003d */
[C---:B------:R-:W-:Y:S01]  /*ace0*/  FFMA R70, R72.reuse, R16, R13 ;  /* 0x0000001048467223 */ /* 0x040fe2000000000d */
[C---:B------:R-:W-:Y:S01]  /*acf0*/  FFMA R25, R72.reuse, R19, R59 ;  /* 0x0000001348197223 */ /* 0x040fe2000000003b */
[C---:B------:R-:W-:Y:S01]  /*ad00*/  FFMA R33, R72.reuse, R17, R26 ;  /* 0x0000001148217223 */ /* 0x040fe2000000001a */
[C---:B--2---:R-:W-:Y:S01]  /*ad10*/  FFMA R61, R72.reuse, R11, R68 ;  /* 0x0000000b483d7223 */ /* 0x044fe20000000044 */
[C---:B------:R-:W-:Y:S01]  /*ad20*/  FFMA R11, R72.reuse, R10, R15 ;  /* 0x0000000a480b7223 */ /* 0x040fe2000000000f */
[----:B------:R-:W-:Y:S01]  /*ad30*/  LDS R26, [R2+0x3c] ;  /* 0x00003c00021a7984 */ /* 0x000fe20000000800 */
[C---:B------:R-:W-:Y:S01]  /*ad40*/  FFMA R59, R72.reuse, R9, R22 ;  /* 0x00000009483b7223 */ /* 0x040fe20000000016 */
[----:B------:R-:W-:-:S02]  /*ad50*/  FFMA R22, R72, R8, R21 ;  /* 0x0000000848167223 */ /* 0x000fc40000000015 */
[----:B------:R-:W1:Y:S04]  /*ad60*/  LDS.128 R12, [R0+0x20] ;  /* 0x00002000000c7984 */ /* 0x000e680000000c00 */
[----:B------:R-:W2:Y:S04]  /*ad70*/  LDS R10, [R0+0x30] ;  /* 0x00003000000a7984 */ /* 0x000ea80000000800 */
[----:B------:R-:W3:Y:S04]  /*ad80*/  LDS.128 R16, [R0+0x50] ;  /* 0x0000500000107984 */ /* 0x000ee80000000c00 */
[----:B------:R-:W-:Y:S01]  /*ad90*/  LDS.64 R20, [R0+0x70] ;  /* 0x0000700000147984 */ /* 0x000fe20000000a00 */
[C---:B-1----:R-:W-:Y:S01]  /*ada0*/  FFMA R27, R72.reuse, R15, R24 ;  /* 0x0000000f481b7223 */ /* 0x042fe20000000018 */
[C---:B------:R-:W-:Y:S01]  /*adb0*/  FFMA R24, R72.reuse, R14, R65 ;  /* 0x0000000e48187223 */ /* 0x040fe20000000041 */
[C---:B------:R-:W-:Y:S01]  /*adc0*/  FFMA R65, R72.reuse, R13, R58 ;  /* 0x0000000d48417223 */ /* 0x040fe2000000003a */
[C---:B------:R-:W-:Y:S01]  /*add0*/  FFMA R74, R72.reuse, R12, R23 ;  /* 0x0000000c484a7223 */ /* 0x040fe20000000017 */
[----:B--2---:R-:W-:Y:S01]  /*ade0*/  FFMA R72, R72, R10, R31 ;  /* 0x0000000a48487223 */ /* 0x004fe2000000001f */
[----:B------:R-:W1:Y:S01]  /*adf0*/  LDS.128 R12, [R0+0x60] ;  /* 0x00006000000c7984 */ /* 0x000e620000000c00 */
[C---:B---3--:R-:W-:Y:S01]  /*ae00*/  FFMA R23, R26.reuse, R19, R11 ;  /* 0x000000131a177223 */ /* 0x048fe2000000000b */
[----:B------:R-:W-:-:S02]  /*ae10*/  FFMA R68, R26, R18, R59 ;  /* 0x000000121a447223 */ /* 0x000fc4000000003b */
[----:B------:R-:W2:Y:S01]  /*ae20*/  LDS.128 R8, [R0+0x40] ;  /* 0x0000400000087984 */ /* 0x000ea20000000c00 */
[C---:B------:R-:W-:Y:S01]  /*ae30*/  FFMA R59, R26.reuse, R17, R22 ;  /* 0x000000111a3b7223 */ /* 0x040fe20000000016 */
[C---:B------:R-:W-:Y:S02]  /*ae40*/  FFMA R22, R26.reuse, R16, R25 ;  /* 0x000000101a167223 */ /* 0x040fe40000000019 */
[----:B------:R-:W-:Y:S01]  /*ae50*/  LDS.128 R16, [R0+0x90] ;  /* 0x0000900000107984 */ /* 0x000fe20000000c00 */
[C---:B-1----:R-:W-:Y:S01]  /*ae60*/  FFMA R25, R26.reuse, R15, R24 ;  /* 0x0000000f1a197223 */ /* 0x042fe20000000018 */
[C---:B------:R-:W-:Y:S01]  /*ae70*/  FFMA R58, R26.reuse, R14, R65 ;  /* 0x0000000e1a3a7223 */ /* 0x040fe20000000041 */
[C---:B------:R-:W-:Y:S01]  /*ae80*/  FFMA R31, R26.reuse, R13, R74 ;  /* 0x0000000d1a1f7223 */ /* 0x040fe2000000004a */
[C---:B------:R-:W-:Y:S01]  /*ae90*/  FFMA R24, R26.reuse, R12, R61 ;  /* 0x0000000c1a187223 */ /* 0x040fe2000000003d */
[C---:B------:R-:W-:Y:S01]  /*aea0*/  FFMA R61, R26.reuse, R21, R72 ;  /* 0x000000151a3d7223 */ /* 0x040fe20000000048 */
[C---:B--2---:R-:W-:Y:S01]  /*aeb0*/  FFMA R65, R26.reuse, R11, R32 ;  /* 0x0000000b1a417223 */ /* 0x044fe20000000020 */
[----:B------:R-:W-:Y:S01]  /*aec0*/  LDS.64 R12, [R0+0x88] ;  /* 0x00008800000c7984 */ /* 0x000fe20000000a00 */
[C---:B------:R-:W-:Y:S01]  /*aed0*/  FFMA R15, R26.reuse, R9, R70 ;  /* 0x000000091a0f7223 */ /* 0x040fe20000000046 */
[C---:B------:R-:W-:Y:S01]  /*aee0*/  FFMA R33, R26.reuse, R10, R33 ;  /* 0x0000000a1a217223 */ /* 0x040fe20000000021 */
[----:B------:R-:W-:Y:S01]  /*aef0*/  FFMA R26, R26, R20, R27 ;  /* 0x000000141a1a7223 */ /* 0x000fe2000000001b */
[----:B------:R-:W1:Y:S04]  /*af00*/  LDS R32, [R2+0x38] ;  /* 0x0000380002207984 */ /* 0x000e680000000800 */
[----:B------:R-:W2:Y:S04]  /*af10*/  LDS.128 R8, [R0+0xa0] ;  /* 0x0000a00000087984 */ /* 0x000ea80000000c00 */
[----:B------:R-:W-:Y:S01]  /*af20*/  LDS R21, [R2+0x34] ;  /* 0x0000340002157984 */ /* 0x000fe20000000800 */
[C---:B-1----:R-:W-:Y:S01]  /*af30*/  FFMA R27, R32.reuse, R13, R33 ;  /* 0x0000000d201b7223 */ /* 0x042fe20000000021 */
[C---:B------:R-:W-:Y:S01]  /*af40*/  FFMA R20, R32.reuse, R12, R15 ;  /* 0x0000000c20147223 */ /* 0x040fe2000000000f */
[C---:B------:R-:W-:Y:S01]  /*af50*/  FFMA R70, R32.reuse, R18, R59 ;  /* 0x0000001220467223 */ /* 0x040fe2000000003b */
[----:B------:R-:W1:Y:S01]  /*af60*/  LDS.128 R12, [R0+0xb0] ;  /* 0x0000b000000c7984 */ /* 0x000e620000000c00 */
[C---:B------:R-:W-:Y:S01]  /*af70*/  FFMA R59, R32.reuse, R17, R22 ;  /* 0x00000011203b7223 */ /* 0x040fe20000000016 */
[C---:B------:R-:W-:Y:S01]  /*af80*/  FFMA R33, R32.reuse, R19, R68 ;  /* 0x0000001320217223 */ /* 0x040fe20000000044 */
[C---:B--2---:R-:W-:Y:S01]  /*af90*/  FFMA R22, R32.reuse, R11, R58 ;  /* 0x0000000b20167223 */ /* 0x044fe2000000003a */
[C---:B------:R-:W-:Y:S01]  /*afa0*/  FFMA R68, R32.reuse, R16, R65 ;  /* 0x0000001020447223 */ /* 0x040fe20000000041 */
[C---:B------:R-:W-:Y:S01]  /*afb0*/  FFMA R58, R32.reuse, R10, R31 ;  /* 0x0000000a203a7223 */ /* 0x040fe2000000001f */
[----:B------:R-:W2:Y:S01]  /*afc0*/  LDS.128 R16, [R0+0xd0] ;  /* 0x0000d00000107984 */ /* 0x000ea20000000c00 */
[C---:B------:R-:W-:Y:S01]  /*afd0*/  FFMA R31, R32.reuse, R9, R24 ;  /* 0x00000009201f7223 */ /* 0x040fe20000000018 */
[----:B------:R-:W-:-:S02]  /*afe0*/  FFMA R24, R32, R8, R23 ;  /* 0x0000000820187223 */ /* 0x000fc40000000017 */
[----:B------:R-:W3:Y:S01]  /*aff0*/  LDS.128 R8, [R0+0xf0] ;  /* 0x0000f00000087984 */ /* 0x000ee20000000c00 */
[C---:B-1----:R-:W-:Y:S01]  /*b000*/  FFMA R72, R32.reuse, R14, R61 ;  /* 0x0000000e20487223 */ /* 0x042fe2000000003d */
[C---:B------:R-:W-:Y:S01]  /*b010*/  FFMA R61, R32.reuse, R13, R26 ;  /* 0x0000000d203d7223 */ /* 0x040fe2000000001a */
[----:B------:R-:W-:Y:S02]  /*b020*/  FFMA R74, R32, R12, R25 ;  /* 0x0000000c204a7223 */ /* 0x000fe40000000019 */
[----:B------:R-:W1:Y:S01]  /*b030*/  LDS.128 R12, [R0+0xe0] ;  /* 0x0000e000000c7984 */ /* 0x000e620000000c00 */
[C---:B--2---:R-:W-:Y:S01]  /*b040*/  FFMA R23, R21.reuse, R19, R70 ;  /* 0x0000001315177223 */ /* 0x044fe20000000046 */
[C---:B------:R-:W-:Y:S01]  /*b050*/  FFMA R26, R21.reuse, R18, R59 ;  /* 0x00000012151a7223 */ /* 0x040fe2000000003b */
[C---:B------:R-:W-:Y:S01]  /*b060*/  FFMA R59, R21.reuse, R17, R68 ;  /* 0x00000011153b7223 */ /* 0x040fe20000000044 */
[C---:B------:R-:W-:Y:S01]  /*b070*/  FFMA R68, R21.reuse, R16, R27 ;  /* 0x0000001015447223 */ /* 0x040fe2000000001b */
[C---:B---3--:R-:W-:Y:S01]  /*b080*/  FFMA R32, R21.reuse, R10, R61 ;  /* 0x0000000a15207223 */ /* 0x048fe2000000003d */
[----:B------:R-:W-:Y:S01]  /*b090*/  LDS.128 R16, [R0+0x110] ;  /* 0x0001100000107984 */ /* 0x000fe20000000c00 */
[C---:B-1----:R-:W-:Y:S01]  /*b0a0*/  FFMA R70, R21.reuse, R12, R33 ;  /* 0x0000000c15467223 */ /* 0x042fe20000000021 */
[C---:B------:R-:W-:Y:S01]  /*b0b0*/  FFMA R33, R21.reuse, R9, R74 ;  /* 0x0000000915217223 */ /* 0x040fe2000000004a */
[C---:B------:R-:W-:Y:S01]  /*b0c0*/  FFMA R25, R21.reuse, R15, R58 ;  /* 0x0000000f15197223 */ /* 0x040fe2000000003a */
[----:B------:R-:W1:Y:S01]  /*b0d0*/  LDS R9, [R0+0xcc] ;  /* 0x0000cc0000097984 */ /* 0x000e620000000800 */
[C---:B------:R-:W-:Y:S01]  /*b0e0*/  FFMA R58, R21.reuse, R14, R31 ;  /* 0x0000000e153a7223 */ /* 0x040fe2000000001f */
[C---:B------:R-:W-:Y:S01]  /*b0f0*/  FFMA R65, R21.reuse, R13, R24 ;  /* 0x0000000d15417223 */ /* 0x040fe20000000018 */
[C---:B------:R-:W-:Y:S01]  /*b100*/  FFMA R24, R21.reuse, R11, R72 ;  /* 0x0000000b15187223 */ /* 0x040fe20000000048 */
[----:B------:R-:W2:Y:S01]  /*b110*/  LDS R31, [R2+0x30] ;  /* 0x00003000021f7984 */ /* 0x000ea20000000800 */
[----:B------:R-:W-:-:S03]  /*b120*/  FFMA R72, R21, R8, R22 ;  /* 0x0000000815487223 */ /* 0x000fc60000000016 */
[----:B------:R-:W3:Y:S04]  /*b130*/  LDS.128 R12, [R0+0x120] ;  /* 0x00012000000c7984 */ /* 0x000ee80000000c00 */
[----:B------:R-:W-:Y:S01]  /*b140*/  LDS R22, [R2+0x2c] ;  /* 0x00002c0002167984 */ /* 0x000fe20000000800 */
[----:B-1----:R-:W-:Y:S01]  /*b150*/  FFMA R9, R21, R9, R20 ;  /* 0x0000000915097223 */ /* 0x002fe20000000014 */
[C---:B--2---:R-:W-:Y:S01]  /*b160*/  FFMA R27, R31.reuse, R19, R26 ;  /* 0x000000131f1b7223 */ /* 0x044fe2000000001a */
[C---:B------:R-:W-:Y:S01]  /*b170*/  FFMA R26, R31.reuse, R18, R59 ;  /* 0x000000121f1a7223 */ /* 0x040fe2000000003b */
[C---:B------:R-:W-:Y:S01]  /*b180*/  FFMA R21, R31.reuse, R17, R68 ;  /* 0x000000111f157223 */ /* 0x040fe20000000044 */
[C---:B------:R-:W-:Y:S01]  /*b190*/  FFMA R20, R31.reuse, R16, R9 ;  /* 0x000000101f147223 */ /* 0x040fe20000000009 */
[C---:B---3--:R-:W-:Y:S01]  /*b1a0*/  FFMA R61, R31.reuse, R15, R58 ;  /* 0x0000000f1f3d7223 */ /* 0x048fe2000000003a */
[----:B------:R-:W1:Y:S01]  /*b1b0*/  LDS.128 R16, [R0+0x130] ;  /* 0x0001300000107984 */ /* 0x000e620000000c00 */
[C---:B------:R-:W-:Y:S01]  /*b1c0*/  FFMA R15, R31.reuse, R14, R65 ;  /* 0x0000000e1f0f7223 */ /* 0x040fe20000000041 */
[C---:B------:R-:W-:Y:S01]  /*b1d0*/  FFMA R65, R31.reuse, R13, R70 ;  /* 0x0000000d1f417223 */ /* 0x040fe20000000046 */
[C---:B------:R-:W-:Y:S01]  /*b1e0*/  FFMA R58, R31.reuse, R12, R23 ;  /* 0x0000000c1f3a7223 */ /* 0x040fe20000000017 */
[----:B------:R-:W2:Y:S04]  /*b1f0*/  LDS R13, [R0+0x140] ;  /* 0x00014000000d7984 */ /* 0x000ea80000000800 */
[----:B------:R-:W3:Y:S01]  /*b200*/  LDS.128 R8, [R0+0x160] ;  /* 0x0001600000087984 */ /* 0x000ee20000000c00 */
        /* <DEDUP_REMOVED lines=11> */
[----:B------:R-:W-:Y:S04]  /*b2c0*/  LDS R24, [R2+0x28] ;  /* 0x0000280002187984 */ /* 0x000fe80000000800 */
[----:B------:R-:W3:Y:S01]  /*b2d0*/  LDS.128 R8, [R0+0x1a0] ;  /* 0x0001a00000087984 */ /* 0x000ee20000000c00 */
[C---:B-1----:R-:W-:Y:S01]  /*b2e0*/  FFMA R23, R22.reuse, R19, R70 ;  /* 0x0000001316177223 */ /* 0x042fe20000000046 */
[C---:B------:R-:W-:Y:S01]  /*b2f0*/  FFMA R58, R22.reuse, R18, R33 ;  /* 0x00000012163a7223 */ /* 0x040fe20000000021 */
[C---:B------:R-:W-:Y:S01]  /*b300*/  FFMA R27, R22.reuse, R17, R74 ;  /* 0x00000011161b7223 */ /* 0x040fe2000000004a */
[C---:B------:R-:W-:Y:S01]  /*b310*/  FFMA R70, R22.reuse, R16, R61 ;  /* 0x0000001016467223 */ /* 0x040fe2000000003d */
[----:B------:R-:W1:Y:S01]  /*b320*/  LDS.64 R18, [R0+0x198] ;  /* 0x0001980000127984 */ /* 0x000e620000000a00 */
[C---:B--2---:R-:W-:Y:S01]  /*b330*/  FFMA R13, R22.reuse, R13, R20 ;  /* 0x0000000d160d7223 */ /* 0x044fe20000000014 */
[C---:B------:R-:W-:Y:S01]  /*b340*/  FFMA R21, R22.reuse, R14, R21 ;  /* 0x0000000e16157223 */ /* 0x040fe20000000015 */
[----:B------:R-:W-:Y:S01]  /*b350*/  FFMA R33, R22, R15, R26 ;  /* 0x0000000f16217223 */ /* 0x000fe2000000001a */
[----:B------:R-:W2:Y:S01]  /*b360*/  LDS.64 R16, [R0+0x180] ;  /* 0x0001800000107984 */ /* 0x000ea20000000a00 */
[C---:B---3--:R-:W-:Y:S01]  /*b370*/  FFMA R65, R24.reuse, R10, R31 ;  /* 0x0000000a18417223 */ /* 0x048fe2000000001f */
[C---:B0-----:R-:W-:Y:S01]  /*b380*/  FFMA R69, R24.reuse, R9, R32 ;  /* 0x0000000918457223 */ /* 0x041fe20000000020 */
[C---:B------:R-:W-:Y:S01]  /*b390*/  FFMA R26, R24.reuse, R8, R33 ;  /* 0x00000008181a7223 */ /* 0x040fe20000000021 */
[C---:B-1----:R-:W-:Y:S01]  /*b3a0*/  FFMA R61, R24.reuse, R19, R21 ;  /* 0x00000013183d7223 */ /* 0x042fe20000000015 */
[C---:B------:R-:W-:Y:S01]  /*b3b0*/  FFMA R20, R24.reuse, R18, R13 ;  /* 0x0000001218147223 */ /* 0x040fe2000000000d */
[----:B------:R-:W-:Y:S01]  /*b3c0*/  FFMA R21, R24, R11, R72 ;  /* 0x0000000b18157223 */ /* 0x000fe20000000048 */
[----:B------:R-:W-:Y:S01]  /*b3d0*/  LDS.128 R12, [R0+0x1c0] ;  /* 0x0001c000000c7984 */ /* 0x000fe20000000c00 */
[C---:B--2---:R-:W-:Y:S01]  /*b3e0*/  FFMA R71, R22.reuse, R17, R68 ;  /* 0x0000001116477223 */ /* 0x044fe20000000044 */
[----:B------:R-:W-:-:S02]  /*b3f0*/  FFMA R59, R22, R16, R59 ;  /* 0x00000010163b7223 */ /* 0x000fc4000000003b */
[----:B------:R-:W0:Y:S04]  /*b400*/  LDS.128 R16, [R0+0x1b0] ;  /* 0x0001b00000107984 */ /* 0x000e280000000c00 */
[----:B------:R-:W-:Y:S01]  /*b410*/  LDS.128 R8, [R0+0x1f0] ;  /* 0x0001f00000087984 */ /* 0x000fe20000000c00 */
[C---:B0-----:R-:W-:Y:S01]  /*b420*/  FFMA R31, R24.reuse, R19, R58 ;  /* 0x00000013181f7223 */ /* 0x041fe2000000003a */
[C---:B------:R-:W-:Y:S01]  /*b430*/  FFMA R68, R24.reuse, R18, R27 ;  /* 0x0000001218447223 */ /* 0x040fe2000000001b */
[C---:B------:R-:W-:Y:S01]  /*b440*/  FFMA R15, R24.reuse, R17, R70 ;  /* 0x00000011180f7223 */ /* 0x040fe20000000046 */
[C---:B------:R-:W-:Y:S01]  /*b450*/  FFMA R22, R24.reuse, R16, R25 ;  /* 0x0000001018167223 */ /* 0x040fe20000000019 */
[----:B------:R-:W0:Y:S01]  /*b460*/  LDS R58, [R2+0x24] ;  /* 0x00002400023a7984 */ /* 0x000e220000000800 */
[C---:B------:R-:W-:Y:S01]  /*b470*/  FFMA R70, R24.reuse, R14, R71 ;  /* 0x0000000e18467223 */ /* 0x040fe20000000047 */
[C---:B------:R-:W-:Y:S01]  /*b480*/  FFMA R25, R24.reuse, R13, R59 ;  /* 0x0000000d18197223 */ /* 0x040fe2000000003b */
[----:B------:R-:W-:Y:S01]  /*b490*/  FFMA R24, R24, R12, R23 ;  /* 0x0000000c18187223 */ /* 0x000fe20000000017 */
[----:B------:R-:W1:Y:S01]  /*b4a0*/  LDS.128 R16, [R0+0x1e0] ;  /* 0x0001e00000107984 */ /* 0x000e620000000c00 */
[C---:B0-----:R-:W-:Y:S01]  /*b4b0*/  FFMA R59, R58.reuse, R11, R68 ;  /* 0x0000000b3a3b7223 */ /* 0x041fe20000000044 */
[C---:B------:R-:W-:Y:S01]  /*b4c0*/  FFMA R68, R58.reuse, R8, R21 ;  /* 0x000000083a447223 */ /* 0x040fe20000000015 */
[C---:B-1----:R-:W-:Y:S01]  /*b4d0*/  FFMA R23, R58.reuse, R19, R65 ;  /* 0x000000133a177223 */ /* 0x042fe20000000041 */
[C---:B------:R-:W-:Y:S01]  /*b4e0*/  FFMA R65, R58.reuse, R18, R69 ;  /* 0x000000123a417223 */ /* 0x040fe20000000045 */
[C---:B------:R-:W-:Y:S01]  /*b4f0*/  FFMA R27, R58.reuse, R17, R26 ;  /* 0x000000113a1b7223 */ /* 0x040fe2000000001a */
[C---:B------:R-:W-:Y:S01]  /*b500*/  FFMA R32, R58.reuse, R16, R61 ;  /* 0x000000103a207223 */ /* 0x040fe2000000003d */
[C---:B------:R-:W-:Y:S01]  /*b510*/  FFMA R69, R58.reuse, R9, R22 ;  /* 0x000000093a457223 */ /* 0x040fe20000000016 */
[----:B------:R-:W0:Y:S01]  /*b520*/  LDS.128 R16, [R0+0x200] ;  /* 0x0002000000107984 */ /* 0x000e220000000c00 */
[----:B------:R-:W-:-:S03]  /*b530*/  FFMA R26, R58, R10, R15 ;  /* 0x0000000a3a1a7223 */ /* 0x000fc6000000000f */
[----:B------:R-:W1:Y:S04]  /*b540*/  LDS R9, [R0+0x1dc] ;  /* 0x0001dc0000097984 */ /* 0x000e680000000800 */
[----:B------:R-:W-:Y:S04]  /*b550*/  LDS R22, [R2+0x20] ;  /* 0x0000200002167984 */ /* 0x000fe80000000800 */
[----:B------:R-:W2:Y:S01]  /*b560*/  LDS.128 R12, [R0+0x220] ;  /* 0x00022000000c7984 */ /* 0x000ea20000000c00 */
[C---:B0-----:R-:W-:Y:S01]  /*b570*/  FFMA R33, R58.reuse, R19, R70 ;  /* 0x000000133a217223 */ /* 0x041fe20000000046 */
[C---:B------:R-:W-:Y:S01]  /*b580*/  FFMA R70, R58.reuse, R18, R25 ;  /* 0x000000123a467223 */ /* 0x040fe20000000019 */
[C---:B------:R-:W-:Y:S01]  /*b590*/  FFMA R25, R58.reuse, R17, R24 ;  /* 0x000000113a197223 */ /* 0x040fe20000000018 */
[C---:B------:R-:W-:Y:S01]  /*b5a0*/  FFMA R72, R58.reuse, R16, R31 ;  /* 0x000000103a487223 */ /* 0x040fe2000000001f */
[----:B-1----:R-:W-:Y:S01]  /*b5b0*/  FFMA R21, R58, R9, R20 ;  /* 0x000000093a157223 */ /* 0x002fe20000000014 */
[----:B------:R-:W0:Y:S04]  /*b5c0*/  LDS.128 R16, [R0+0x240] ;  /* 0x0002400000107984 */ /* 0x000e280000000c00 */
[----:B------:R-:W1:Y:S01]  /*b5d0*/  LDS.128 R8, [R0+0x230] ;  /* 0x0002300000087984 */ /* 0x000e620000000c00 */
[C---:B--2---:R-:W-:Y:S01]  /*b5e0*/  FFMA R24, R22.reuse, R14, R27 ;  /* 0x0000000e16187223 */ /* 0x044fe2000000001b */
[C---:B------:R-:W-:Y:S01]  /*b5f0*/  FFMA R27, R22.reuse, R13, R32 ;  /* 0x0000000d161b7223 */ /* 0x040fe20000000020 */
[C---:B------:R-:W-:Y:S01]  /*b600*/  FFMA R32, R22.reuse, R12, R21 ;  /* 0x0000000c16207223 */ /* 0x040fe20000000015 */
[C---:B------:R-:W-:Y:S01]  /*b610*/  FFMA R31, R22.reuse, R15, R65 ;  /* 0x0000000f161f7223 */ /* 0x040fe20000000041 */
        /* <DEDUP_REMOVED lines=10> */
[----:B------:R-:W-:-:S03]  /*b6c0*/  FFMA R68, R22, R8, R23 ;  /* 0x0000000816447223 */ /* 0x000fc60000000017 */
[----:B------:R-:W1:Y:S01]  /*b6d0*/  LDS.128 R8, [R0+0x260] ;  /* 0x0002600000087984 */ /* 0x000e620000000c00 */
[----:B--2---:R-:W-:-:S03]  /*b6e0*/  FFMA R33, R22, R20, R33 ;  /* 0x0000001416217223 */ /* 0x004fc60000000021 */
[----:B------:R-:W2:Y:S01]  /*b6f0*/  LDS.128 R16, [R0+0x270] ;  /* 0x0002700000107984 */ /* 0x000ea20000000c00 */
[C---:B0-----:R-:W-:Y:S01]  /*b700*/  FFMA R20, R26.reuse, R14, R61 ;  /* 0x0000000e1a147223 */ /* 0x041fe2000000003d */
[C---:B------:R-:W-:Y:S01]  /*b710*/  FFMA R22, R26.reuse, R12, R65 ;  /* 0x0000000c1a167223 */ /* 0x040fe20000000041 */
[C---:B------:R-:W-:Y:S01]  /*b720*/  FFMA R25, R26.reuse, R15, R25 ;  /* 0x0000000f1a197223 */ /* 0x040fe20000000019 */
[C---:B------:R-:W-:Y:S01]  /*b730*/  FFMA R23, R26.reuse, R13, R70 ;  /* 0x0000000d1a177223 */ /* 0x040fe20000000046 */
[C---:B-1----:R-:W-:Y:S01]  /*b740*/  FFMA R61, R26.reuse, R11, R24 ;  /* 0x0000000b1a3d7223 */ /* 0x042fe20000000018 */
[C---:B------:R-:W-:Y:S01]  /*b750*/  FFMA R24, R26.reuse, R10, R27 ;  /* 0x0000000a1a187223 */ /* 0x040fe2000000001b */
[C---:B------:R-:W-:Y:S01]  /*b760*/  FFMA R27, R26.reuse, R9, R32 ;  /* 0x000000091a1b7223 */ /* 0x040fe20000000020 */
[----:B------:R-:W-:Y:S01]  /*b770*/  LDS.128 R12, [R0+0x2d0] ;  /* 0x0002d000000c7984 */ /* 0x000fe20000000c00 */
[C---:B--2---:R-:W-:Y:S01]  /*b780*/  FFMA R65, R26.reuse, R17, R68 ;  /* 0x000000111a417223 */ /* 0x044fe20000000044 */
[C---:B------:R-:W-:Y:S01]  /*b790*/  FFMA R32, R26.reuse, R16, R31 ;  /* 0x000000101a207223 */ /* 0x040fe2000000001f */
[C---:B------:R-:W-:Y:S01]  /*b7a0*/  FFMA R59, R26.reuse, R18, R59 ;  /* 0x000000121a3b7223 */ /* 0x040fe2000000003b */
[----:B------:R-:W0:Y:S01]  /*b7b0*/  LDS.64 R16, [R0+0x290] ;  /* 0x0002900000107984 */ /* 0x000e220000000a00 */
[----:B------:R-:W-:-:S03]  /*b7c0*/  FFMA R19, R26, R19, R58 ;  /* 0x000000131a137223 */ /* 0x000fc6000000003a */
[----:B------:R-:W1:Y:S04]  /*b7d0*/  LDS R18, [R2+0x18] ;  /* 0x0000180002127984 */ /* 0x000e680000000800 */
[----:B------:R-:W2:Y:S01]  /*b7e0*/  LDS.128 R8, [R0+0x2b0] ;  /* 0x0002b00000087984 */ /* 0x000ea20000000c00 */
[C---:B0-----:R-:W-:Y:S01]  /*b7f0*/  FFMA R17, R26.reuse, R17, R33 ;  /* 0x000000111a117223 */ /* 0x041fe20000000021 */
[----:B------:R-:W-:Y:S02]  /*b800*/  FFMA R16, R26, R16, R21 ;  /* 0x000000101a107223 */ /* 0x000fe40000000015 */
[----:B------:R-:W-:Y:S01]  /*b810*/  LDS R26, [R2+0x14] ;  /* 0x00001400021a7984 */ /* 0x000fe20000000800 */
        /* <DEDUP_REMOVED lines=8> */
[----:B------:R-:W1:Y:S04]  /*b8a0*/  LDS.128 R12, [R0+0x2f0] ;  /* 0x0002f000000c7984 */ /* 0x000e680000000c00 */
[----:B------:R-:W2:Y:S01]  /*b8b0*/  LDS.128 R8, [R0+0x2c0] ;  /* 0x0002c00000087984 */ /* 0x000ea20000000c00 */
[C---:B0-----:R-:W-:Y:S01]  /*b8c0*/  FFMA R65, R18.reuse, R17, R24 ;  /* 0x0000001112417223 */ /* 0x041fe20000000018 */
[----:B------:R-:W-:Y:S01]  /*b8d0*/  FFMA R27, R18, R16, R27 ;  /* 0x00000010121b7223 */ /* 0x000fe2000000001b */
[C---:B-1----:R-:W-:Y:S01]  /*b8e0*/  FFMA R24, R26.reuse, R14, R31 ;  /* 0x0000000e1a187223 */ /* 0x042fe2000000001f */
[C---:B------:R-:W-:Y:S01]  /*b8f0*/  FFMA R31, R26.reuse, R13, R32 ;  /* 0x0000000d1a1f7223 */ /* 0x040fe20000000020 */
[----:B------:R-:W-:Y:S01]  /*b900*/  FFMA R32, R26, R12, R65 ;  /* 0x0000000c1a207223 */ /* 0x000fe20000000041 */
[C---:B--2---:R-:W-:Y:S01]  /*b910*/  FFMA R25, R18.reuse, R11, R20 ;  /* 0x0000000b12197223 */ /* 0x044fe20000000014 */
[C---:B------:R-:W-:Y:S01]  /*b920*/  FFMA R61, R18.reuse, R9, R22 ;  /* 0x00000009123d7223 */ /* 0x040fe20000000016 */
[C---:B------:R-:W-:Y:S01]  /*b930*/  FFMA R20, R18.reuse, R10, R23 ;  /* 0x0000000a12147223 */ /* 0x040fe20000000017 */
[----:B------:R-:W-:Y:S01]  /*b940*/  FFMA R22, R18, R8, R19 ;  /* 0x0000000812167223 */ /* 0x000fe20000000013 */
[C---:B------:R-:W-:Y:S01]  /*b950*/  FFMA R23, R26.reuse, R15, R59 ;  /* 0x0000000f1a177223 */ /* 0x040fe2000000003b */
[----:B------:R-:W0:Y:S04]  /*b960*/  LDS.128 R16, [R0+0x310] ;  /* 0x0003100000107984 */ /* 0x000e280000000c00 */
[----:B------:R-:W1:Y:S04]  /*b970*/  LDS.128 R8, [R0+0x300] ;  /* 0x0003000000087984 */ /* 0x000e680000000c00 */
[----:B------:R-:W-:Y:S01]  /*b980*/  LDS.128 R12, [R0+0x350] ;  /* 0x00035000000c7984 */ /* 0x000fe20000000c00 */
[C---:B0-----:R-:W-:Y:S01]  /*b990*/  FFMA R70, R26.reuse, R18, R33 ;  /* 0x000000121a467223 */ /* 0x041fe20000000021 */
[C---:B------:R-:W-:Y:S01]  /*b9a0*/  FFMA R33, R26.reuse, R17, R68 ;  /* 0x000000111a217223 */ /* 0x040fe20000000044 */
[C---:B------:R-:W-:Y:S01]  /*b9b0*/  FFMA R68, R26.reuse, R16, R25 ;  /* 0x000000101a447223 */ /* 0x040fe20000000019 */
[C---:B------:R-:W-:Y:S01]  /*b9c0*/  FFMA R58, R26.reuse, R19, R58 ;  /* 0x000000131a3a7223 */ /* 0x040fe2000000003a */
[C---:B-1----:R-:W-:Y:S01]  /*b9d0*/  FFMA R25, R26.reuse, R11, R20 ;  /* 0x0000000b1a197223 */ /* 0x042fe20000000014 */
[C---:B------:R-:W-:Y:S01]  /*b9e0*/  FFMA R20, R26.reuse, R10, R61 ;  /* 0x0000000a1a147223 */ /* 0x040fe2000000003d */
[----:B------:R-:W-:Y:S01]  /*b9f0*/  LDS.128 R16, [R0+0x330] ;  /* 0x0003300000107984 */ /* 0x000fe20000000c00 */
[C---:B------:R-:W-:Y:S01]  /*ba00*/  FFMA R59, R26.reuse, R9, R22 ;  /* 0x000000091a3b7223 */ /* 0x040fe20000000016 */
[----:B------:R-:W-:-:S02]  /*ba10*/  FFMA R72, R26, R8, R21 ;  /* 0x000000081a487223 */ /* 0x000fc40000000015 */
[----:B------:R-:W0:Y:S04]  /*ba20*/  LDS R10, [R0+0x2ec] ;  /* 0x0002ec00000a7984 */ /* 0x000e280000000800 */
[----:B------:R-:W1:Y:S01]  /*ba30*/  LDS R61, [R2+0x10] ;  /* 0x00001000023d7984 */ /* 0x000e620000000800 */
[----:B0-----:R-:W-:-:S03]  /*ba40*/  FFMA R27, R26, R10, R27 ;  /* 0x0000000a1a1b7223 */ /* 0x001fc6000000001b */
[----:B------:R-:W-:Y:S01]  /*ba50*/  LDS R26, [R2+0xc] ;  /* 0x00000c00021a7984 */ /* 0x000fe20000000800 */
[C---:B-1----:R-:W-:Y:S01]  /*ba60*/  FFMA R21, R61.reuse, R19, R24 ;  /* 0x000000133d157223 */ /* 0x042fe20000000018 */
[C---:B------:R-:W-:Y:S01]  /*ba70*/  FFMA R22, R61.reuse, R18, R31 ;  /* 0x000000123d167223 */ /* 0x040fe2000000001f */
[C---:B------:R-:W-:Y:S01]  /*ba80*/  FFMA R71, R61.reuse, R13, R68 ;  /* 0x0000000d3d477223 */ /* 0x040fe20000000044 */
[C---:B------:R-:W-:Y:S01]  /*ba90*/  FFMA R31, R61.reuse, R17, R32 ;  /* 0x000000113d1f7223 */ /* 0x040fe20000000020 */
[C---:B------:R-:W-:Y:S01]  /*baa0*/  FFMA R24, R61.reuse, R16, R27 ;  /* 0x000000103d187223 */ /* 0x040fe2000000001b */
[----:B------:R-:W0:Y:S01]  /*bab0*/  LDS R13, [R0+0x360] ;  /* 0x00036000000d7984 */ /* 0x000e220000000800 */
[C---:B------:R-:W-:Y:S01]  /*bac0*/  FFMA R27, R61.reuse, R15, R70 ;  /* 0x0000000f3d1b7223 */ /* 0x040fe20000000046 */
[C---:B------:R-:W-:Y:S01]  /*bad0*/  FFMA R33, R61.reuse, R14, R33 ;  /* 0x0000000e3d217223 */ /* 0x040fe20000000021 */
[C---:B------:R-:W-:Y:S01]  /*bae0*/  FFMA R74, R61.reuse, R12, R25 ;  /* 0x0000000c3d4a7223 */ /* 0x040fe20000000019 */
[----:B------:R-:W1:Y:S04]  /*baf0*/  LDS.128 R16, [R0+0x340] ;  /* 0x0003400000107984 */ /* 0x000e680000000c00 */
[----:B------:R-:W2:Y:S01]  /*bb00*/  LDS.128 R8, [R0+0x390] ;  /* 0x0003900000087984 */ /* 0x000ea20000000c00 */
[----:B0-----:R-:W-:-:S03]  /*bb10*/  FFMA R70, R61, R13, R58 ;  /* 0x0000000d3d467223 */ /* 0x001fc6000000003a */
[----:B------:R-:W0:Y:S01]  /*bb20*/  LDS.128 R12, [R0+0x370] ;  /* 0x00037000000c7984 */ /* 0x000e220000000c00 */
[C---:B-1----:R-:W-:Y:S01]  /*bb30*/  FFMA R65, R61.reuse, R17, R72 ;  /* 0x000000113d417223 */ /* 0x042fe20000000048 */
[C---:B------:R-:W-:Y:S01]  /*bb40*/  FFMA R69, R61.reuse, R19, R20 ;  /* 0x000000133d457223 */ /* 0x040fe20000000014 */
[C---:B------:R-:W-:Y:S01]  /*bb50*/  FFMA R68, R61.reuse, R18, R59 ;  /* 0x000000123d447223 */ /* 0x040fe2000000003b */
[----:B------:R-:W-:Y:S01]  /*bb60*/  FFMA R72, R61, R16, R23 ;  /* 0x000000103d487223 */ /* 0x000fe20000000017 */
[C---:B--2---:R-:W-:Y:S01]  /*bb70*/  FFMA R25, R26.reuse, R11, R33 ;  /* 0x0000000b1a197223 */ /* 0x044fe20000000021 */
[----:B------:R-:W1:Y:S01]  /*bb80*/  LDS.128 R16, [R0+0x380] ;  /* 0x0003800000107984 */ /* 0x000e620000000c00 */
[C---:B------:R-:W-:Y:S01]  /*bb90*/  FFMA R32, R26.reuse, R10, R71 ;  /* 0x0000000a1a207223 */ /* 0x040fe20000000047 */
[C---:B------:R-:W-:Y:S01]  /*bba0*/  FFMA R58, R26.reuse, R8, R69 ;  /* 0x000000081a3a7223 */ /* 0x040fe20000000045 */
[----:B------:R-:W-:Y:S01]  /*bbb0*/  FFMA R33, R26, R9, R74 ;  /* 0x000000091a217223 */ /* 0x000fe2000000004a */
[----:B------:R-:W2:Y:S01]  /*bbc0*/  LDS.64 R10, [R0+0x3a0] ;  /* 0x0003a000000a7984 */ /* 0x000ea20000000a00 */
[----:B------:R-:W-:Y:S01]  /*bbd0*/  IADD3 R71, PT, PT, R6, 0x70f0, RZ ;  /* 0x000070f006477810 */ /* 0x000fe20007ffe0ff */
[C---:B0-----:R-:W-:Y:S01]  /*bbe0*/  FFMA R59, R26.reuse, R15, R22 ;  /* 0x0000000f1a3b7223 */ /* 0x041fe20000000016 */
[C---:B------:R-:W-:Y:S01]  /*bbf0*/  FFMA R20, R26.reuse, R14, R31 ;  /* 0x0000000e1a147223 */ /* 0x040fe2000000001f */
[C---:B------:R-:W-:Y:S01]  /*bc00*/  FFMA R23, R26.reuse, R13, R24 ;  /* 0x0000000d1a177223 */ /* 0x040fe20000000018 */
[----:B------:R-:W-:Y:S04]  /*bc10*/  LDS R22, [R2+0x8] ;  /* 0x0000080002167984 */ /* 0x000fe80000000800 */
[----:B------:R-:W0:Y:S01]  /*bc20*/  LDS.128 R12, [R0+0x3c0] ;  /* 0x0003c000000c7984 */ /* 0x000e220000000c00 */
[C---:B-1----:R-:W-:Y:S01]  /*bc30*/  FFMA R31, R26.reuse, R19, R68 ;  /* 0x000000131a1f7223 */ /* 0x042fe20000000044 */
[C---:B------:R-:W-:Y:S01]  /*bc40*/  FFMA R65, R26.reuse, R18, R65 ;  /* 0x000000121a417223 */ /* 0x040fe20000000041 */
[C---:B------:R-:W-:Y:S01]  /*bc50*/  FFMA R61, R26.reuse, R17, R72 ;  /* 0x000000111a3d7223 */ /* 0x040fe20000000048 */
[C---:B------:R-:W-:Y:S01]  /*bc60*/  FFMA R24, R26.reuse, R16, R21 ;  /* 0x000000101a187223 */ /* 0x040fe20000000015 */
[C---:B--2---:R-:W-:Y:S01]  /*bc70*/  FFMA R69, R26.reuse, R11, R70 ;  /* 0x0000000b1a457223 */ /* 0x044fe20000000046 */
[----:B------:R-:W1:Y:S01]  /*bc80*/  LDS.128 R16, [R0+0x3e0] ;  /* 0x0003e00000107984 */ /* 0x000e620000000c00 */
[----:B------:R-:W-:-:S03]  /*bc90*/  FFMA R26, R26, R10, R27 ;  /* 0x0000000a1a1a7223 */ /* 0x000fc6000000001b */
[----:B------:R-:W2:Y:S01]  /*bca0*/  LDS.128 R8, [R0+0x3d0] ;  /* 0x0003d00000087984 */ /* 0x000ea20000000c00 */
[C---:B0-----:R-:W-:Y:S01]  /*bcb0*/  FFMA R70, R22.reuse, R14, R61 ;  /* 0x0000000e16467223 */ /* 0x041fe2000000003d */
[C---:B------:R-:W-:Y:S01]  /*bcc0*/  FFMA R61, R22.reuse, R13, R24 ;  /* 0x0000000d163d7223 */ /* 0x040fe20000000018 */
[C---:B------:R-:W-:Y:S01]  /*bcd0*/  FFMA R21, R22.reuse, R15, R65 ;  /* 0x0000000f16157223 */ /* 0x040fe20000000041 */
[C---:B------:R-:W-:Y:S02]  /*bce0*/  FFMA R72, R22.reuse, R12, R59 ;  /* 0x0000000c16487223 */ /* 0x040fe4000000003b */
[----:B------:R-:W-:Y:S01]  /*bcf0*/  LDS.128 R12, [R0+0x400] ;  /* 0x00040000000c7984 */ /* 0x000fe20000000c00 */
[C---:B-1----:R-:W-:Y:S01]  /*bd00*/  FFMA R24, R22.reuse, R17, R26 ;  /* 0x0000001116187223 */ /* 0x042fe2000000001a */
[C---:B------:R-:W-:Y:S01]  /*bd10*/  FFMA R26, R22.reuse, R16, R25 ;  /* 0x00000010161a7223 */ /* 0x040fe20000000019 */
[C---:B------:R-:W-:Y:S01]  /*bd20*/  FFMA R74, R22.reuse, R18, R69 ;  /* 0x00000012164a7223 */ /* 0x040fe20000000045 */
[----:B------:R-:W0:Y:S01]  /*bd30*/  LDS.64 R16, [R0+0x3b8] ;  /* 0x0003b80000107984 */ /* 0x000e220000000a00 */
[C---:B--2---:R-:W-:Y:S01]  /*bd40*/  FFMA R68, R22.reuse, R8, R31 ;  /* 0x0000000816447223 */ /* 0x044fe2000000001f */
[C---:B------:R-:W-:Y:S01]  /*bd50*/  FFMA R59, R22.reuse, R11, R32 ;  /* 0x0000000b163b7223 */ /* 0x040fe20000000020 */
[C---:B------:R-:W-:Y:S01]  /*bd60*/  FFMA R18, R22.reuse, R10, R33 ;  /* 0x0000000a16127223 */ /* 0x040fe20000000021 */
[----:B------:R-:W1:Y:S01]  /*bd70*/  LDS R25, [R2+0x4] ;  /* 0x0000040002197984 */ /* 0x000e620000000800 */
[----:B------:R-:W-:-:S03]  /*bd80*/  FFMA R19, R22, R9, R58 ;  /* 0x0000000916137223 */ /* 0x000fc6000000003a */
[----:B------:R-:W2:Y:S01]  /*bd90*/  LDS.128 R8, [R0+0x420] ;  /* 0x0004200000087984 */ /* 0x000ea20000000c00 */
[C---:B0-----:R-:W-:Y:S01]  /*bda0*/  FFMA R31, R22.reuse, R17, R20 ;  /* 0x00000011161f7223 */ /* 0x041fe20000000014 */
[----:B------:R-:W-:Y:S02]  /*bdb0*/  FFMA R16, R22, R16, R23 ;  /* 0x0000001016107223 */ /* 0x000fe40000000017 */
[----:B------:R0:W3:Y:S01]  /*bdc0*/  LDS R23, [R0+0x3fc] ;  /* 0x0003fc0000177984 */ /* 0x0000e20000000800 */
[C---:B-1----:R-:W-:Y:S01]  /*bdd0*/  FFMA R27, R25.reuse, R15, R70 ;  /* 0x0000000f191b7223 */ /* 0x042fe20000000046 */
[C---:B------:R-:W-:Y:S01]  /*bde0*/  FFMA R61, R25.reuse, R14, R61 ;  /* 0x0000000e193d7223 */ /* 0x040fe2000000003d */
[C---:B------:R-:W-:Y:S01]  /*bdf0*/  FFMA R17, R25.reuse, R13, R72 ;  /* 0x0000000d19117223 */ /* 0x040fe20000000048 */
[----:B------:R-:W-:Y:S01]  /*be00*/  FFMA R20, R25, R12, R31 ;  /* 0x0000000c19147223 */ /* 0x000fe2000000001f */
[----:B------:R-:W-:Y:S01]  /*be10*/  @!P0 IMAD.WIDE.U32 R72, R73, 0x4, R62 ;  /* 0x0000000449488825 */ /* 0x000fe200078e003e */
[----:B------:R0:W1:Y:S01]  /*be20*/  LDS.128 R12, [R0+0x410] ;  /* 0x00041000000c7984 */ /* 0x0000620000000c00 */
[----:B------:R-:W-:Y:S02]  /*be30*/  BSSY.RECONVERGENT B0, `(.L_x_10) ;  /* 0x000002f000007945 */ /* 0x000fe40003800200 */
[----:B--2---:R-:W-:Y:S01]  /*be40*/  FFMA R31, R25, R11, R74 ;  /* 0x0000000b191f7223 */ /* 0x004fe2000000004a */
[----:B------:R-:W-:Y:S01]  /*be50*/  IMAD.WIDE.U32 R70, R71, 0x4, R62 ;  /* 0x0000000447467825 */ /* 0x000fe200078e003e */
[----:B------:R-:W-:Y:S08]  /*be60*/  BAR.SYNC.DEFER_BLOCKING 0x0 ;  /* 0x0000000000007b1d */ /* 0x000ff00000010000 */
[----:B------:R-:W-:Y:S06]  /*be70*/  BAR.SYNC.DEFER_BLOCKING 0x0 ;  /* 0x0000000000007b1d */ /* 0x000fec0000010000 */
[----:B------:R-:W2:Y:S04]  /*be80*/  @!P0 LDG.E R73, desc[UR6][R72.64] ;  /* 0x0000000648498981 */ /* 0x000ea8000c1e1900 */
[----:B------:R-:W4:Y:S01]  /*be90*/  LDG.E R71, desc[UR6][R70.64] ;  /* 0x0000000646477981 */ /* 0x000f22000c1e1900 */
[C---:B------:R-:W-:Y:S01]  /*bea0*/  FFMA R58, R25.reuse, R10, R24 ;  /* 0x0000000a193a7223 */ /* 0x040fe20000000018 */
[C---:B------:R-:W-:Y:S01]  /*beb0*/  FFMA R33, R25.reuse, R9, R26 ;  /* 0x0000000919217223 */ /* 0x040fe2000000001a */
[----:B------:R-:W-:Y:S01]  /*bec0*/  FFMA R32, R25, R8, R59 ;  /* 0x0000000819207223 */ /* 0x000fe2000000003b */
[----:B--2---:R0:W-:Y:S04]  /*bed0*/  @!P0 STS [R2], R73 ;  /* 0x0000004902008388 */ /* 0x0041e80000000800 */
[----:B----4-:R0:W-:Y:S01]  /*bee0*/  STS [R2+0x40], R71 ;  /* 0x0000404702007388 */ /* 0x0101e20000000800 */
[----:B------:R-:W-:Y:S06]  /*bef0*/  BAR.SYNC.DEFER_BLOCKING 0x0 ;  /* 0x0000000000007b1d */ /* 0x000fec0000010000 */
[----:B-1-3--:R-:W-:Y:S05]  /*bf00*/  @P0 BRA `(.L_x_11) ;  /* 0x0000000000840947 */ /* 0x00afea0003800000 */
[----:B------:R-:W-:Y:S01]  /*bf10*/  LEA R8, R4, R5, 0x4 ;  /* 0x0000000504087211 */ /* 0x000fe200078e20ff */
[----:B------:R-:W2:Y:S01]  /*bf20*/  LDG.E R22, desc[UR6][R56.64] ;  /* 0x0000000638167981 */ /* 0x000ea2000c1e1900 */
[----:B------:R-:W-:Y:S02]  /*bf30*/  IADD3 R11, PT, PT, R28, -0xe0, RZ ;  /* 0xffffff201c0b7810 */ /* 0x000fe40007ffe0ff */
[----:B------:R-:W-:Y:S01]  /*bf40*/  IADD3 R9, PT, PT, R8, -0xd0, RZ ;  /* 0xffffff3008097810 */ /* 0x000fe20007ffe0ff */
[----:B------:R-:W3:Y:S02]  /*bf50*/  LDG.E R24, desc[UR6][R50.64] ;  /* 0x0000000632187981 */ /* 0x000ee4000c1e1900 */
[--C-:B------:R-:W-:Y:S02]  /*bf60*/  IMAD.WIDE.U32 R10, R11, 0x4, R66.reuse ;  /* 0x000000040b0a7825 */ /* 0x100fe400078e0042 */
[----:B------:R-:W4:Y:S02]  /*bf70*/  LDG.E R26, desc[UR6][R54.64] ;  /* 0x00000006361a7981 */ /* 0x000f24000c1e1900 */
[----:B------:R-:W-:-:S02]  /*bf80*/  IMAD.WIDE.U32 R8, R9, 0x4, R66 ;  /* 0x0000000409087825 */ /* 0x000fc400078e0042 */
[----:B------:R-:W5:Y:S04]  /*bf90*/  LDG.E R10, desc[UR6][R10.64] ;  /* 0x000000060a0a7981 */ /* 0x000f68000c1e1900 */
[----:B------:R-:W3:Y:S04]  /*bfa0*/  LDG.E R8, desc[UR6][R8.64] ;  /* 0x0000000608087981 */ /* 0x000ee8000c1e1900 */
[----:B------:R-:W4:Y:S04]  /*bfb0*/  LDG.E R70, desc[UR6][R52.64] ;  /* 0x0000000634467981 */ /* 0x000f28000c1e1900 */
[----:B------:R-:W4:Y:S04]  /*bfc0*/  LDG.E R72, desc[UR6][R36.64] ;  /* 0x0000000624487981 */ /* 0x000f28000c1e1900 */
[----:B------:R-:W4:Y:S04]  /*bfd0*/  LDG.E R74, desc[UR6][R42.64] ;  /* 0x000000062a4a7981 */ /* 0x000f28000c1e1900 */
[----:B------:R-:W4:Y:S04]  /*bfe0*/  LDG.E R76, desc[UR6][R44.64] ;  /* 0x000000062c4c7981 */ /* 0x000f28000c1e1900 */
[----:B------:R-:W4:Y:S04]  /*bff0*/  LDG.E R78, desc[UR6][R34.64] ;  /* 0x00000006224e7981 */ /* 0x000f28000c1e1900 */
[----:B------:R-:W4:Y:S04]  /*c000*/  LDG.E R80, desc[UR6][R38.64] ;  /* 0x0000000626507981 */ /* 0x000f28000c1e1900 */
[----:B--2---:R1:W-:Y:S04]  /*c010*/  STS [R3+0x8], R22 ;  /* 0x0000081603007388 */ /* 0x0043e80000000800 */
[----:B-1----:R-:W2:Y:S04]  /*c020*/  LDG.E R22, desc[UR6][R40.64] ;  /* 0x0000000628167981 */ /* 0x002ea8000c1e1900 */
[----:B-----5:R1:W-:Y:S04]  /*c030*/  STS [R3], R10 ;  /* 0x0000000a03007388 */ /* 0x0203e80000000800 */
[----:B---3--:R3:W-:Y:S04]  /*c040*/  STS [R3+0x4], R8 ;  /* 0x0000040803007388 */ /* 0x0087e80000000800 */
[----:B-1----:R-:W5:Y:S04]  /*c050*/  LDG.E R10, desc[UR6][R46.64] ;  /* 0x000000062e0a7981 */ /* 0x002f68000c1e1900 */
[----:B---3--:R-:W3:Y:S04]  /*c060*/  LDG.E R8, desc[UR6][R48.64] ;  /* 0x0000000630087981 */ /* 0x008ee8000c1e1900 */
        /* <DEDUP_REMOVED lines=8> */
[----:B--2---:R1:W-:Y:S04]  /*c0f0*/  STS [R3+0x34], R22 ;  /* 0x0000341603007388 */ /* 0x0043e80000000800 */
[----:B-----5:R1:W-:Y:S04]  /*c100*/  STS [R3+0x24], R10 ;  /* 0x0000240a03007388 */ /* 0x0203e80000000800 */
[----:B---3--:R1:W-:Y:S02]  /*c110*/  STS [R3+0x20], R8 ;  /* 0x0000200803007388 */ /* 0x0083e40000000800 */
.L_x_11:
[----:B------:R-:W-:Y:S05]  /*c120*/  BSYNC.RECONVERGENT B0 ;  /* 0x0000000000007941 */ /* 0x000fea0003800200 */
.L_x_10:
[----:B------:R-:W-:Y:S01]  /*c130*/  BAR.SYNC.DEFER_BLOCKING 0x0 ;  /* 0x0000000000007b1d */ /* 0x000fe20000010000 */
[C---:B------:R-:W-:Y:S01]  /*c140*/  FFMA R69, R25.reuse, R13, R68 ;  /* 0x0000000d19457223 */ /* 0x040fe20000000044 */
[C---:B------:R-:W-:Y:S01]  /*c150*/  FFMA R65, R25.reuse, R15, R18 ;  /* 0x0000000f19417223 */ /* 0x040fe20000000012 */
[C---:B-1----:R-:W-:Y:S01]  /*c160*/  FFMA R70, R25.reuse, R14, R19 ;  /* 0x0000000e19467223 */ /* 0x042fe20000000013 */
[C---:B------:R-:W-:Y:S01]  /*c170*/  FFMA R68, R25.reuse, R12, R21 ;  /* 0x0000000c19447223 */ /* 0x040fe20000000015 */
[----:B------:R-:W-:Y:S01]  /*c180*/  FFMA R23, R25, R23, R16 ;  /* 0x0000001719177223 */ /* 0x000fe20000000010 */
[----:B------:R-:W-:Y:S04]  /*c190*/  LDS R26, [R2+0x40] ;  /* 0x00004000021a7984 */ /* 0x000fe80000000800 */
[----:B------:R-:W1:Y:S04]  /*c1a0*/  LDS.128 R8, [R0] ;  /* 0x0000000000087984 */ /* 0x000e680000000c00 */
[----:B------:R-:W2:Y:S04]  /*c1b0*/  LDS.128 R12, [R0+0x10] ;  /* 0x00001000000c7984 */ /* 0x000ea80000000c00 */
[----:B------:R-:W-:Y:S04]  /*c1c0*/  LDS R74, [R2+0x14] ;  /* 0x00001400024a7984 */ /* 0x000fe80000000800 */
[----:B------:R-:W-:Y:S04]  /*c1d0*/  LDS R77, [R2+0x8] ;  /* 0x00000800024d7984 */ /* 0x000fe80000000800 */
[----:B------:R-:W-:Y:S01]  /*c1e0*/  LDS R81, [R0+0x430] ;  /* 0x0004300000517984 */ /* 0x000fe20000000800 */
[C---:B-1----:R-:W-:Y:S01]  /*c1f0*/  FFMA R22, R26.reuse, R10, R17 ;  /* 0x0000000a1a167223 */ /* 0x042fe20000000011 */
[----:B------:R-:W-:-:S02]  /*c200*/  FFMA R59, R26, R11, R61 ;  /* 0x0000000b1a3b7223 */ /* 0x000fc4000000003d */
[----:B------:R-:W1:Y:S01]  /*c210*/  LDS.128 R16, [R0+0x20] ;  /* 0x0000200000107984 */ /* 0x000e620000000c00 */
[C---:B------:R-:W-:Y:S01]  /*c220*/  FFMA R25, R26.reuse, R9, R20 ;  /* 0x000000091a197223 */ /* 0x040fe20000000014 */
[C---:B--2---:R-:W-:Y:S01]  /*c230*/  FFMA R61, R26.reuse, R14, R69 ;  /* 0x0000000e1a3d7223 */ /* 0x044fe20000000045 */
[C---:B------:R-:W-:Y:S01]  /*c240*/  FFMA R69, R26.reuse, R13, R68 ;  /* 0x0000000d1a457223 */ /* 0x040fe20000000044 */
[----:B------:R-:W2:Y:S01]  /*c250*/  LDS.64 R20, [R0+0x30] ;  /* 0x0000300000147984 */ /* 0x000ea20000000a00 */
[C---:B------:R-:W-:Y:S01]  /*c260*/  FFMA R24, R26.reuse, R8, R23 ;  /* 0x000000081a187223 */ /* 0x040fe20000000017 */
[C---:B------:R-:W-:Y:S01]  /*c270*/  FFMA R23, R26.reuse, R15, R70 ;  /* 0x0000000f1a177223 */ /* 0x040fe20000000046 */
[C---:B------:R-:W-:Y:S01]  /*c280*/  FFMA R70, R26.reuse, R12, R27 ;  /* 0x0000000c1a467223 */ /* 0x040fe2000000001b */
[----:B------:R-:W-:Y:S04]  /*c290*/  LDS.128 R8, [R0+0x50] ;  /* 0x0000500000087984 */ /* 0x000fe80000000c00 */
[----:B------:R-:W-:Y:S01]  /*c2a0*/  LDS.128 R12, [R0+0x40] ;  /* 0x00004000000c7984 */ /* 0x000fe20000000c00 */
[C---:B-1----:R-:W-:Y:S01]  /*c2b0*/  FFMA R68, R26.reuse, R18, R33 ;  /* 0x000000121a447223 */ /* 0x042fe20000000021 */
[C---:B------:R-:W-:Y:S01]  /*c2c0*/  FFMA R33, R26.reuse, R17, R32 ;  /* 0x000000111a217223 */ /* 0x040fe20000000020 */
[C---:B------:R-:W-:Y:S01]  /*c2d0*/  FFMA R27, R26.reuse, R19, R58 ;  /* 0x000000131a1b7223 */ /* 0x040fe2000000003a */
[----:B------:R-:W1:Y:S01]  /*c2e0*/  LDS R32, [R2+0x3c] ;  /* 0x00003c0002207984 */ /* 0x000e620000000800 */
[C---:B------:R-:W-:Y:S01]  /*c2f0*/  FFMA R58, R26.reuse, R16, R65 ;  /* 0x000000101a3a7223 */ /* 0x040fe20000000041 */
[C---:B--2---:R-:W-:Y:S01]  /*c300*/  FFMA R65, R26.reuse, R21, R30 ;  /* 0x000000151a417223 */ /* 0x044fe2000000001e */
[----:B------:R-:W-:Y:S01]  /*c310*/  FFMA R30, R26, R20, R31 ;  /* 0x000000141a1e7223 */ /* 0x000fe2000000001f */
[----:B------:R-:W2:Y:S01]  /*c320*/  LDS.128 R16, [R0+0x60] ;  /* 0x0000600000107984 */ /* 0x000ea20000000c00 */
[C---:B-1----:R-:W-:Y:S01]  /*c330*/  FFMA R21, R32.reuse, R11, R61 ;  /* 0x0000000b20157223 */ /* 0x042fe2000000003d */
[C---:B------:R-:W-:Y:S01]  /*c340*/  FFMA R61, R32.reuse, R10, R69 ;  /* 0x0000000a203d7223 */ /* 0x040fe20000000045 */
[C---:B------:R-:W-:Y:S01]  /*c350*/  FFMA R31, R32.reuse, R9, R70 ;  /* 0x00000009201f7223 */ /* 0x040fe20000000046 */
[C---:B------:R-:W-:Y:S01]  /*c360*/  FFMA R26, R32.reuse, R8, R59 ;  /* 0x00000008201a7223 */ /* 0x040fe2000000003b */
[C---:B------:R-:W-:Y:S01]  /*c370*/  FFMA R20, R32.reuse, R14, R25 ;  /* 0x0000000e20147223 */ /* 0x040fe20000000019 */
[----:B------:R-:W1:Y:S01]  /*c380*/  LDS.128 R8, [R0+0x70] ;  /* 0x0000700000087984 */ /* 0x000e620000000c00 */
[C---:B------:R-:W-:Y:S01]  /*c390*/  FFMA R25, R32.reuse, R13, R24 ;  /* 0x0000000d20197223 */ /* 0x040fe20000000018 */
[C---:B--2---:R-:W-:Y:S01]  /*c3a0*/  FFMA R69, R32.reuse, R19, R68 ;  /* 0x0000001320457223 */ /* 0x044fe20000000044 */
[C---:B0-----:R-:W-:Y:S01]  /*c3b0*/  FFMA R71, R32.reuse, R17, R58 ;  /* 0x0000001120477223 */ /* 0x041fe2000000003a */
[C---:B------:R-:W-:Y:S01]  /*c3c0*/  FFMA R59, R32.reuse, R15, R22 ;  /* 0x0000000f203b7223 */ /* 0x040fe20000000016 */
[C---:B------:R-:W-:Y:S01]  /*c3d0*/  FFMA R24, R32.reuse, R18, R33 ;  /* 0x0000001220187223 */ /* 0x040fe20000000021 */
[C---:B------:R-:W-:Y:S01]  /*c3e0*/  FFMA R68, R32.reuse, R16, R23 ;  /* 0x0000001020447223 */ /* 0x040fe20000000017 */
[----:B------:R-:W-:Y:S04]  /*c3f0*/  LDS R22, [R2+0x38] ;  /* 0x0000380002167984 */ /* 0x000fe80000000800 */
[----:B------:R-:W0:Y:S04]  /*c400*/  LDS.128 R12, [R0+0x90] ;  /* 0x00009000000c7984 */ /* 0x000e280000000c00 */
        /* <DEDUP_REMOVED lines=8> */
[C---:B------:R-:W-:Y:S01]  /*c490*/  FFMA R30, R22.reuse, R12, R59 ;  /* 0x0000000c161e7223 */ /* 0x040fe2000000003b */
[C---:B--2---:R-:W-:Y:S01]  /*c4a0*/  FFMA R31, R22.reuse, R17, R32 ;  /* 0x00000011161f7223 */ /* 0x044fe20000000020 */
[C---:B------:R-:W-:Y:S01]  /*c4b0*/  FFMA R19, R22.reuse, R19, R58 ;  /* 0x0000001316137223 */ /* 0x040fe2000000003a */
[----:B------:R-:W-:Y:S04]  /*c4c0*/  LDS.128 R12, [R0+0xd0] ;  /* 0x0000d000000c7984 */ /* 0x000fe80000000c00 */
[----:B------:R-:W0:Y:S01]  /*c4d0*/  LDS R58, [R2+0x34] ;  /* 0x00003400023a7984 */ /* 0x000e220000000800 */
[C---:B-1----:R-:W-:Y:S01]  /*c4e0*/  FFMA R23, R22.reuse, R11, R24 ;  /* 0x0000000b16177223 */ /* 0x042fe20000000018 */
[C---:B------:R-:W-:Y:S01]  /*c4f0*/  FFMA R24, R22.reuse, R8, R21 ;  /* 0x0000000816187223 */ /* 0x040fe20000000015 */
[C---:B------:R-:W-:Y:S01]  /*c500*/  FFMA R21, R22.reuse, R18, R73 ;  /* 0x0000001216157223 */ /* 0x040fe20000000049 */
[C---:B------:R-:W-:Y:S01]  /*c510*/  FFMA R18, R22.reuse, R16, R69 ;  /* 0x0000001016127223 */ /* 0x040fe20000000045 */
[C---:B------:R-:W-:Y:S01]  /*c520*/  FFMA R26, R22.reuse, R10, R71 ;  /* 0x0000000a161a7223 */ /* 0x040fe20000000047 */
[----:B------:R-:W1:Y:S01]  /*c530*/  LDS.64 R16, [R0+0x88] ;  /* 0x0000880000107984 */ /* 0x000e620000000a00 */
[----:B------:R-:W-:-:S03]  /*c540*/  FFMA R65, R22, R9, R68 ;  /* 0x0000000916417223 */ /* 0x000fc60000000044 */
[----:B------:R-:W2:Y:S04]  /*c550*/  LDS.128 R8, [R0+0xe0] ;  /* 0x0000e00000087984 */ /* 0x000ea80000000c00 */
[----:B------:R-:W-:Y:S01]  /*c560*/  LDS R68, [R2+0x30] ;  /* 0x0000300002447984 */ /* 0x000fe20000000800 */
[C---:B0-----:R-:W-:Y:S01]  /*c570*/  FFMA R59, R58.reuse, R15, R27 ;  /* 0x0000000f3a3b7223 */ /* 0x041fe2000000001b */
[----:B------:R-:W-:Y:S02]  /*c580*/  FFMA R33, R58, R14, R33 ;  /* 0x0000000e3a217223 */ /* 0x000fe40000000021 */
[----:B------:R-:W-:Y:S01]  /*c590*/  LDS R73, [R2+0x10] ;  /* 0x0000100002497984 */ /* 0x000fe20000000800 */
[C---:B-1----:R-:W-:Y:S01]  /*c5a0*/  FFMA R69, R22.reuse, R17, R20 ;  /* 0x0000001116457223 */ /* 0x042fe20000000014 */
[----:B------:R-:W-:Y:S01]  /*c5b0*/  FFMA R25, R22, R16, R25 ;  /* 0x0000001016197223 */ /* 0x000fe20000000019 */
[C---:B------:R-:W-:Y:S01]  /*c5c0*/  FFMA R17, R58.reuse, R13, R30 ;  /* 0x0000000d3a117223 */ /* 0x040fe2000000001e */
[----:B------:R-:W-:Y:S01]  /*c5d0*/  LDS R20, [R0+0x100] ;  /* 0x0001000000147984 */ /* 0x000fe20000000800 */
[C---:B------:R-:W-:Y:S01]  /*c5e0*/  FFMA R16, R58.reuse, R12, R69 ;  /* 0x0000000c3a107223 */ /* 0x040fe20000000045 */
[C---:B--2---:R-:W-:Y:S01]  /*c5f0*/  FFMA R27, R58.reuse, R9, R24 ;  /* 0x000000093a1b7223 */ /* 0x044fe20000000018 */
[C---:B------:R-:W-:Y:S01]  /*c600*/  FFMA R69, R58.reuse, R11, R26 ;  /* 0x0000000b3a457223 */ /* 0x040fe2000000001a */
[----:B------:R-:W0:Y:S01]  /*c610*/  LDS.128 R12, [R0+0xf0] ;  /* 0x0000f000000c7984 */ /* 0x000e220000000c00 */
[C---:B------:R-:W-:Y:S01]  /*c620*/  FFMA R22, R58.reuse, R10, R65 ;  /* 0x0000000a3a167223 */ /* 0x040fe20000000041 */
[----:B------:R-:W-:-:S02]  /*c630*/  FFMA R32, R58, R8, R61 ;  /* 0x000000083a207223 */ /* 0x000fc4000000003d */
[----:B------:R-:W1:Y:S04]  /*c640*/  LDS R24, [R0+0xcc] ;  /* 0x0000cc0000187984 */ /* 0x000e680000000800 */
[----:B------:R-:W2:Y:S01]  /*c650*/  LDS.128 R8, [R0+0x110] ;  /* 0x0001100000087984 */ /* 0x000ea20000000c00 */
[C---:B0-----:R-:W-:Y:S01]  /*c660*/  FFMA R61, R58.reuse, R15, R21 ;  /* 0x0000000f3a3d7223 */ /* 0x041fe20000000015 */
[C---:B------:R-:W-:Y:S01]  /*c670*/  FFMA R30, R58.reuse, R14, R31 ;  /* 0x0000000e3a1e7223 */ /* 0x040fe2000000001f */
[C---:B------:R-:W-:Y:S01]  /*c680*/  FFMA R65, R58.reuse, R13, R18 ;  /* 0x0000000d3a417223 */ /* 0x040fe20000000012 */
[C---:B------:R-:W-:Y:S01]  /*c690*/  FFMA R72, R58.reuse, R12, R23 ;  /* 0x0000000c3a487223 */ /* 0x040fe20000000017 */
[C---:B-1----:R-:W-:Y:S01]  /*c6a0*/  FFMA R25, R58.reuse, R24, R25 ;  /* 0x000000183a197223 */ /* 0x042fe20000000019 */
[----:B------:R-:W0:Y:S01]  /*c6b0*/  LDS.128 R12, [R0+0x120] ;  /* 0x00012000000c7984 */ /* 0x000e220000000c00 */
[----:B------:R-:W-:Y:S01]  /*c6c0*/  FFMA R58, R58, R20, R19 ;  /* 0x000000143a3a7223 */ /* 0x000fe20000000013 */
[C---:B--2---:R-:W-:Y:S01]  /*c6d0*/  FFMA R24, R68.reuse, R10, R17 ;  /* 0x0000000a44187223 */ /* 0x044fe20000000011 */
[C---:B------:R-:W-:Y:S01]  /*c6e0*/  FFMA R23, R68.reuse, R9, R16 ;  /* 0x0000000944177223 */ /* 0x040fe20000000010 */
[C---:B------:R-:W-:Y:S01]  /*c6f0*/  FFMA R26, R68.reuse, R8, R25 ;  /* 0x00000008441a7223 */ /* 0x040fe20000000019 */
[----:B------:R-:W1:Y:S01]  /*c700*/  LDS.128 R16, [R0+0x130] ;  /* 0x0001300000107984 */ /* 0x000e620000000c00 */
[----:B------:R-:W-:-:S03]  /*c710*/  FFMA R33, R68, R11, R33 ;  /* 0x0000000b44217223 */ /* 0x000fc60000000021 */
[----:B------:R-:W2:Y:S04]  /*c720*/  LDS.64 R20, [R0+0x140] ;  /* 0x0001400000147984 */ /* 0x000ea80000000a00 */
[----:B------:R-:W-:Y:S01]  /*c730*/  LDS.128 R8, [R0+0x160] ;  /* 0x0001600000087984 */ /* 0x000fe20000000c00 */
        /* <DEDUP_REMOVED lines=8> */
[----:B------:R-:W0:Y:S01]  /*c7c0*/  LDS R30, [R2+0x2c] ;  /* 0x00002c00021e7984 */ /* 0x000e220000000800 */
[C---:B--2---:R-:W-:Y:S01]  /*c7d0*/  FFMA R69, R68.reuse, R21, R58 ;  /* 0x0000001544457223 */ /* 0x044fe2000000003a */
[C---:B------:R-:W-:Y:S01]  /*c7e0*/  FFMA R65, R68.reuse, R17, R72 ;  /* 0x0000001144417223 */ /* 0x040fe20000000048 */
[----:B------:R-:W-:Y:S01]  /*c7f0*/  FFMA R68, R68, R20, R61 ;  /* 0x0000001444447223 */ /* 0x000fe2000000003d */
[----:B------:R-:W1:Y:S01]  /*c800*/  LDS.128 R16, [R0+0x150] ;  /* 0x0001500000107984 */ /* 0x000e620000000c00 */
[C---:B0-----:R-:W-:Y:S01]  /*c810*/  FFMA R58, R30.reuse, R10, R31 ;  /* 0x0000000a1e3a7223 */ /* 0x041fe2000000001f */
[C---:B------:R-:W-:Y:S01]  /*c820*/  FFMA R31, R30.reuse, R9, R22 ;  /* 0x000000091e1f7223 */ /* 0x040fe20000000016 */
[C---:B------:R-:W-:Y:S01]  /*c830*/  FFMA R27, R30.reuse, R11, R27 ;  /* 0x0000000b1e1b7223 */ /* 0x040fe2000000001b */
[C---:B------:R-:W-:Y:S01]  /*c840*/  FFMA R22, R30.reuse, R8, R33 ;  /* 0x000000081e167223 */ /* 0x040fe20000000021 */
[C---:B------:R-:W-:Y:S01]  /*c850*/  FFMA R33, R30.reuse, R15, R70 ;  /* 0x0000000f1e217223 */ /* 0x040fe20000000046 */
[----:B------:R-:W0:Y:S01]  /*c860*/  LDS.128 R8, [R0+0x180] ;  /* 0x0001800000087984 */ /* 0x000e220000000c00 */
[C---:B-1----:R-:W-:Y:S01]  /*c870*/  FFMA R61, R30.reuse, R19, R24 ;  /* 0x000000131e3d7223 */ /* 0x042fe20000000018 */
[C---:B------:R-:W-:Y:S01]  /*c880*/  FFMA R20, R30.reuse, R18, R23 ;  /* 0x000000121e147223 */ /* 0x040fe20000000017 */
[C---:B------:R-:W-:Y:S01]  /*c890*/  FFMA R21, R30.reuse, R17, R26 ;  /* 0x000000111e157223 */ /* 0x040fe2000000001a */
[----:B------:R-:W-:Y:S01]  /*c8a0*/  LDS R23, [R2+0x28] ;  /* 0x0000280002177984 */ /* 0x000fe20000000800 */
[C---:B------:R-:W-:Y:S01]  /*c8b0*/  FFMA R24, R30.reuse, R14, R65 ;  /* 0x0000000e1e187223 */ /* 0x040fe20000000041 */
[C---:B------:R-:W-:Y:S01]  /*c8c0*/  FFMA R65, R30.reuse, R13, R32 ;  /* 0x0000000d1e417223 */ /* 0x040fe20000000020 */
[C---:B------:R-:W-:Y:S01]  /*c8d0*/  FFMA R32, R30.reuse, R12, R25 ;  /* 0x0000000c1e207223 */ /* 0x040fe20000000019 */
[----:B------:R-:W1:Y:S04]  /*c8e0*/  LDS.128 R16, [R0+0x1a0] ;  /* 0x0001a00000107984 */ /* 0x000e680000000c00 */
[----:B------:R-:W2:Y:S01]  /*c8f0*/  LDS.128 R12, [R0+0x1c0] ;  /* 0x0001c000000c7984 */ /* 0x000ea20000000c00 */
[C---:B0-----:R-:W-:Y:S01]  /*c900*/  FFMA R70, R30.reuse, R10, R69 ;  /* 0x0000000a1e467223 */ /* 0x041fe20000000045 */
[C---:B------:R-:W-:Y:S01]  /*c910*/  FFMA R69, R30.reuse, R9, R68 ;  /* 0x000000091e457223 */ /* 0x040fe20000000044 */
[----:B------:R-:W-:-:S02]  /*c920*/  FFMA R68, R30, R8, R59 ;  /* 0x000000081e447223 */ /* 0x000fc4000000003b */
[----:B------:R-:W0:Y:S01]  /*c930*/  LDS.128 R8, [R0+0x1b0] ;  /* 0x0001b00000087984 */ /* 0x000e220000000c00 */
[C---:B-1----:R-:W-:Y:S01]  /*c940*/  FFMA R25, R23.reuse, R19, R58 ;  /* 0x0000001317197223 */ /* 0x042fe2000000003a */
[C---:B------:R-:W-:Y:S01]  /*c950*/  FFMA R31, R23.reuse, R18, R31 ;  /* 0x00000012171f7223 */ /* 0x040fe2000000001f */
[C---:B------:R-:W-:Y:S01]  /*c960*/  FFMA R59, R23.reuse, R17, R22 ;  /* 0x00000011173b7223 */ /* 0x040fe20000000016 */
[----:B------:R-:W1:Y:S01]  /*c970*/  LDS.64 R18, [R0+0x198] ;  /* 0x0001980000127984 */ /* 0x000e620000000a00 */
[C---:B------:R-:W-:Y:S01]  /*c980*/  FFMA R30, R23.reuse, R16, R61 ;  /* 0x00000010171e7223 */ /* 0x040fe2000000003d */
[C---:B--2---:R-:W-:Y:S01]  /*c990*/  FFMA R70, R23.reuse, R15, R70 ;  /* 0x0000000f17467223 */ /* 0x044fe20000000046 */
[C---:B------:R-:W-:Y:S01]  /*c9a0*/  FFMA R22, R23.reuse, R12, R33 ;  /* 0x0000000c17167223 */ /* 0x040fe20000000021 */
[----:B------:R-:W-:Y:S04]  /*c9b0*/  LDS R16, [R2+0x24] ;  /* 0x0000240002107984 */ /* 0x000fe80000000800 */
[----:B------:R-:W-:Y:S01]  /*c9c0*/  LDS R58, [R2+0x20] ;  /* 0x00002000023a7984 */ /* 0x000fe20000000800 */
[C---:B0-----:R-:W-:Y:S01]  /*c9d0*/  FFMA R17, R23.reuse, R11, R24 ;  /* 0x0000000b17117223 */ /* 0x041fe20000000018 */
[C---:B------:R-:W-:Y:S01]  /*c9e0*/  FFMA R26, R23.reuse, R10, R65 ;  /* 0x0000000a171a7223 */ /* 0x040fe20000000041 */
[C---:B------:R-:W-:Y:S01]  /*c9f0*/  FFMA R61, R23.reuse, R9, R32 ;  /* 0x00000009173d7223 */ /* 0x040fe20000000020 */
[C---:B------:R-:W-:Y:S01]  /*ca00*/  FFMA R24, R23.reuse, R8, R27 ;  /* 0x0000000817187223 */ /* 0x040fe2000000001b */
[C---:B------:R-:W-:Y:S01]  /*ca10*/  FFMA R65, R23.reuse, R14, R69 ;  /* 0x0000000e17417223 */ /* 0x040fe20000000045 */
[C---:B------:R-:W-:Y:S01]  /*ca20*/  FFMA R27, R23.reuse, R13, R68 ;  /* 0x0000000d171b7223 */ /* 0x040fe20000000044 */
[----:B------:R-:W0:Y:S01]  /*ca30*/  LDS.128 R8, [R0+0x1e0] ;  /* 0x0001e00000087984 */ /* 0x000e220000000c00 */
[C---:B-1----:R-:W-:Y:S01]  /*ca40*/  FFMA R33, R23.reuse, R19, R20 ;  /* 0x0000001317217223 */ /* 0x042fe20000000014 */
[----:B------:R-:W-:-:S02]  /*ca50*/  FFMA R19, R23, R18, R21 ;  /* 0x0000001217137223 */ /* 0x000fc40000000015 */
        /* <DEDUP_REMOVED lines=12> */
[----:B------:R-:W1:Y:S04]  /*cb20*/  LDS R25, [R0+0x210] ;  /* 0x0002100000197984 */ /* 0x000e680000000800 */
[----:B------:R-:W2:Y:S04]  /*cb30*/  LDS.128 R12, [R0+0x220] ;  /* 0x00022000000c7984 */ /* 0x000ea80000000c00 */
[----:B------:R-:W-:Y:S01]  /*cb40*/  LDS R61, [R2+0xc] ;  /* 0x00000c00023d7984 */ /* 0x000fe20000000800 */
[C---:B0-----:R-:W-:Y:S01]  /*cb50*/  FFMA R68, R16.reuse, R10, R27 ;  /* 0x0000000a10447223 */ /* 0x041fe2000000001b */
[C---:B------:R-:W-:Y:S01]  /*cb60*/  FFMA R65, R16.reuse, R11, R65 ;  /* 0x0000000b10417223 */ /* 0x040fe20000000041 */
[C---:B------:R-:W-:Y:S01]  /*cb70*/  FFMA R71, R16.reuse, R9, R22 ;  /* 0x0000000910477223 */ /* 0x040fe20000000016 */
[C---:B------:R-:W-:Y:S01]  /*cb80*/  FFMA R72, R16.reuse, R8, R17 ;  /* 0x0000000810487223 */ /* 0x040fe20000000011 */
[C---:B------:R-:W-:Y:S01]  /*cb90*/  FFMA R27, R16.reuse, R18, R19 ;  /* 0x00000012101b7223 */ /* 0x040fe20000000013 */
[----:B-1----:R-:W-:Y:S01]  /*cba0*/  FFMA R70, R16, R25, R70 ;  /* 0x0000001910467223 */ /* 0x002fe20000000046 */
[----:B------:R-:W-:Y:S01]  /*cbb0*/  LDS.128 R8, [R0+0x270] ;  /* 0x0002700000087984 */ /* 0x000fe20000000c00 */
[C---:B--2---:R-:W-:Y:S01]  /*cbc0*/  FFMA R22, R58.reuse, R14, R31 ;  /* 0x0000000e3a167223 */ /* 0x044fe2000000001f */
[----:B------:R-:W-:-:S02]  /*cbd0*/  FFMA R25, R58, R13, R20 ;  /* 0x0000000d3a197223 */ /* 0x000fc40000000014 */
[----:B------:R-:W0:Y:S01]  /*cbe0*/  LDS.128 R16, [R0+0x230] ;  /* 0x0002300000107984 */ /* 0x000e220000000c00 */
[C---:B------:R-:W-:Y:S01]  /*cbf0*/  FFMA R59, R58.reuse, R15, R59 ;  /* 0x0000000f3a3b7223 */ /* 0x040fe2000000003b */
[C---:B------:R-:W-:Y:S02]  /*cc00*/  FFMA R20, R58.reuse, R12, R27 ;  /* 0x0000000c3a147223 */ /* 0x040fe4000000001b */
[----:B------:R-:W1:Y:S01]  /*cc10*/  LDS R31, [R2+0x1c] ;  /* 0x00001c00021f7984 */ /* 0x000e620000000800 */
[C---:B0-----:R-:W-:Y:S01]  /*cc20*/  FFMA R13, R58.reuse, R17, R24 ;  /* 0x000000113a0d7223 */ /* 0x041fe20000000018 */
[C---:B------:R-:W-:Y:S01]  /*cc30*/  FFMA R18, R58.reuse, R18, R23 ;  /* 0x000000123a127223 */ /* 0x040fe20000000017 */
[C---:B------:R-:W-:Y:S01]  /*cc40*/  FFMA R24, R58.reuse, R16, R21 ;  /* 0x000000103a187223 */ /* 0x040fe20000000015 */
[----:B------:R-:W-:Y:S01]  /*cc50*/  FFMA R76, R58, R19, R76 ;  /* 0x000000133a4c7223 */ /* 0x000fe2000000004c */
[C---:B-1----:R-:W-:Y:S01]  /*cc60*/  FFMA R10, R31.reuse, R10, R13 ;  /* 0x0000000a1f0a7223 */ /* 0x042fe2000000000d */
[C---:B------:R-:W-:Y:S01]  /*cc70*/  FFMA R78, R31.reuse, R11, R18 ;  /* 0x0000000b1f4e7223 */ /* 0x040fe20000000012 */
[----:B------:R-:W0:Y:S01]  /*cc80*/  LDS.128 R12, [R0+0x2b0] ;  /* 0x0002b000000c7984 */ /* 0x000e220000000c00 */
[C---:B------:R-:W-:Y:S01]  /*cc90*/  FFMA R9, R31.reuse, R9, R24 ;  /* 0x000000091f097223 */ /* 0x040fe20000000018 */
[----:B------:R-:W-:-:S02]  /*cca0*/  FFMA R24, R31, R8, R59 ;  /* 0x000000081f187223 */ /* 0x000fc4000000003b */
[----:B------:R-:W1:Y:S01]  /*ccb0*/  LDS.128 R16, [R0+0x260] ;  /* 0x0002600000107984 */ /* 0x000e620000000c00 */
[C---:B0-----:R-:W-:Y:S01]  /*ccc0*/  FFMA R21, R69.reuse, R15, R10 ;  /* 0x0000000f45157223 */ /* 0x041fe2000000000a */
[----:B------:R-:W-:Y:S02]  /*ccd0*/  FFMA R27, R69, R14, R9 ;  /* 0x0000000e451b7223 */ /* 0x000fe40000000009 */
[----:B------:R-:W0:Y:S01]  /*cce0*/  LDS.64 R14, [R0+0x2a8] ;  /* 0x0002a800000e7984 */ /* 0x000e220000000a00 */
[C---:B-1----:R-:W-:Y:S01]  /*ccf0*/  FFMA R18, R31.reuse, R18, R25 ;  /* 0x000000121f127223 */ /* 0x042fe20000000019 */
[----:B------:R-:W-:Y:S01]  /*cd00*/  FFMA R19, R31, R19, R22 ;  /* 0x000000131f137223 */ /* 0x000fe20000000016 */
[----:B------:R-:W-:Y:S01]  /*cd10*/  FFMA R25, R69, R13, R24 ;  /* 0x0000000d45197223 */ /* 0x000fe20000000018 */
[----:B------:R-:W1:Y:S01]  /*cd20*/  LDS.128 R8, [R0+0x2f0] ;  /* 0x0002f00000087984 */ /* 0x000e620000000c00 */
[----:B------:R-:W-:Y:S01]  /*cd30*/  FFMA R17, R31, R17, R20 ;  /* 0x000000111f117223 */ /* 0x000fe20000000014 */
[C---:B------:R-:W-:Y:S01]  /*cd40*/  FFMA R13, R69.reuse, R12, R19 ;  /* 0x0000000c450d7223 */ /* 0x040fe20000000013 */
[----:B0-----:R-:W-:-:S02]  /*cd50*/  FFMA R15, R69, R15, R18 ;  /* 0x0000000f450f7223 */ /* 0x001fc40000000012 */
[----:B------:R-:W-:Y:S02]  /*cd60*/  FFMA R23, R69, R14, R17 ;  /* 0x0000000e45177223 */ /* 0x000fe40000000011 */
[----:B------:R-:W0:Y:S01]  /*cd70*/  LDS.128 R16, [R0+0x330] ;  /* 0x0003300000107984 */ /* 0x000e220000000c00 */
[C---:B-1----:R-:W-:Y:S01]  /*cd80*/  FFMA R24, R74.reuse, R10, R25 ;  /* 0x0000000a4a187223 */ /* 0x042fe20000000019 */
[C---:B------:R-:W-:Y:S01]  /*cd90*/  FFMA R9, R74.reuse, R9, R13 ;  /* 0x000000094a097223 */ /* 0x040fe2000000000d */
[C---:B------:R-:W-:Y:S01]  /*cda0*/  FFMA R8, R74.reuse, R8, R15 ;  /* 0x000000084a087223 */ /* 0x040fe2000000000f */
[----:B------:R-:W1:Y:S01]  /*cdb0*/  LDS R10, [R0+0x2ec] ;  /* 0x0002ec00000a7984 */ /* 0x000e620000000800 */
[----:B------:R-:W-:-:S03]  /*cdc0*/  FFMA R11, R74, R11, R27 ;  /* 0x0000000b4a0b7223 */ /* 0x000fc6000000001b */
[----:B------:R-:W2:Y:S01]  /*cdd0*/  LDS.128 R12, [R0+0x300] ;  /* 0x00030000000c7984 */ /* 0x000ea20000000c00 */
[C---:B0-----:R-:W-:Y:S01]  /*cde0*/  FFMA R24, R73.reuse, R19, R24 ;  /* 0x0000001349187223 */ /* 0x041fe20000000018 */
[C---:B------:R-:W-:Y:S01]  /*cdf0*/  FFMA R26, R73.reuse, R18, R9 ;  /* 0x00000012491a7223 */ /* 0x040fe20000000009 */
[----:B------:R-:W-:Y:S01]  /*ce00*/  FFMA R27, R73, R17, R8 ;  /* 0x00000011491b7223 */ /* 0x000fe20000000008 */
[----:B-1----:R-:W-:-:S04]  /*ce10*/  FFMA R23, R74, R10, R23 ;  /* 0x0000000a4a177223 */ /* 0x002fc80000000017 */
[----:B------:R-:W-:Y:S01]  /*ce20*/  FFMA R30, R73, R16, R23 ;  /* 0x00000010491e7223 */ /* 0x000fe20000000017 */
[----:B--2---:R-:W-:Y:S01]  /*ce30*/  FFMA R12, R74, R12, R21 ;  /* 0x0000000c4a0c7223 */ /* 0x004fe20000000015 */
[----:B------:R-:W0:Y:S04]  /*ce40*/  LDS.128 R16, [R0+0x380] ;  /* 0x0003800000107984 */ /* 0x000e280000000c00 */
[----:B------:R-:W1:Y:S01]  /*ce50*/  LDS.128 R20, [R0+0x340] ;  /* 0x0003400000147984 */ /* 0x000e620000000c00 */
[----:B0-----:R-:W-:Y:S01]  /*ce60*/  FFMA R24, R61, R16, R24 ;  /* 0x000000103d187223 */ /* 0x001fe20000000018 */
[C---:B-1----:R-:W-:Y:S01]  /*ce70*/  FFMA R20, R73.reuse, R20, R11 ;  /* 0x0000001449147223 */ /* 0x042fe2000000000b */
[----:B------:R-:W-:Y:S01]  /*ce80*/  FFMA R21, R73, R21, R12 ;  /* 0x0000001549157223 */ /* 0x000fe2000000000c */
[----:B------:R-:W0:Y:S02]  /*ce90*/  LDS.128 R8, [R0+0x2c0] ;  /* 0x0002c00000087984 */ /* 0x000e240000000c00 */
[C---:B------:R-:W-:Y:S01]  /*cea0*/  FFMA R25, R61.reuse, R17, R20 ;  /* 0x000000113d197223 */ /* 0x040fe20000000014 */
[----:B------:R-:W-:Y:S01]  /*ceb0*/  FFMA R32, R61, R18, R21 ;  /* 0x000000123d207223 */ /* 0x000fe20000000015 */
[----:B------:R-:W-:Y:S01]  /*cec0*/  LDS R12, [R0+0x320] ;  /* 0x00032000000c7984 */ /* 0x000fe20000000800 */
[----:B0-----:R-:W-:-:S03]  /*ced0*/  FFMA R17, R69, R8, R78 ;  /* 0x0000000845117223 */ /* 0x001fc6000000004e */
[----:B------:R-:W-:Y:S01]  /*cee0*/  LDS R78, [R0+0x3fc] ;  /* 0x0003fc00004e7984 */ /* 0x000fe20000000800 */
[----:B------:R-:W-:-:S04]  /*cef0*/  FFMA R8, R74, R13, R17 ;  /* 0x0000000d4a087223 */ /* 0x000fc80000000011 */
[----:B------:R-:W-:-:S04]  /*cf00*/  FFMA R8, R73, R22, R8 ;  /* 0x0000001649087223 */ /* 0x000fc80000000008 */
[----:B------:R-:W-:Y:S02]  /*cf10*/  FFMA R59, R61, R19, R8 ;  /* 0x000000133d3b7223 */ /* 0x000fe40000000008 */
[----:B------:R-:W0:Y:S02]  /*cf20*/  LDS.128 R16, [R0+0x280] ;  /* 0x0002800000107984 */ /* 0x000e240000000c00 */
[----:B0-----:R-:W-:-:S04]  /*cf30*/  FFMA R16, R31, R16, R76 ;  /* 0x000000101f107223 */ /* 0x001fc8000000004c */
[----:B------:R-:W-:-:S04]  /*cf40*/  FFMA R9, R69, R9, R16 ;  /* 0x0000000945097223 */ /* 0x000fc80000000010 */
[----:B------:R-:W-:Y:S02]  /*cf50*/  FFMA R14, R74, R14, R9 ;  /* 0x0000000e4a0e7223 */ /* 0x000fe40000000009 */
[----:B------:R-:W0:Y:S02]  /*cf60*/  LDS.64 R8, [R0+0x250] ;  /* 0x0002500000087984 */ /* 0x000e240000000a00 */
[----:B------:R-:W-:Y:S02]  /*cf70*/  FFMA R75, R73, R23, R14 ;  /* 0x00000017494b7223 */ /* 0x000fe4000000000e */
[----:B------:R-:W1:Y:S01]  /*cf80*/  LDS.128 R20, [R0+0x240] ;  /* 0x0002400000147984 */ /* 0x000e620000000c00 */
[C---:B0-----:R-:W-:Y:S01]  /*cf90*/  FFMA R9, R58.reuse, R9, R70 ;  /* 0x000000093a097223 */ /* 0x041fe20000000046 */
[C---:B------:R-:W-:Y:S02]  /*cfa0*/  FFMA R8, R58.reuse, R8, R65 ;  /* 0x000000083a087223 */ /* 0x040fe40000000041 */
[----:B------:R-:W-:Y:S01]  /*cfb0*/  LDS R70, [R2+0x4] ;  /* 0x0000040002467984 */ /* 0x000fe20000000800 */
[C---:B-1----:R-:W-:Y:S01]  /*cfc0*/  FFMA R20, R58.reuse, R20, R33 ;  /* 0x000000143a147223 */ /* 0x042fe20000000021 */
[C---:B------:R-:W-:Y:S01]  /*cfd0*/  FFMA R22, R58.reuse, R22, R71 ;  /* 0x000000163a167223 */ /* 0x040fe20000000047 */
[C---:B------:R-:W-:Y:S01]  /*cfe0*/  FFMA R72, R58.reuse, R21, R72 ;  /* 0x000000153a487223 */ /* 0x040fe20000000048 */
[----:B------:R-:W-:Y:S01]  /*cff0*/  FFMA R71, R58, R23, R68 ;  /* 0x000000173a477223 */ /* 0x000fe20000000044 */
[C---:B------:R-:W-:Y:S01]  /*d000*/  FFMA R20, R31.reuse, R17, R20 ;  /* 0x000000111f147223 */ /* 0x040fe20000000014 */
[C---:B------:R-:W-:Y:S01]  /*d010*/  FFMA R33, R31.reuse, R19, R22 ;  /* 0x000000131f217223 */ /* 0x040fe20000000016 */
[----:B------:R-:W-:-:S02]  /*d020*/  FFMA R72, R31, R18, R72 ;  /* 0x000000121f487223 */ /* 0x000fc40000000048 */
[C---:B------:R-:W-:Y:S01]  /*d030*/  FFMA R13, R69.reuse, R10, R20 ;  /* 0x0000000a450d7223 */ /* 0x040fe20000000014 */
[----:B------:R-:W0:Y:S04]  /*d040*/  LDS.128 R16, [R0+0x2d0] ;  /* 0x0002d00000107984 */ /* 0x000e280000000c00 */
[----:B------:R-:W1:Y:S01]  /*d050*/  LDS.128 R20, [R0+0x290] ;  /* 0x0002900000147984 */ /* 0x000e620000000c00 */
[----:B0-----:R-:W-:Y:S01]  /*d060*/  FFMA R16, R69, R16, R33 ;  /* 0x0000001045107223 */ /* 0x001fe20000000021 */
[C---:B-1----:R-:W-:Y:S01]  /*d070*/  FFMA R22, R31.reuse, R22, R9 ;  /* 0x000000161f167223 */ /* 0x042fe20000000009 */
[----:B------:R-:W-:Y:S01]  /*d080*/  FFMA R9, R31, R21, R8 ;  /* 0x000000151f097223 */ /* 0x000fe20000000008 */
[----:B------:R-:W-:Y:S01]  /*d090*/  FFMA R21, R69, R11, R72 ;  /* 0x0000000b45157223 */ /* 0x000fe20000000048 */
[----:B------:R-:W-:Y:S01]  /*d0a0*/  FFMA R20, R31, R20, R71 ;  /* 0x000000141f147223 */ /* 0x000fe20000000047 */
[C---:B------:R-:W-:Y:S01]  /*d0b0*/  FFMA R19, R69.reuse, R19, R22 ;  /* 0x0000001345137223 */ /* 0x040fe20000000016 */
[C---:B------:R-:W-:Y:S01]  /*d0c0*/  FFMA R18, R69.reuse, R18, R9 ;  /* 0x0000001245127223 */ /* 0x040fe20000000009 */
[C---:B------:R-:W-:Y:S01]  /*d0d0*/  FFMA R23, R74.reuse, R15, R13 ;  /* 0x0000000f4a177223 */ /* 0x040fe2000000000d */
[----:B------:R-:W0:Y:S01]  /*d0e0*/  LDS.128 R8, [R0+0x310] ;  /* 0x0003100000087984 */ /* 0x000e220000000c00 */
[----:B------:R-:W-:Y:S01]  /*d0f0*/  FFMA R17, R69, R17, R20 ;  /* 0x0000001145117223 */ /* 0x000fe20000000014 */
[----:B0-----:R-:W-:-:S03]  /*d100*/  FFMA R15, R74, R11, R18 ;  /* 0x0000000b4a0f7223 */ /* 0x001fc60000000012 */
[C---:B------:R-:W-:Y:S01]  /*d110*/  FFMA R14, R74.reuse, R10, R17 ;  /* 0x0000000a4a0e7223 */ /* 0x040fe20000000011 */
[C---:B------:R-:W-:Y:S01]  /*d120*/  FFMA R33, R74.reuse, R9, R16 ;  /* 0x000000094a217223 */ /* 0x040fe20000000010 */
[C---:B------:R-:W-:Y:S01]  /*d130*/  FFMA R20, R74.reuse, R8, R21 ;  /* 0x000000084a147223 */ /* 0x040fe20000000015 */
[----:B------:R-:W-:Y:S01]  /*d140*/  FFMA R74, R74, R12, R19 ;  /* 0x0000000c4a4a7223 */ /* 0x000fe20000000013 */
[----:B------:R-:W0:Y:S04]  /*d150*/  LDS.128 R8, [R0+0x350] ;  /* 0x0003500000087984 */ /* 0x000e280000000c00 */
[----:B------:R-:W1:Y:S04]  /*d160*/  LDS.64 R12, [R0+0x360] ;  /* 0x00036000000c7984 */ /* 0x000e680000000a00 */
[----:B------:R-:W2:Y:S01]  /*d170*/  LDS.128 R16, [R0+0x390] ;  /* 0x0003900000107984 */ /* 0x000ea20000000c00 */
[C---:B0-----:R-:W-:Y:S01]  /*d180*/  FFMA R21, R73.reuse, R9, R20 ;  /* 0x0000000949157223 */ /* 0x041fe20000000014 */
[C---:B------:R-:W-:Y:S01]  /*d190*/  FFMA R31, R73.reuse, R11, R14 ;  /* 0x0000000b491f7223 */ /* 0x040fe2000000000e */
[C---:B------:R-:W-:Y:S01]  /*d1a0*/  FFMA R76, R73.reuse, R10, R33 ;  /* 0x0000000a494c7223 */ /* 0x040fe20000000021 */
[C---:B------:R-:W-:Y:S01]  /*d1b0*/  FFMA R20, R73.reuse, R8, R23 ;  /* 0x0000000849147223 */ /* 0x040fe20000000017 */
[C---:B-1----:R-:W-:Y:S01]  /*d1c0*/  FFMA R65, R73.reuse, R13, R74 ;  /* 0x0000000d49417223 */ /* 0x042fe2000000004a */
[----:B------:R-:W-:Y:S01]  /*d1d0*/  FFMA R68, R73, R12, R15 ;  /* 0x0000000c49447223 */ /* 0x000fe2000000000f */
[----:B------:R-:W0:Y:S01]  /*d1e0*/  LDS.128 R8, [R0+0x370] ;  /* 0x0003700000087984 */ /* 0x000e220000000c00 */
[C---:B--2---:R-:W-:Y:S01]  /*d1f0*/  FFMA R22, R61.reuse, R18, R21 ;  /* 0x000000123d167223 */ /* 0x044fe20000000015 */
[----:B------:R-:W-:-:S02]  /*d200*/  FFMA R23, R61, R17, R20 ;  /* 0x000000113d177223 */ /* 0x000fc40000000014 */
[----:B------:R-:W1:Y:S01]  /*d210*/  LDS.128 R12, [R0+0x3a0] ;  /* 0x0003a000000c7984 */ /* 0x000e620000000c00 */
[C---:B------:R-:W-:Y:S01]  /*d220*/  FFMA R76, R61.reuse, R19, R76 ;  /* 0x000000133d4c7223 */ /* 0x040fe2000000004c */
[C---:B------:R-:W-:Y:S02]  /*d230*/  FFMA R58, R61.reuse, R16, R75 ;  /* 0x000000103d3a7223 */ /* 0x040fe4000000004b */
[----:B------:R-:W2:Y:S01]  /*d240*/  LDS.128 R16, [R0+0x3c0] ;  /* 0x0003c00000107984 */ /* 0x000ea20000000c00 */
[C---:B0-----:R-:W-:Y:S01]  /*d250*/  FFMA R33, R61.reuse, R11, R26 ;  /* 0x0000000b3d217223 */ /* 0x041fe2000000001a */
[C---:B------:R-:W-:Y:S01]  /*d260*/  FFMA R20, R61.reuse, R10, R27 ;  /* 0x0000000a3d147223 */ /* 0x040fe2000000001b */
[C---:B------:R-:W-:Y:S01]  /*d270*/  FFMA R21, R61.reuse, R9, R30 ;  /* 0x000000093d157223 */ /* 0x040fe2000000001e */
[C---:B-1----:R-:W-:Y:S01]  /*d280*/  FFMA R30, R61.reuse, R14, R65 ;  /* 0x0000000e3d1e7223 */ /* 0x042fe20000000041 */
[C---:B------:R-:W-:Y:S01]  /*d290*/  FFMA R27, R61.reuse, R13, R68 ;  /* 0x0000000d3d1b7223 */ /* 0x040fe20000000044 */
[----:B------:R-:W-:Y:S01]  /*d2a0*/  FFMA R26, R61, R12, R31 ;  /* 0x0000000c3d1a7223 */ /* 0x000fe2000000001f */
[----:B------:R-:W0:Y:S01]  /*d2b0*/  LDS.128 R8, [R0+0x3e0] ;  /* 0x0003e00000087984 */ /* 0x000e220000000c00 */
[C---:B--2---:R-:W-:Y:S01]  /*d2c0*/  FFMA R31, R77.reuse, R19, R32 ;  /* 0x000000134d1f7223 */ /* 0x044fe20000000020 */
[C---:B------:R-:W-:Y:S01]  /*d2d0*/  FFMA R69, R77.reuse, R18, R25 ;  /* 0x000000124d457223 */ /* 0x040fe20000000019 */
[C---:B------:R-:W-:Y:S01]  /*d2e0*/  FFMA R17, R77.reuse, R17, R24 ;  /* 0x000000114d117223 */ /* 0x040fe20000000018 */
[----:B------:R-:W1:Y:S01]  /*d2f0*/  LDS.128 R12, [R0+0x3d0] ;  /* 0x0003d000000c7984 */ /* 0x000e620000000c00 */
[C---:B------:R-:W-:Y:S01]  /*d300*/  FFMA R16, R77.reuse, R16, R33 ;  /* 0x000000104d107223 */ /* 0x040fe20000000021 */
[C---:B0-----:R-:W-:Y:S01]  /*d310*/  FFMA R74, R77.reuse, R10, R27 ;  /* 0x0000000a4d4a7223 */ /* 0x041fe2000000001b */
[C---:B------:R-:W-:Y:S01]  /*d320*/  FFMA R79, R77.reuse, R9, R26 ;  /* 0x000000094d4f7223 */ /* 0x040fe2000000001a */
[C---:B------:R-:W-:Y:S01]  /*d330*/  FFMA R30, R77.reuse, R11, R30 ;  /* 0x0000000b4d1e7223 */ /* 0x040fe2000000001e */
[----:B------:R-:W0:Y:S01]  /*d340*/  LDS.128 R24, [R0+0x410] ;  /* 0x0004100000187984 */ /* 0x000e220000000c00 */
[C---:B-1----:R-:W-:Y:S01]  /*d350*/  FFMA R71, R77.reuse, R15, R22 ;  /* 0x0000000f4d477223 */ /* 0x042fe20000000016 */
[C---:B------:R-:W-:Y:S01]  /*d360*/  FFMA R18, R77.reuse, R14, R23 ;  /* 0x0000000e4d127223 */ /* 0x040fe20000000017 */
[C---:B------:R-:W-:Y:S01]  /*d370*/  FFMA R19, R77.reuse, R13, R58 ;  /* 0x0000000d4d137223 */ /* 0x040fe2000000003a */
[C---:B------:R-:W-:Y:S01]  /*d380*/  FFMA R73, R77.reuse, R12, R59 ;  /* 0x0000000c4d497223 */ /* 0x040fe2000000003b */
[----:B------:R-:W1:Y:S01]  /*d390*/  LDS.64 R10, [R0+0x3b8] ;  /* 0x0003b800000a7984 */ /* 0x000e620000000a00 */
[----:B------:R-:W-:-:S03]  /*d3a0*/  FFMA R76, R77, R8, R76 ;  /* 0x000000084d4c7223 */ /* 0x000fc6000000004c */
[----:B------:R-:W2:Y:S01]  /*d3b0*/  LDS.128 R12, [R0+0x400] ;  /* 0x00040000000c7984 */ /* 0x000ea20000000c00 */
[C---:B0-----:R-:W-:Y:S01]  /*d3c0*/  FFMA R59, R70.reuse, R27, R18 ;  /* 0x0000001b463b7223 */ /* 0x041fe20000000012 */
[----:B------:R-:W-:Y:S01]  /*d3d0*/  FFMA R58, R70, R26, R19 ;  /* 0x0000001a463a7223 */ /* 0x000fe20000000013 */
[C---:B-1----:R-:W-:Y:S01]  /*d3e0*/  FFMA R9, R77.reuse, R11, R20 ;  /* 0x0000000b4d097223 */ /* 0x042fe20000000014 */
[----:B------:R-:W-:Y:S01]  /*d3f0*/  @!P0 IADD3 R11, PT, PT, R6, 0x78f0, RZ ;  /* 0x000078f0060b8810 */ /* 0x000fe20007ffe0ff */
[----:B------:R-:W-:Y:S01]  /*d400*/  FFMA R77, R77, R10, R21 ;  /* 0x0000000a4d4d7223 */ /* 0x000fe20000000015 */
[C---:B--2---:R-:W-:Y:S01]  /*d410*/  FFMA R72, R70.reuse, R14, R17 ;  /* 0x0000000e46487223 */ /* 0x044fe20000000011 */
[C---:B------:R-:W-:Y:S01]  /*d420*/  FFMA R75, R70.reuse, R13, R16 ;  /* 0x0000000d464b7223 */ /* 0x040fe20000000010 */
[----:B------:R-:W-:Y:S01]  /*d430*/  FFMA R68, R70, R12, R9 ;  /* 0x0000000c46447223 */ /* 0x000fe20000000009 */
[----:B------:R0:W1:Y:S01]  /*d440*/  LDS.128 R16, [R0+0x420] ;  /* 0x0004200000107984 */ /* 0x0000620000000c00 */
[----:B------:R-:W-:Y:S01]  /*d450*/  IADD3 R9, PT, PT, R6, 0x7900, RZ ;  /* 0x0000790006097810 */ /* 0x000fe20007ffe0ff */
[----:B------:R-:W-:Y:S01]  /*d460*/  @!P0 IMAD.WIDE.U32 R10, R11, 0x4, R62 ;  /* 0x000000040b0a8825 */ /* 0x000fe200078e003e */
[----:B------:R-:W-:Y:S01]  /*d470*/  BSSY.RECONVERGENT B0, `(.L_x_12) ;  /* 0x0000031000007945 */ /* 0x000fe20003800200 */
[----:B------:R-:W-:Y:S02]  /*d480*/  BAR.SYNC.DEFER_BLOCKING 0x0 ;  /* 0x0000000000007b1d */ /* 0x000fe40000010000 */
[----:B------:R-:W-:Y:S01]  /*d490*/  FFMA R69, R70, R15, R69 ;  /* 0x0000000f46457223 */ /* 0x000fe20000000045 */
[----:B------:R-:W-:-:S05]  /*d4a0*/  IMAD.WIDE.U32 R8, R9, 0x4, R62 ;  /* 0x0000000409087825 */ /* 0x000fca00078e003e */
[----:B------:R-:W-:Y:S06]  /*d4b0*/  BAR.SYNC.DEFER_BLOCKING 0x0 ;  /* 0x0000000000007b1d */ /* 0x000fec0000010000 */
[----:B------:R-:W2:Y:S04]  /*d4c0*/  @!P0 LDG.E R11, desc[UR6][R10.64] ;  /* 0x000000060a0b8981 */ /* 0x000ea8000c1e1900 */
[----:B------:R-:W3:Y:S01]  /*d4d0*/  LDG.E R9, desc[UR6][R8.64] ;  /* 0x0000000608097981 */ /* 0x000ee2000c1e1900 */
[----:B------:R-:W-:-:S03]  /*d4e0*/  FFMA R73, R70, R25, R73 ;  /* 0x0000001946497223 */ /* 0x000fc60000000049 */
[----:B--2---:R0:W-:Y:S04]  /*d4f0*/  @!P0 STS [R2], R11 ;  /* 0x0000000b02008388 */ /* 0x0041e80000000800 */
[----:B---3--:R0:W-:Y:S01]  /*d500*/  STS [R2+0x40], R9 ;  /* 0x0000400902007388 */ /* 0x0081e20000000800 */
[----:B------:R-:W-:Y:S06]  /*d510*/  BAR.SYNC.DEFER_BLOCKING 0x0 ;  /* 0x0000000000007b1d */ /* 0x000fec0000010000 */
[----:B-1----:R-:W-:Y:S05]  /*d520*/  @P0 BRA `(.L_x_13) ;  /* 0x0000000000940947 */ /* 0x002fea0003800000 */
[----:B------:R-:W-:Y:S01]  /*d530*/  LEA R8, R4, R5, 0x4 ;  /* 0x0000000504087211 */ /* 0x000fe200078e20ff */
[----:B------:R-:W2:Y:S01]  /*d540*/  LDG.E R56, desc[UR6][R56.64] ;  /* 0x0000000638387981 */ /* 0x000ea2000c1e1900 */
[C---:B------:R-:W-:Y:S02]  /*d550*/  IADD3 R13, PT, PT, R28.reuse, -0xf0, RZ ;  /* 0xffffff101c0d7810 */ /* 0x040fe40007ffe0ff */
[----:B0-----:R-:W-:Y:S01]  /*d560*/  IADD3 R11, PT, PT, R28, -0xe0, RZ ;  /* 0xffffff201c0b7810 */ /* 0x001fe20007ffe0ff */
[----:B------:R-:W3:Y:S01]  /*d570*/  LDG.E R50, desc[UR6][R50.64] ;  /* 0x0000000632327981 */ /* 0x000ee2000c1e1900 */
[----:B------:R-:W-:Y:S01]  /*d580*/  IADD3 R9, PT, PT, R8, -0xd0, RZ ;  /* 0xffffff3008097810 */ /* 0x000fe20007ffe0ff */
[--C-:B------:R-:W-:Y:S02]  /*d590*/  IMAD.WIDE.U32 R12, R13, 0x4, R66.reuse ;  /* 0x000000040d0c7825 */ /* 0x100fe400078e0042 */
[----:B------:R-:W4:Y:S02]  /*d5a0*/  LDG.E R54, desc[UR6][R54.64] ;  /* 0x0000000636367981 */ /* 0x000f24000c1e1900 */
[----:B------:R-:W-:-:S02]  /*d5b0*/  IMAD.WIDE.U32 R10, R11, 0x4, R66 ;  /* 0x000000040b0a7825 */ /* 0x000fc400078e0042 */
[----:B------:R-:W5:Y:S02]  /*d5c0*/  LDG.E R52, desc[UR6][R52.64] ;  /* 0x0000000634347981 */ /* 0x000f64000c1e1900 */
[----:B------:R-:W-:Y:S02]  /*d5d0*/  IMAD.WIDE.U32 R8, R9, 0x4, R66 ;  /* 0x0000000409087825 */ /* 0x000fe400078e0042 */
        /* <DEDUP_REMOVED lines=11> */
[----:B--2---:R1:W-:Y:S04]  /*d690*/  STS [R3+0xc], R56 ;  /* 0x00000c3803007388 */ /* 0x0043e80000000800 */
        /* <DEDUP_REMOVED lines=11> */
[----:B------:R1:W-:Y:S04]  /*d750*/  STS [R3], R12 ;  /* 0x0000000c03007388 */ /* 0x0003e80000000800 */
[----:B------:R1:W-:Y:S04]  /*d760*/  STS [R3+0x4], R10 ;  /* 0x0000040a03007388 */ /* 0x0003e80000000800 */
[----:B------:R1:W-:Y:S02]  /*d770*/  STS [R3+0x8], R8 ;  /* 0x0000080803007388 */ /* 0x0003e40000000800 */
.L_x_13:
[----:B------:R-:W-:Y:S05]  /*d780*/  BSYNC.RECONVERGENT B0 ;  /* 0x0000000000007941 */ /* 0x000fea0003800200 */
.L_x_12:
[----:B------:R-:W-:Y:S01]  /*d790*/  BAR.SYNC.DEFER_BLOCKING 0x0 ;  /* 0x0000000000007b1d */ /* 0x000fe20000010000 */
[C---:B-1----:R-:W-:Y:S01]  /*d7a0*/  FFMA R48, R70.reuse, R24, R31 ;  /* 0x0000001846307223 */ /* 0x042fe2000000001f */
[C---:B------:R-:W-:Y:S02]  /*d7b0*/  IMAD R61, R29.reuse, -0x100, R6 ;  /* 0xffffff001d3d7824 */ /* 0x040fe400078e0206 */
[C---:B------:R-:W-:Y:S01]  /*d7c0*/  FFMA R47, R70.reuse, R19, R74 ;  /* 0x00000013462f7223 */ /* 0x040fe2000000004a */
[C---:B------:R-:W-:Y:S01]  /*d7d0*/  FFMA R6, R70.reuse, R18, R79 ;  /* 0x0000001246067223 */ /* 0x040fe2000000004f */
[C---:B------:R-:W-:Y:S01]  /*d7e0*/  FFMA R49, R70.reuse, R17, R76 ;  /* 0x0000001146317223 */ /* 0x040fe2000000004c */
[C---:B------:R-:W-:Y:S01]  /*d7f0*/  FFMA R46, R70.reuse, R16, R71 ;  /* 0x00000010462e7223 */ /* 0x040fe20000000047 */
[C---:B------:R-:W-:Y:S01]  /*d800*/  FFMA R77, R70.reuse, R78, R77 ;  /* 0x0000004e464d7223 */ /* 0x040fe2000000004d */
[----:B------:R-:W-:Y:S01]  /*d810*/  LEA R65, R29, R4, 0x4 ;  /* 0x000000041d417211 */ /* 0x000fe200078e20ff */
[----:B------:R-:W-:Y:S01]  /*d820*/  FFMA R70, R70, R81, R30 ;  /* 0x0000005146467223 */ /* 0x000fe2000000001e */
[----:B------:R-:W-:Y:S01]  /*d830*/  IMAD.WIDE.U32 R66, R5, 0x4, R66 ;  /* 0x0000000405427825 */ /* 0x000fe200078e0042 */
[----:B------:R-:W-:Y:S04]  /*d840*/  LDS R45, [R2+0x40] ;  /* 0x00004000022d7984 */ /* 0x000fe80000000800 */
[----:B0-----:R-:W0:Y:S04]  /*d850*/  LDS.128 R8, [R0+0x10] ;  /* 0x0000100000087984 */ /* 0x001e280000000c00 */
[----:B------:R-:W1:Y:S04]  /*d860*/  LDS.128 R12, [R0] ;  /* 0x00000000000c7984 */ /* 0x000e680000000c00 */
[----:B------:R-:W-:Y:S04]  /*d870*/  LDS R44, [R2+0x3c] ;  /* 0x00003c00022c7984 */ /* 0x000fe80000000800 */
[----:B------:R-:W2:Y:S04]  /*d880*/  LDS.128 R20, [R0+0x50] ;  /* 0x0000500000147984 */ /* 0x000ea80000000c00 */
[----:B------:R-:W3:Y:S04]  /*d890*/  LDS.128 R32, [R0+0x20] ;  /* 0x0000200000207984 */ /* 0x000ee80000000c00 */
[----:B------:R-:W4:Y:S04]  /*d8a0*/  LDS.128 R40, [R0+0x30] ;  /* 0x0000300000287984 */ /* 0x000f280000000c00 */
[----:B------:R-:W5:Y:S04]  /*d8b0*/  LDS.128 R24, [R0+0x60] ;  /* 0x0000600000187984 */ /* 0x000f680000000c00 */
[----:B------:R-:W5:Y:S04]  /*d8c0*/  LDS.128 R36, [R0+0x70] ;  /* 0x0000700000247984 */ /* 0x000f680000000c00 */
[----:B------:R-:W5:Y:S04]  /*d8d0*/  LDS.128 R28, [R0+0x40] ;  /* 0x00004000001c7984 */ /* 0x000f680000000c00 */
[----:B------:R-:W-:Y:S01]  /*d8e0*/  LDS R4, [R2+0x38] ;  /* 0x0000380002047984 */ /* 0x000fe20000000800 */
        /* <DEDUP_REMOVED lines=8> */
[----:B------:R-:W0:Y:S04]  /*d970*/  LDS.128 R16, [R0+0xa0] ;  /* 0x0000a00000107984 */ /* 0x000e280000000c00 */
[----:B------:R-:W1:Y:S01]  /*d980*/  LDS.128 R12, [R0+0x90] ;  /* 0x00009000000c7984 */ /* 0x000e620000000c00 */
[C---:B--2---:R-:W-:Y:S01]  /*d990*/  FFMA R57, R44.reuse, R22, R9 ;  /* 0x000000162c397223 */ /* 0x044fe20000000009 */
[C---:B------:R-:W-:Y:S01]  /*d9a0*/  FFMA R21, R44.reuse, R21, R71 ;  /* 0x000000152c157223 */ /* 0x040fe20000000047 */
[C---:B------:R-:W-:Y:S01]  /*d9b0*/  FFMA R48, R44.reuse, R20, R51 ;  /* 0x000000142c307223 */ /* 0x040fe20000000033 */
[----:B------:R-:W2:Y:S01]  /*d9c0*/  LDS.128 R8, [R0+0xb0] ;  /* 0x0000b00000087984 */ /* 0x000ea20000000c00 */
[C---:B---3--:R-:W-:Y:S01]  /*d9d0*/  FFMA R69, R45.reuse, R35, R6 ;  /* 0x000000232d457223 */ /* 0x048fe20000000006 */
[C---:B------:R-:W-:Y:S01]  /*d9e0*/  FFMA R22, R45.reuse, R34, R49 ;  /* 0x000000222d167223 */ /* 0x040fe20000000031 */
[C---:B------:R-:W-:Y:S01]  /*d9f0*/  FFMA R49, R45.reuse, R33, R46 ;  /* 0x000000212d317223 */ /* 0x040fe2000000002e */
[C---:B----4-:R-:W-:Y:S01]  /*da00*/  FFMA R42, R45.reuse, R42, R7 ;  /* 0x0000002a2d2a7223 */ /* 0x050fe20000000007 */
[C---:B------:R-:W-:Y:S01]  /*da10*/  FFMA R40, R45.reuse, R40, R47 ;  /* 0x000000282d287223 */ /* 0x040fe2000000002f */
[----:B------:R-:W3:Y:S01]  /*da20*/  LDS.64 R6, [R0+0x88] ;  /* 0x0000880000067984 */ /* 0x000ee20000000a00 */
[C---:B------:R-:W-:Y:S01]  /*da30*/  FFMA R46, R45.reuse, R32, R59 ;  /* 0x000000202d2e7223 */ /* 0x040fe2000000003b */
[----:B------:R-:W-:Y:S01]  /*da40*/  FFMA R41, R45, R41, R70 ;  /* 0x000000292d297223 */ /* 0x000fe20000000046 */
[C---:B-----5:R-:W-:Y:S01]  /*da50*/  FFMA R27, R44.reuse, R27, R22 ;  /* 0x0000001b2c1b7223 */ /* 0x060fe20000000016 */
[----:B------:R-:W4:Y:S01]  /*da60*/  LDS R47, [R0+0xc0] ;  /* 0x0000c000002f7984 */ /* 0x000f220000000800 */
[C---:B------:R-:W-:Y:S01]  /*da70*/  FFMA R23, R44.reuse, R23, R73 ;  /* 0x000000172c177223 */ /* 0x040fe20000000049 */
[C---:B------:R-:W-:Y:S01]  /*da80*/  FFMA R22, R44.reuse, R38, R41 ;  /* 0x000000262c167223 */ /* 0x040fe20000000029 */
[C---:B------:R-:W-:Y:S01]  /*da90*/  FFMA R41, R44.reuse, R37, R40 ;  /* 0x000000252c297223 */ /* 0x040fe20000000028 */
[----:B------:R-:W-:Y:S01]  /*daa0*/  LDS R43, [R2+0x34] ;  /* 0x00003400022b7984 */ /* 0x000fe20000000800 */
[C---:B------:R-:W-:Y:S01]  /*dab0*/  FFMA R26, R44.reuse, R26, R49 ;  /* 0x0000001a2c1a7223 */ /* 0x040fe20000000031 */
[C---:B------:R-:W-:Y:S01]  /*dac0*/  FFMA R31, R44.reuse, R31, R50 ;  /* 0x0000001f2c1f7223 */ /* 0x040fe20000000032 */
[C---:B------:R-:W-:Y:S01]  /*dad0*/  FFMA R25, R44.reuse, R25, R46 ;  /* 0x000000192c197223 */ /* 0x040fe2000000002e */
[----:B------:R-:W5:Y:S01]  /*dae0*/  LDS.128 R32, [R0+0xd0] ;  /* 0x0000d00000207984 */ /* 0x000f620000000c00 */
[C---:B------:R-:W-:Y:S01]  /*daf0*/  FFMA R20, R44.reuse, R24, R55 ;  /* 0x000000182c147223 */ /* 0x040fe20000000037 */
[C---:B------:R-:W-:Y:S01]  /*db00*/  FFMA R30, R44.reuse, R30, R53 ;  /* 0x0000001e2c1e7223 */ /* 0x040fe20000000035 */
[C---:B------:R-:W-:Y:S01]  /*db10*/  FFMA R29, R44.reuse, R29, R52 ;  /* 0x0000001d2c1d7223 */ /* 0x040fe20000000034 */
[C---:B------:R-:W-:Y:S01]  /*db20*/  FFMA R58, R44.reuse, R39, R42 ;  /* 0x000000272c3a7223 */ /* 0x040fe2000000002a */
[----:B------:R-:W-:Y:S01]  /*db30*/  FFMA R69, R44, R36, R69 ;  /* 0x000000242c457223 */ /* 0x000fe20000000045 */
[----:B------:R-:W5:Y:S04]  /*db40*/  LDS R50, [R0+0xcc] ;  /* 0x0000cc0000327984 */ /* 0x000f680000000800 */
[----:B------:R-:W5:Y:S01]  /*db50*/  LDS.128 R36, [R0+0xe0] ;  /* 0x0000e00000247984 */ /* 0x000f620000000c00 */
[C---:B0-----:R-:W-:Y:S01]  /*db60*/  FFMA R49, R4.reuse, R19, R26 ;  /* 0x0000001304317223 */ /* 0x041fe2000000001a */
[C---:B------:R-:W-:Y:S01]  /*db70*/  FFMA R55, R4.reuse, R17, R20 ;  /* 0x0000001104377223 */ /* 0x040fe20000000014 */
[C---:B------:R-:W-:Y:S01]  /*db80*/  FFMA R54, R4.reuse, R16, R23 ;  /* 0x0000001004367223 */ /* 0x040fe20000000017 */
[----:B------:R-:W-:Y:S01]  /*db90*/  LDS R45, [R2+0x30] ;  /* 0x00003000022d7984 */ /* 0x000fe20000000800 */
        /* <DEDUP_REMOVED lines=8> */
[C---:B------:R-:W-:Y:S01]  /*dc20*/  FFMA R57, R4.reuse, R9, R69 ;  /* 0x0000000904397223 */ /* 0x040fe20000000045 */
[----:B------:R-:W1:Y:S01]  /*dc30*/  LDS.64 R40, [R0+0x100] ;  /* 0x0001000000287984 */ /* 0x000e620000000a00 */
[C---:B---3--:R-:W-:Y:S01]  /*dc40*/  FFMA R7, R4.reuse, R7, R30 ;  /* 0x0000000704077223 */ /* 0x048fe2000000001e */
[C---:B------:R-:W-:Y:S01]  /*dc50*/  FFMA R59, R4.reuse, R6, R29 ;  /* 0x00000006043b7223 */ /* 0x040fe2000000001d */
[C---:B------:R-:W-:Y:S01]  /*dc60*/  FFMA R52, R4.reuse, R8, R27 ;  /* 0x0000000804347223 */ /* 0x040fe2000000001b */
[----:B------:R-:W2:Y:S01]  /*dc70*/  LDS.128 R16, [R0+0x110] ;  /* 0x0001100000107984 */ /* 0x000ea20000000c00 */
[----:B----4-:R-:W-:Y:S01]  /*dc80*/  FFMA R58, R4, R47, R58 ;  /* 0x0000002f043a7223 */ /* 0x010fe2000000003a */
[----:B------:R-:W-:-:S02]  /*dc90*/  HFMA2 R6, -RZ, RZ, 0, 0.0001239776611328125 ;  /* 0x00000810ff067431 */ /* 0x000fc400000001ff */
[----:B------:R-:W3:Y:S04]  /*dca0*/  LDS.128 R20, [R0+0x120] ;  /* 0x0001200000147984 */ /* 0x000ee80000000c00 */
[----:B------:R-:W4:Y:S01]  /*dcb0*/  LDS.128 R28, [R0+0x140] ;  /* 0x00014000001c7984 */ /* 0x000f220000000c00 */
[C---:B-----5:R-:W-:Y:S01]  /*dcc0*/  FFMA R47, R43.reuse, R35, R24 ;  /* 0x000000232b2f7223 */ /* 0x060fe20000000018 */
[C---:B------:R-:W-:Y:S01]  /*dcd0*/  FFMA R34, R43.reuse, R34, R44 ;  /* 0x000000222b227223 */ /* 0x040fe2000000002c */
[----:B------:R-:W-:Y:S01]  /*dce0*/  FFMA R69, R43, R33, R46 ;  /* 0x000000212b457223 */ /* 0x000fe2000000002e */
[----:B------:R-:W-:Y:S01]  /*dcf0*/  LDS R42, [R2+0x2c] ;  /* 0x00002c00022a7984 */ /* 0x000fe20000000800 */
[----:B------:R-:W-:Y:S02]  /*dd00*/  IMAD R35, R65, R6, 0x810 ;  /* 0x0000081041237424 */ /* 0x000fe400078e0206 */
[C---:B------:R-:W-:Y:S01]  /*dd10*/  FFMA R44, R43.reuse, R32, R7 ;  /* 0x000000202b2c7223 */ /* 0x040fe20000000007 */
[----:B------:R-:W-:Y:S01]  /*dd20*/  FFMA R59, R43, R50, R59 ;  /* 0x000000322b3b7223 */ /* 0x000fe2000000003b */
[----:B------:R-:W5:Y:S01]  /*dd30*/  LDS.128 R8, [R0+0x160] ;  /* 0x0001600000087984 */ /* 0x000f620000000c00 */
[----:B------:R-:W-:Y:S01]  /*dd40*/  @!P0 IMAD R65, R65, 0x810, R60 ;  /* 0x0000081041418824 */ /* 0x000fe200078e023c */
[----:B------:R-:W-:Y:S01]  /*dd50*/  IADD3 R60, PT, PT, R60, R35, RZ ;  /* 0x000000233c3c7210 */ /* 0x000fe20007ffe0ff */
[C---:B------:R-:W-:Y:S01]  /*dd60*/  FFMA R39, R43.reuse, R39, R48 ;  /* 0x000000272b277223 */ /* 0x040fe20000000030 */
[----:B------:R-:W5:Y:S01]  /*dd70*/  LDS.128 R24, [R0+0x130] ;  /* 0x0001300000187984 */ /* 0x000f620000000c00 */
[C---:B------:R-:W-:Y:S01]  /*dd80*/  FFMA R38, R43.reuse, R38, R55 ;  /* 0x000000262b267223 */ /* 0x040fe20000000037 */
[C---:B------:R-:W-:Y:S01]  /*dd90*/  FFMA R55, R43.reuse, R37, R54 ;  /* 0x000000252b377223 */ /* 0x040fe20000000036 */
[C---:B------:R-:W-:Y:S01]  /*dda0*/  FFMA R36, R43.reuse, R36, R51 ;  /* 0x000000242b247223 */ /* 0x040fe20000000033 */
[----:B------:R-:W5:Y:S04]  /*ddb0*/  LDS.128 R4, [R0+0x170] ;  /* 0x0001700000047984 */ /* 0x000f680000000c00 */
[----:B------:R-:W-:Y:S01]  /*ddc0*/  LDS R75, [R2+0x24] ;  /* 0x00002400024b7984 */ /* 0x000fe20000000800 */
        /* <DEDUP_REMOVED lines=11> */
[C---:B------:R-:W-:Y:S01]  /*de80*/  FFMA R44, R45.reuse, R16, R59 ;  /* 0x000000102d2c7223 */ /* 0x040fe2000000003b */
[C---:B---3--:R-:W-:Y:S01]  /*de90*/  FFMA R53, R45.reuse, R23, R38 ;  /* 0x000000172d357223 */ /* 0x048fe20000000026 */
[----:B------:R-:W-:Y:S01]  /*dea0*/  LDS.128 R16, [R0+0x1a0] ;  /* 0x0001a00000107984 */ /* 0x000fe20000000c00 */
[C---:B------:R-:W-:Y:S01]  /*deb0*/  FFMA R55, R45.reuse, R22, R55 ;  /* 0x000000162d377223 */ /* 0x040fe20000000037 */
[C---:B----4-:R-:W-:Y:S01]  /*dec0*/  FFMA R54, R45.reuse, R30, R49 ;  /* 0x0000001e2d367223 */ /* 0x050fe20000000031 */
[C---:B------:R-:W-:Y:S01]  /*ded0*/  FFMA R49, R45.reuse, R29, R50 ;  /* 0x0000001d2d317223 */ /* 0x040fe20000000032 */
[----:B------:R-:W2:Y:S01]  /*dee0*/  LDS R38, [R2+0x28] ;  /* 0x0000280002267984 */ /* 0x000ea20000000800 */
[C---:B------:R-:W-:Y:S01]  /*def0*/  FFMA R50, R45.reuse, R28, R37 ;  /* 0x0000001c2d327223 */ /* 0x040fe20000000025 */
[C---:B------:R-:W-:Y:S01]  /*df00*/  FFMA R52, R45.reuse, R20, R47 ;  /* 0x000000142d347223 */ /* 0x040fe2000000002f */
[----:B------:R-:W-:Y:S01]  /*df10*/  FFMA R57, R45, R21, R36 ;  /* 0x000000152d397223 */ /* 0x000fe20000000024 */
[----:B------:R-:W3:Y:S01]  /*df20*/  LDS.128 R28, [R0+0x1e0] ;  /* 0x0001e000001c7984 */ /* 0x000ee20000000c00 */
[----:B-----5:R-:W-:-:S02]  /*df30*/  FFMA R47, R42, R11, R55 ;  /* 0x0000000b2a2f7223 */ /* 0x020fc40000000037 */
[C---:B------:R-:W-:Y:S01]  /*df40*/  FFMA R57, R42.reuse, R10, R57 ;  /* 0x0000000a2a397223 */ /* 0x040fe20000000039 */
[----:B------:R-:W4:Y:S01]  /*df50*/  LDS.64 R36, [R0+0x198] ;  /* 0x0001980000247984 */ /* 0x000f220000000a00 */
[C---:B------:R-:W-:Y:S01]  /*df60*/  FFMA R55, R45.reuse, R27, R46 ;  /* 0x0000001b2d377223 */ /* 0x040fe2000000002e */
[C---:B------:R-:W-:Y:S02]  /*df70*/  FFMA R46, R45.reuse, R26, R51 ;  /* 0x0000001a2d2e7223 */ /* 0x040fe40000000033 */
[----:B------:R-:W5:Y:S01]  /*df80*/  LDS.128 R20, [R0+0x1b0] ;  /* 0x0001b00000147984 */ /* 0x000f620000000c00 */
[C---:B------:R-:W-:Y:S01]  /*df90*/  FFMA R51, R45.reuse, R25, R48 ;  /* 0x000000192d337223 */ /* 0x040fe20000000030 */
[----:B------:R-:W-:Y:S01]  /*dfa0*/  FFMA R48, R45, R24, R39 ;  /* 0x000000182d307223 */ /* 0x000fe20000000027 */
[C---:B------:R-:W-:Y:S01]  /*dfb0*/  FFMA R45, R42.reuse, R9, R52 ;  /* 0x000000092a2d7223 */ /* 0x040fe20000000034 */
[C---:B------:R-:W-:Y:S01]  /*dfc0*/  FFMA R52, R42.reuse, R8, R43 ;  /* 0x000000082a347223 */ /* 0x040fe2000000002b */
[----:B------:R-:W5:Y:S01]  /*dfd0*/  LDS.128 R24, [R0+0x1c0] ;  /* 0x0001c00000187984 */ /* 0x000f620000000c00 */
[C---:B------:R-:W-:Y:S01]  /*dfe0*/  FFMA R43, R42.reuse, R7, R46 ;  /* 0x000000072a2b7223 */ /* 0x040fe2000000002e */
[C---:B------:R-:W-:Y:S01]  /*dff0*/  FFMA R46, R42.reuse, R6, R51 ;  /* 0x000000062a2e7223 */ /* 0x040fe20000000033 */
[C---:B------:R-:W-:Y:S01]  /*e000*/  FFMA R51, R42.reuse, R5, R48 ;  /* 0x000000052a337223 */ /* 0x040fe20000000030 */
[----:B------:R-:W5:Y:S01]  /*e010*/  LDS.128 R8, [R0+0x1f0] ;  /* 0x0001f00000087984 */ /* 0x000f620000000c00 */
[----:B------:R-:W-:-:S03]  /*e020*/  FFMA R48, R42, R4, R53 ;  /* 0x000000042a307223 */ /* 0x000fc60000000035 */
[----:B------:R-:W5:Y:S01]  /*e030*/  LDS R39, [R0+0x1d0] ;  /* 0x0001d00000277984 */ /* 0x000f620000000800 */
[----:B0-----:R-:W-:-:S03]  /*e040*/  FFMA R54, R42, R15, R54 ;  /* 0x0000000f2a367223 */ /* 0x001fc60000000036 */
[----:B------:R-:W0:Y:S01]  /*e050*/  LDS R32, [R0+0x1dc] ;  /* 0x0001dc0000207984 */ /* 0x000e220000000800 */
[C---:B------:R-:W-:Y:S01]  /*e060*/  FFMA R14, R42.reuse, R14, R49 ;  /* 0x0000000e2a0e7223 */ /* 0x040fe20000000031 */
[C---:B------:R-:W-:Y:S01]  /*e070*/  FFMA R15, R42.reuse, R13, R50 ;  /* 0x0000000d2a0f7223 */ /* 0x040fe20000000032 */
[C---:B-1----:R-:W-:Y:S01]  /*e080*/  FFMA R35, R42.reuse, R35, R40 ;  /* 0x000000232a237223 */ /* 0x042fe20000000028 */
[C---:B------:R-:W-:Y:S01]  /*e090*/  FFMA R56, R42.reuse, R34, R41 ;  /* 0x000000222a387223 */ /* 0x040fe20000000029 */
[----:B------:R-:W1:Y:S01]  /*e0a0*/  LDS.128 R4, [R0+0x200] ;  /* 0x0002000000047984 */ /* 0x000e620000000c00 */
[C---:B------:R-:W-:Y:S01]  /*e0b0*/  FFMA R33, R42.reuse, R33, R44 ;  /* 0x000000212a217223 */ /* 0x040fe2000000002c */
[----:B------:R-:W-:Y:S02]  /*e0c0*/  FFMA R42, R42, R12, R55 ;  /* 0x0000000c2a2a7223 */ /* 0x000fe40000000037 */
[----:B------:R-:W-:Y:S01]  /*e0d0*/  LDS R73, [R2+0x20] ;  /* 0x0000200002497984 */ /* 0x000fe20000000800 */
[C---:B--2---:R-:W-:Y:S01]  /*e0e0*/  FFMA R18, R38.reuse, R18, R45 ;  /* 0x0000001226127223 */ /* 0x044fe2000000002d */
[C---:B------:R-:W-:Y:S01]  /*e0f0*/  FFMA R17, R38.reuse, R17, R52 ;  /* 0x0000001126117223 */ /* 0x040fe20000000034 */
[C---:B------:R-:W-:Y:S01]  /*e100*/  FFMA R16, R38.reuse, R16, R35 ;  /* 0x0000001026107223 */ /* 0x040fe20000000023 */
[C---:B------:R-:W-:Y:S01]  /*e110*/  FFMA R40, R38.reuse, R19, R57 ;  /* 0x0000001326287223 */ /* 0x040fe20000000039 */
[C---:B---3--:R-:W-:Y:S01]  /*e120*/  FFMA R78, R75.reuse, R31, R18 ;  /* 0x0000001f4b4e7223 */ /* 0x048fe20000000012 */
[C---:B------:R-:W-:Y:S01]  /*e130*/  FFMA R30, R75.reuse, R30, R17 ;  /* 0x0000001e4b1e7223 */ /* 0x040fe20000000011 */
[----:B------:R-:W-:Y:S01]  /*e140*/  FFMA R31, R75, R29, R16 ;  /* 0x0000001d4b1f7223 */ /* 0x000fe20000000010 */
[----:B------:R-:W-:Y:S01]  /*e150*/  LDS R74, [R2+0x1c] ;  /* 0x00001c00024a7984 */ /* 0x000fe20000000800 */
[C---:B----4-:R-:W-:Y:S01]  /*e160*/  FFMA R37, R38.reuse, R37, R56 ;  /* 0x0000002526257223 */ /* 0x050fe20000000038 */
[----:B------:R-:W-:-:S02]  /*e170*/  FFMA R33, R38, R36, R33 ;  /* 0x0000002426217223 */ /* 0x000fc40000000021 */
[----:B------:R-:W2:Y:S01]  /*e180*/  LDS.128 R16, [R0+0x220] ;  /* 0x0002200000107984 */ /* 0x000ea20000000c00 */
[C---:B-----5:R-:W-:Y:S01]  /*e190*/  FFMA R77, R38.reuse, R23, R46 ;  /* 0x00000017264d7223 */ /* 0x060fe2000000002e */
[C---:B------:R-:W-:Y:S01]  /*e1a0*/  FFMA R12, R38.reuse, R22, R51 ;  /* 0x00000016260c7223 */ /* 0x040fe20000000033 */
[C---:B------:R-:W-:Y:S01]  /*e1b0*/  FFMA R13, R38.reuse, R21, R48 ;  /* 0x00000015260d7223 */ /* 0x040fe20000000030 */
[C---:B------:R-:W-:Y:S01]  /*e1c0*/  FFMA R68, R38.reuse, R20, R47 ;  /* 0x0000001426447223 */ /* 0x040fe2000000002f */
[C---:B------:R-:W-:Y:S01]  /*e1d0*/  FFMA R76, R75.reuse, R28, R37 ;  /* 0x0000001c4b4c7223 */ /* 0x040fe20000000025 */
[----:B------:R-:W3:Y:S01]  /*e1e0*/  LDS.128 R20, [R0+0x260] ;  /* 0x0002600000147984 */ /* 0x000ee20000000c00 */
[C---:B------:R-:W-:Y:S01]  /*e1f0*/  FFMA R34, R38.reuse, R27, R14 ;  /* 0x0000001b26227223 */ /* 0x040fe2000000000e */
[C---:B------:R-:W-:Y:S01]  /*e200*/  FFMA R48, R38.reuse, R26, R15 ;  /* 0x0000001a26307223 */ /* 0x040fe2000000000f */
[C---:B------:R-:W-:Y:S01]  /*e210*/  FFMA R35, R38.reuse, R25, R42 ;  /* 0x0000001926237223 */ /* 0x040fe2000000002a */
[----:B------:R-:W4:Y:S01]  /*e220*/  LDS.64 R28, [R0+0x210] ;  /* 0x00021000001c7984 */ /* 0x000f220000000a00 */
[C---:B------:R-:W-:Y:S01]  /*e230*/  FFMA R56, R75.reuse, R11, R12 ;  /* 0x0000000b4b387223 */ /* 0x040fe2000000000c */
[C---:B------:R-:W-:Y:S01]  /*e240*/  FFMA R58, R75.reuse, R10, R13 ;  /* 0x0000000a4b3a7223 */ /* 0x040fe2000000000d */
[C---:B------:R-:W-:Y:S01]  /*e250*/  FFMA R68, R75.reuse, R9, R68 ;  /* 0x000000094b447223 */ /* 0x040fe20000000044 */
[----:B------:R-:W-:Y:S01]  /*e260*/  LDS R71, [R2+0x18] ;  /* 0x0000180002477984 */ /* 0x000fe20000000800 */
[C---:B------:R-:W-:Y:S01]  /*e270*/  FFMA R52, R38.reuse, R24, R43 ;  /* 0x0000001826347223 */ /* 0x040fe2000000002b */
[C---:B------:R-:W-:Y:S01]  /*e280*/  FFMA R8, R75.reuse, R8, R40 ;  /* 0x000000084b087223 */ /* 0x040fe20000000028 */
[----:B------:R-:W-:Y:S01]  /*e290*/  FFMA R54, R38, R39, R54 ;  /* 0x0000002726367223 */ /* 0x000fe20000000036 */
[----:B------:R-:W5:Y:S01]  /*e2a0*/  LDS.64 R10, [R0+0x2a8] ;  /* 0x0002a800000a7984 */ /* 0x000f620000000a00 */
[----:B0-----:R-:W-:-:S03]  /*e2b0*/  FFMA R32, R75, R32, R33 ;  /* 0x000000204b207223 */ /* 0x001fc60000000021 */
[----:B------:R-:W0:Y:S01]  /*e2c0*/  LDS.128 R12, [R0+0x2b0] ;  /* 0x0002b000000c7984 */ /* 0x000e220000000c00 */
[C---:B-1----:R-:W-:Y:S01]  /*e2d0*/  FFMA R52, R75.reuse, R5, R52 ;  /* 0x000000054b347223 */ /* 0x042fe20000000034 */
[C---:B------:R-:W-:Y:S01]  /*e2e0*/  FFMA R77, R75.reuse, R4, R77 ;  /* 0x000000044b4d7223 */ /* 0x040fe2000000004d */
[C---:B------:R-:W-:Y:S01]  /*e2f0*/  FFMA R48, R75.reuse, R7, R48 ;  /* 0x000000074b307223 */ /* 0x040fe20000000030 */
[----:B------:R-:W-:Y:S01]  /*e300*/  LDS R9, [R0+0x2ec] ;  /* 0x0002ec0000097984 */ /* 0x000fe20000000800 */
[----:B------:R-:W-:-:S03]  /*e310*/  FFMA R50, R75, R6, R35 ;  /* 0x000000064b327223 */ /* 0x000fc60000000023 */
[----:B------:R-:W1:Y:S04]  /*e320*/  LDS R72, [R2+0x14] ;  /* 0x0000140002487984 */ /* 0x000e680000000800 */
[----:B------:R-:W1:Y:S04]  /*e330*/  LDS.128 R24, [R0+0x2f0] ;  /* 0x0002f00000187984 */ /* 0x000e680000000c00 */
[----:B------:R-:W1:Y:S01]  /*e340*/  LDS.128 R40, [R0+0x230] ;  /* 0x0002300000287984 */ /* 0x000e620000000c00 */
[C---:B--2---:R-:W-:Y:S01]  /*e350*/  FFMA R5, R73.reuse, R16, R32 ;  /* 0x0000001049057223 */ /* 0x044fe20000000020 */
[----:B------:R-:W-:-:S02]  /*e360*/  FFMA R17, R73, R17, R76 ;  /* 0x0000001149117223 */ /* 0x000fc4000000004c */
[----:B------:R-:W-:Y:S01]  /*e370*/  LDS R70, [R2+0x10] ;  /* 0x0000100002467984 */ /* 0x000fe20000000800 */
[----:B------:R-:W-:-:S03]  /*e380*/  FFMA R18, R73, R18, R31 ;  /* 0x0000001249127223 */ /* 0x000fc6000000001f */
[----:B------:R-:W2:Y:S01]  /*e390*/  LDS.128 R36, [R0+0x330] ;  /* 0x0003300000247984 */ /* 0x000ea20000000c00 */
[C---:B---3--:R-:W-:Y:S01]  /*e3a0*/  FFMA R4, R74.reuse, R21, R5 ;  /* 0x000000154a047223 */ /* 0x048fe20000000005 */
[C---:B------:R-:W-:Y:S01]  /*e3b0*/  FFMA R22, R74.reuse, R22, R17 ;  /* 0x000000164a167223 */ /* 0x040fe20000000011 */
[----:B------:R-:W-:Y:S01]  /*e3c0*/  FFMA R23, R74, R23, R18 ;  /* 0x000000174a177223 */ /* 0x000fe20000000012 */
[----:B------:R-:W3:Y:S01]  /*e3d0*/  LDS.128 R44, [R0+0x270] ;  /* 0x00027000002c7984 */ /* 0x000ee20000000c00 */
[C---:B----4-:R-:W-:Y:S01]  /*e3e0*/  FFMA R49, R75.reuse, R29, R54 ;  /* 0x0000001d4b317223 */ /* 0x050fe20000000036 */
[----:B------:R-:W-:Y:S01]  /*e3f0*/  FFMA R75, R75, R28, R34 ;  /* 0x0000001c4b4b7223 */ /* 0x000fe20000000022 */
[----:B------:R-:W-:Y:S01]  /*e400*/  FFMA R5, R73, R19, R30 ;  /* 0x0000001349057223 */ /* 0x000fe2000000001e */
[----:B------:R-:W4:Y:S01]  /*e410*/  LDS.128 R32, [R0+0x300] ;  /* 0x0003000000207984 */ /* 0x000f220000000c00 */
[----:B-----5:R-:W-:-:S03]  /*e420*/  FFMA R7, R71, R10, R4 ;  /* 0x0000000a47077223 */ /* 0x020fc60000000004 */
[----:B------:R-:W5:Y:S01]  /*e430*/  LDS.128 R16, [R0+0x2c0] ;  /* 0x0002c00000107984 */ /* 0x000f620000000c00 */
[C---:B------:R-:W-:Y:S01]  /*e440*/  FFMA R11, R71.reuse, R11, R22 ;  /* 0x0000000b470b7223 */ /* 0x040fe20000000016 */
[----:B0-----:R-:W-:Y:S02]  /*e450*/  FFMA R12, R71, R12, R23 ;  /* 0x0000000c470c7223 */ /* 0x001fe40000000017 */
[----:B------:R-:W0:Y:S04]  /*e460*/  LDS.128 R28, [R0+0x340] ;  /* 0x00034000001c7984 */ /* 0x000e280000000c00 */
[----:B------:R-:W0:Y:S01]  /*e470*/  LDS.128 R20, [R0+0x280] ;  /* 0x0002800000147984 */ /* 0x000e220000000c00 */
[----:B-1----:R-:W-:-:S03]  /*e480*/  FFMA R7, R72, R9, R7 ;  /* 0x0000000948077223 */ /* 0x002fc60000000007 */
[----:B------:R-:W-:Y:S01]  /*e490*/  LDS R76, [R2+0xc] ;  /* 0x00000c00024c7984 */ /* 0x000fe20000000800 */
[C---:B------:R-:W-:Y:S01]  /*e4a0*/  FFMA R24, R72.reuse, R24, R11 ;  /* 0x0000001848187223 */ /* 0x040fe2000000000b */
[----:B------:R-:W-:Y:S02]  /*e4b0*/  FFMA R25, R72, R25, R12 ;  /* 0x0000001948197223 */ /* 0x000fe4000000000c */
[----:B------:R-:W-:Y:S01]  /*e4c0*/  LDS R79, [R2+0x8] ;  /* 0x00000800024f7984 */ /* 0x000fe20000000800 */
[C---:B------:R-:W-:Y:S01]  /*e4d0*/  FFMA R41, R73.reuse, R41, R8 ;  /* 0x0000002949297223 */ /* 0x040fe20000000008 */
[C---:B------:R-:W-:Y:S02]  /*e4e0*/  FFMA R40, R73.reuse, R40, R78 ;  /* 0x0000002849287223 */ /* 0x040fe4000000004e */
[----:B------:R-:W1:Y:S01]  /*e4f0*/  LDS.128 R8, [R0+0x380] ;  /* 0x0003800000087984 */ /* 0x000e620000000c00 */
[----:B------:R-:W-:-:S03]  /*e500*/  FFMA R43, R73, R43, R58 ;  /* 0x0000002b492b7223 */ /* 0x000fc6000000003a */
[----:B------:R-:W-:Y:S01]  /*e510*/  LDS R78, [R2+0x4] ;  /* 0x00000400024e7984 */ /* 0x000fe20000000800 */
[C---:B--2---:R-:W-:Y:S01]  /*e520*/  FFMA R54, R70.reuse, R36, R7 ;  /* 0x0000002446367223 */ /* 0x044fe20000000007 */
[C---:B------:R-:W-:Y:S01]  /*e530*/  FFMA R53, R70.reuse, R38, R25 ;  /* 0x0000002646357223 */ /* 0x040fe20000000019 */
[----:B------:R-:W-:Y:S01]  /*e540*/  FFMA R25, R73, R42, R68 ;  /* 0x0000002a49197223 */ /* 0x000fe20000000044 */
[----:B------:R-:W-:Y:S01]  /*e550*/  FFMA R51, R70, R37, R24 ;  /* 0x0000002546337223 */ /* 0x000fe20000000018 */
[C---:B---3--:R-:W-:Y:S01]  /*e560*/  FFMA R44, R74.reuse, R44, R5 ;  /* 0x0000002c4a2c7223 */ /* 0x048fe20000000005 */
[C---:B------:R-:W-:Y:S01]  /*e570*/  FFMA R46, R74.reuse, R46, R41 ;  /* 0x0000002e4a2e7223 */ /* 0x040fe20000000029 */
[----:B------:R-:W2:Y:S01]  /*e580*/  LDS.128 R4, [R0+0x240] ;  /* 0x0002400000047984 */ /* 0x000ea20000000c00 */
[C---:B------:R-:W-:Y:S01]  /*e590*/  FFMA R45, R74.reuse, R45, R40 ;  /* 0x0000002d4a2d7223 */ /* 0x040fe20000000028 */
[C---:B------:R-:W-:Y:S01]  /*e5a0*/  FFMA R13, R71.reuse, R13, R44 ;  /* 0x0000000d470d7223 */ /* 0x040fe2000000002c */
[C---:B------:R-:W-:Y:S01]  /*e5b0*/  FFMA R15, R71.reuse, R15, R46 ;  /* 0x0000000f470f7223 */ /* 0x040fe2000000002e */
[----:B------:R-:W-:Y:S01]  /*e5c0*/  FFMA R12, R74, R47, R25 ;  /* 0x0000002f4a0c7223 */ /* 0x000fe20000000019 */
[C---:B------:R-:W-:Y:S01]  /*e5d0*/  FFMA R14, R71.reuse, R14, R45 ;  /* 0x0000000e470e7223 */ /* 0x040fe2000000002d */
[C---:B------:R-:W-:Y:S01]  /*e5e0*/  FFMA R13, R72.reuse, R26, R13 ;  /* 0x0000001a480d7223 */ /* 0x040fe2000000000d */
[C---:B----4-:R-:W-:Y:S01]  /*e5f0*/  FFMA R32, R72.reuse, R32, R15 ;  /* 0x0000002048207223 */ /* 0x050fe2000000000f */
[C---:B-----5:R-:W-:Y:S01]  /*e600*/  FFMA R15, R71.reuse, R16, R12 ;  /* 0x00000010470f7223 */ /* 0x060fe2000000000c */
[----:B------:R-:W-:Y:S01]  /*e610*/  FFMA R27, R72, R27, R14 ;  /* 0x0000001b481b7223 */ /* 0x000fe2000000000e */
[C---:B------:R-:W-:Y:S01]  /*e620*/  FFMA R13, R70.reuse, R39, R13 ;  /* 0x00000027460d7223 */ /* 0x040fe2000000000d */
[----:B0-----:R-:W-:Y:S01]  /*e630*/  FFMA R29, R70, R29, R32 ;  /* 0x0000001d461d7223 */ /* 0x001fe20000000020 */
[----:B------:R-:W-:Y:S01]  /*e640*/  FFMA R15, R72, R33, R15 ;  /* 0x00000021480f7223 */ /* 0x000fe2000000000f */
[----:B------:R-:W-:Y:S01]  /*e650*/  FFMA R28, R70, R28, R27 ;  /* 0x0000001c461c7223 */ /* 0x000fe2000000001b */
[----:B------:R-:W0:Y:S01]  /*e660*/  LDC.64 R68, c[0x0][0x390] ;  /* 0x0000e400ff447b82 */ /* 0x000e220000000a00 */
[----:B------:R-:W-:Y:S01]  /*e670*/  FFMA R20, R74, R20, R43 ;  /* 0x000000144a147223 */ /* 0x000fe2000000002b */
[----:B------:R-:W-:Y:S01]  /*e680*/  FFMA R87, R70, R30, R15 ;  /* 0x0000001e46577223 */ /* 0x000fe2000000000f */
[----:B------:R-:W3:Y:S01]  /*e690*/  LDS.128 R40, [R0+0x370] ;  /* 0x0003700000287984 */ /* 0x000ee20000000c00 */
[C---:B-1----:R-:W-:Y:S01]  /*e6a0*/  FFMA R45, R76.reuse, R9, R28 ;  /* 0x000000094c2d7223 */ /* 0x042fe2000000001c */
[----:B------:R-:W-:Y:S01]  /*e6b0*/  FFMA R9, R71, R17, R20 ;  /* 0x0000001147097223 */ /* 0x000fe20000000014 */
[C---:B------:R-:W-:Y:S01]  /*e6c0*/  FFMA R46, R76.reuse, R8, R13 ;  /* 0x000000084c2e7223 */ /* 0x040fe2000000000d */
[C---:B------:R-:W-:Y:S01]  /*e6d0*/  FFMA R44, R76.reuse, R10, R29 ;  /* 0x0000000a4c2c7223 */ /* 0x040fe2000000001d */
[----:B------:R-:W1:Y:S01]  /*e6e0*/  LDS.128 R12, [R0+0x3c0] ;  /* 0x0003c000000c7984 */ /* 0x000e620000000c00 */
[----:B------:R-:W-:Y:S01]  /*e6f0*/  FFMA R87, R76, R11, R87 ;  /* 0x0000000b4c577223 */ /* 0x000fe20000000057 */
[----:B------:R-:W-:-:S02]  /*e700*/  FFMA R89, R72, R34, R9 ;  /* 0x0000002248597223 */ /* 0x000fc40000000009 */
[----:B------:R-:W4:Y:S02]  /*e710*/  LDS.128 R8, [R0+0x400] ;  /* 0x0004000000087984 */ /* 0x000f240000000c00 */
[----:B------:R-:W-:Y:S01]  /*e720*/  FFMA R89, R70, R31, R89 ;  /* 0x0000001f46597223 */ /* 0x000fe20000000059 */
[C---:B--2---:R-:W-:Y:S01]  /*e730*/  FFMA R25, R73.reuse, R4, R56 ;  /* 0x0000000449197223 */ /* 0x044fe20000000038 */
[----:B------:R-:W2:Y:S01]  /*e740*/  LDS.64 R16, [R0+0x3b8] ;  /* 0x0003b80000107984 */ /* 0x000ea20000000a00 */
[C---:B------:R-:W-:Y:S01]  /*e750*/  FFMA R37, R73.reuse, R6, R52 ;  /* 0x0000000649257223 */ /* 0x040fe20000000034 */
[C---:B------:R-:W-:Y:S01]  /*e760*/  FFMA R77, R73.reuse, R5, R77 ;  /* 0x00000005494d7223 */ /* 0x040fe2000000004d */
[C---:B------:R-:W-:Y:S01]  /*e770*/  FFMA R4, R74.reuse, R21, R25 ;  /* 0x000000154a047223 */ /* 0x040fe20000000019 */
[----:B------:R-:W5:Y:S01]  /*e780*/  LDS.128 R28, [R0+0x290] ;  /* 0x00029000001c7984 */ /* 0x000f620000000c00 */
[----:B------:R-:W-:Y:S01]  /*e790*/  FFMA R21, R73, R7, R50 ;  /* 0x0000000749157223 */ /* 0x000fe20000000032 */
[----:B------:R-:W-:Y:S01]  /*e7a0*/  FFMA R23, R74, R23, R37 ;  /* 0x000000174a177223 */ /* 0x000fe20000000025 */
[----:B------:R-:W-:Y:S01]  /*e7b0*/  FFMA R33, R71, R18, R4 ;  /* 0x0000001247217223 */ /* 0x000fe20000000004 */
[----:B------:R-:W0:Y:S03]  /*e7c0*/  LDS.128 R24, [R0+0x250] ;  /* 0x0002500000187984 */ /* 0x000e260000000c00 */
[----:B------:R-:W-:Y:S01]  /*e7d0*/  FFMA R7, R72, R35, R33 ;  /* 0x0000002348077223 */ /* 0x000fe20000000021 */
[----:B------:R-:W-:Y:S04]  /*e7e0*/  LDS.128 R36, [R0+0x310] ;  /* 0x0003100000247984 */ /* 0x000fe80000000c00 */
[----:B------:R-:W0:Y:S01]  /*e7f0*/  LDS.128 R32, [R0+0x2d0] ;  /* 0x0002d00000207984 */ /* 0x000e220000000c00 */
[C---:B---3--:R-:W-:Y:S01]  /*e800*/  FFMA R43, R76.reuse, R43, R53 ;  /* 0x0000002b4c2b7223 */ /* 0x048fe20000000035 */
[C---:B------:R-:W-:Y:S01]  /*e810*/  FFMA R42, R76.reuse, R42, R51 ;  /* 0x0000002a4c2a7223 */ /* 0x040fe20000000033 */
[----:B------:R-:W-:Y:S01]  /*e820*/  FFMA R41, R76, R41, R54 ;  /* 0x000000294c297223 */ /* 0x000fe20000000036 */
[----:B------:R-:W-:Y:S04]  /*e830*/  LDS.128 R56, [R0+0x410] ;  /* 0x0004100000387984 */ /* 0x000fe80000000c00 */
[----:B------:R-:W3:Y:S01]  /*e840*/  LDS.128 R52, [R0+0x3d0] ;  /* 0x0003d00000347984 */ /* 0x000ee20000000c00 */
[C---:B-1----:R-:W-:Y:S01]  /*e850*/  FFMA R45, R79.reuse, R14, R45 ;  /* 0x0000000e4f2d7223 */ /* 0x042fe2000000002d */
[C---:B------:R-:W-:Y:S01]  /*e860*/  FFMA R85, R79.reuse, R15, R44 ;  /* 0x0000000f4f557223 */ /* 0x040fe2000000002c */
[C---:B------:R-:W-:Y:S01]  /*e870*/  FFMA R15, R79.reuse, R13, R46 ;  /* 0x0000000d4f0f7223 */ /* 0x040fe2000000002e */
[----:B------:R-:W-:Y:S01]  /*e880*/  FFMA R12, R79, R12, R43 ;  /* 0x0000000c4f0c7223 */ /* 0x000fe2000000002b */
[----:B----4-:R-:W-:-:S02]  /*e890*/  FFMA R83, R78, R11, R45 ;  /* 0x0000000b4e537223 */ /* 0x010fc4000000002d */
[----:B------:R-:W1:Y:S01]  /*e8a0*/  LDS.128 R44, [R0+0x390] ;  /* 0x00039000002c7984 */ /* 0x000e620000000c00 */
[C---:B------:R-:W-:Y:S01]  /*e8b0*/  FFMA R81, R78.reuse, R9, R12 ;  /* 0x000000094e517223 */ /* 0x040fe2000000000c */
[C---:B------:R-:W-:Y:S01]  /*e8c0*/  FFMA R80, R78.reuse, R10, R15 ;  /* 0x0000000a4e507223 */ /* 0x040fe2000000000f */
[C---:B--2---:R-:W-:Y:S01]  /*e8d0*/  FFMA R17, R79.reuse, R17, R42 ;  /* 0x000000114f117223 */ /* 0x044fe2000000002a */
[----:B------:R-:W-:Y:S02]  /*e8e0*/  FFMA R13, R79, R16, R41 ;  /* 0x000000104f0d7223 */ /* 0x000fe40000000029 */
[----:B------:R-:W2:Y:S01]  /*e8f0*/  LDS.128 R40, [R0+0x350] ;  /* 0x0003500000287984 */ /* 0x000ea20000000c00 */
[----:B------:R-:W-:Y:S01]  /*e900*/  FFMA R82, R78, R8, R17 ;  /* 0x000000084e527223 */ /* 0x000fe20000000011 */
[C---:B-----5:R-:W-:Y:S01]  /*e910*/  FFMA R28, R74.reuse, R28, R21 ;  /* 0x0000001c4a1c7223 */ /* 0x060fe20000000015 */
[----:B0-----:R-:W-:Y:S01]  /*e920*/  IMAD.WIDE.U32 R16, R61, 0x4, R68 ;  /* 0x000000043d107825 */ /* 0x001fe200078e0044 */
[----:B------:R-:W0:Y:S03]  /*e930*/  LDS R8, [R0+0x2e0] ;  /* 0x0002e00000087984 */ /* 0x000e260000000800 */
[C---:B------:R-:W-:Y:S01]  /*e940*/  FFMA R11, R73.reuse, R24, R48 ;  /* 0x00000018490b7223 */ /* 0x040fe20000000030 */
[----:B------:R-:W-:Y:S01]  /*e950*/  FFMA R4, R73, R26, R49 ;  /* 0x0000001a49047223 */ /* 0x000fe20000000031 */
[----:B------:R-:W4:Y:S02]  /*e960*/  LDS.64 R20, [R0+0x320] ;  /* 0x0003200000147984 */ /* 0x000f240000000a00 */
[C---:B------:R-:W-:Y:S01]  /*e970*/  FFMA R6, R74.reuse, R29, R11 ;  /* 0x0000001d4a067223 */ /* 0x040fe2000000000b */
[----:B------:R-:W-:Y:S01]  /*e980*/  FFMA R4, R74, R31, R4 ;  /* 0x0000001f4a047223 */ /* 0x000fe20000000004 */
[----:B------:R-:W-:Y:S01]  /*e990*/  @!P0 IADD3 R29, PT, PT, R65, 0x810, RZ ;  /* 0x00000810411d8810 */ /* 0x000fe20007ffe0ff */
[----:B------:R-:W5:Y:S01]  /*e9a0*/  LDS.128 R48, [R0+0x360] ;  /* 0x0003600000307984 */ /* 0x000f620000000c00 */
[C---:B------:R-:W-:Y:S01]  /*e9b0*/  FFMA R9, R71.reuse, R34, R6 ;  /* 0x0000002247097223 */ /* 0x040fe20000000006 */
[C---:B------:R-:W-:Y:S01]  /*e9c0*/  FFMA R33, R71.reuse, R33, R28 ;  /* 0x0000002147217223 */ /* 0x040fe2000000001c */
[----:B------:R-:W-:Y:S01]  /*e9d0*/  FFMA R23, R71, R32, R23 ;  /* 0x0000002047177223 */ /* 0x000fe20000000017 */
[----:B------:R-:W5:Y:S01]  /*e9e0*/  LDS R6, [R0+0x3fc] ;  /* 0x0003fc0000067984 */ /* 0x000f620000000800 */
[C---:B------:R-:W-:Y:S01]  /*e9f0*/  FFMA R39, R72.reuse, R39, R9 ;  /* 0x0000002748277223 */ /* 0x040fe20000000009 */
[C---:B------:R-:W-:Y:S01]  /*ea00*/  FFMA R38, R72.reuse, R38, R33 ;  /* 0x0000002648267223 */ /* 0x040fe20000000021 */
[----:B------:R-:W-:Y:S01]  /*ea10*/  FFMA R23, R72, R37, R23 ;  /* 0x0000002548177223 */ /* 0x000fe20000000017 */
[----:B------:R-:W5:Y:S01]  /*ea20*/  LDS R24, [R0+0x3f0] ;  /* 0x0003f00000187984 */ /* 0x000f620000000800 */
[----:B------:R-:W-:-:S04]  /*ea30*/  @!P0 IMAD.WIDE.U32 R28, R29, 0x4, R62 ;  /* 0x000000041d1c8825 */ /* 0x000fc800078e003e */
[----:B------:R-:W-:Y:S01]  /*ea40*/  FFMA R22, R74, R22, R77 ;  /* 0x000000164a167223 */ /* 0x000fe2000000004d */
[----:B---3--:R-:W-:Y:S01]  /*ea50*/  FFMA R52, R79, R52, R87 ;  /* 0x000000344f347223 */ /* 0x008fe20000000057 */
[----:B------:R-:W3:Y:S01]  /*ea60*/  LDS.64 R26, [R0+0x430] ;  /* 0x00043000001a7984 */ /* 0x000ee20000000a00 */
[----:B------:R-:W-:Y:S01]  /*ea70*/  FFMA R25, R73, R25, R75 ;  /* 0x0000001949197223 */ /* 0x000fe2000000004b */
[----:B------:R-:W-:Y:S01]  /*ea80*/  BSSY.RECONVERGENT B0, `(.L_x_14) ;  /* 0x000003f000007945 */ /* 0x000fe20003800200 */
[----:B-1----:R-:W-:Y:S01]  /*ea90*/  FFMA R44, R76, R44, R89 ;  /* 0x0000002c4c2c7223 */ /* 0x002fe20000000059 */
[C---:B--2---:R-:W-:Y:S01]  /*eaa0*/  FFMA R7, R70.reuse, R40, R7 ;  /* 0x0000002846077223 */ /* 0x044fe20000000007 */
[----:B------:R-:W-:Y:S01]  /*eab0*/  FFMA R42, R70, R42, R23 ;  /* 0x0000002a462a7223 */ /* 0x000fe20000000017 */
[----:B------:R-:W-:Y:S01]  /*eac0*/  IADD3 R23, PT, PT, R60, 0x10, RZ ;  /* 0x000000103c177810 */ /* 0x000fe20007ffe0ff */
[----:B------:R-:W-:Y:S01]  /*ead0*/  FFMA R53, R79, R53, R44 ;  /* 0x000000354f357223 */ /* 0x000fe2000000002c */
[----:B------:R-:W-:Y:S01]  /*eae0*/  FFMA R10, R76, R45, R7 ;  /* 0x0000002d4c0a7223 */ /* 0x000fe20000000007 */
[C---:B0-----:R-:W-:Y:S01]  /*eaf0*/  FFMA R5, R71.reuse, R8, R4 ;  /* 0x0000000847057223 */ /* 0x041fe20000000004 */
[----:B------:R-:W-:Y:S01]  /*eb00*/  FFMA R19, R71, R19, R22 ;  /* 0x0000001347137223 */ /* 0x000fe20000000016 */
[----:B------:R-:W-:Y:S01]  /*eb10*/  FFMA R43, R70, R43, R38 ;  /* 0x0000002b462b7223 */ /* 0x000fe20000000026 */
[----:B------:R-:W-:Y:S01]  /*eb20*/  FFMA R7, R79, R54, R10 ;  /* 0x000000364f077223 */ /* 0x000fe2000000000a */
[----:B----4-:R-:W-:Y:S01]  /*eb30*/  FFMA R5, R72, R21, R5 ;  /* 0x0000001548057223 */ /* 0x010fe20000000005 */
[----:B------:R-:W0:Y:S01]  /*eb40*/  LDS.128 R8, [R0+0x3e0] ;  /* 0x0003e00000087984 */ /* 0x000e220000000c00 */
[----:B------:R-:W-:Y:S01]  /*eb50*/  FFMA R47, R76, R47, R42 ;  /* 0x0000002f4c2f7223 */ /* 0x000fe2000000002a */
[----:B------:R-:W-:Y:S01]  /*eb60*/  FFMA R59, R78, R59, R7 ;  /* 0x0000003b4e3b7223 */ /* 0x000fe20000000007 */
[----:B-----5:R-:W-:Y:S01]  /*eb70*/  FFMA R33, R70, R50, R5 ;  /* 0x0000003246217223 */ /* 0x020fe20000000005 */
[C---:B------:R-:W-:Y:S01]  /*eb80*/  FFMA R58, R78.reuse, R58, R53 ;  /* 0x0000003a4e3a7223 */ /* 0x040fe20000000035 */
[C---:B------:R-:W-:Y:S01]  /*eb90*/  FFMA R57, R78.reuse, R57, R52 ;  /* 0x000000394e397223 */ /* 0x040fe20000000034 */
[----:B------:R-:W-:-:S02]  /*eba0*/  FFMA R21, R78, R6, R13 ;  /* 0x000000064e157223 */ /* 0x000fc4000000000d */
[----:B------:R-:W1:Y:S04]  /*ebb0*/  LDS.128 R4, [R0+0x3a0] ;  /* 0x0003a00000047984 */ /* 0x000e680000000c00 */
[----:B------:R2:W-:Y:S04]  /*ebc0*/  STG.E desc[UR6][R16.64], R21 ;  /* 0x0000001510007986 */ /* 0x0005e8000c101906 */
[----:B------:R4:W0:Y:S01]  /*ebd0*/  LDS.128 R12, [R0+0x420] ;  /* 0x00042000000c7984 */ /* 0x0008220000000c00 */
[----:B--2---:R-:W-:Y:S01]  /*ebe0*/  IMAD.WIDE.U32 R16, R23, 0x4, R62 ;  /* 0x0000000417107825 */ /* 0x004fe200078e003e */
[----:B------:R-:W-:Y:S08]  /*ebf0*/  BAR.SYNC.DEFER_BLOCKING 0x0 ;  /* 0x0000000000007b1d */ /* 0x000ff00000010000 */
[----:B------:R-:W-:Y:S06]  /*ec00*/  BAR.SYNC.DEFER_BLOCKING 0x0 ;  /* 0x0000000000007b1d */ /* 0x000fec0000010000 */
[----:B------:R-:W2:Y:S04]  /*ec10*/  @!P0 LDG.E R29, desc[UR6][R28.64] ;  /* 0x000000061c1d8981 */ /* 0x000ea8000c1e1900 */
[----:B------:R-:W5:Y:S01]  /*ec20*/  LDG.E R17, desc[UR6][R16.64] ;  /* 0x0000000610117981 */ /* 0x000f62000c1e1900 */
[----:B------:R-:W-:Y:S01]  /*ec30*/  FFMA R30, R74, R30, R25 ;  /* 0x0000001e4a1e7223 */ /* 0x000fe20000000019 */
[----:B------:R-:W-:-:S02]  /*ec40*/  FFMA R21, R72, R36, R19 ;  /* 0x0000002448157223 */ /* 0x000fc40000000013 */
[----:B--2---:R4:W-:Y:S04]  /*ec50*/  @!P0 STS [R2], R29 ;  /* 0x0000001d02008388 */ /* 0x0049e80000000800 */
[----:B-----5:R4:W-:Y:S01]  /*ec60*/  STS [R2+0x40], R17 ;  /* 0x0000401102007388 */ /* 0x0209e20000000800 */
[----:B------:R-:W-:Y:S06]  /*ec70*/  BAR.SYNC.DEFER_BLOCKING 0x0 ;  /* 0x0000000000007b1d */ /* 0x000fec0000010000 */
[----:B01-3--:R-:W-:Y:S05]  /*ec80*/  @P0 BRA `(.L_x_15) ;  /* 0x0000000000780947 */ /* 0x00bfea0003800000 */
[----:B------:R-:W2:Y:S04]  /*ec90*/  LDG.E R16, desc[UR6][R66.64] ;  /* 0x0000000642107981 */ /* 0x000ea8000c1e1900 */
[----:B------:R-:W3:Y:S04]  /*eca0*/  LDG.E R18, desc[UR6][R66.64+0x40] ;  /* 0x0000400642127981 */ /* 0x000ee8000c1e1900 */
[----:B------:R-:W5:Y:S04]  /*ecb0*/  LDG.E R22, desc[UR6][R66.64+0x80] ;  /* 0x0000800642167981 */ /* 0x000f68000c1e1900 */
[----:B------:R-:W4:Y:S04]  /*ecc0*/  LDG.E R28, desc[UR6][R66.64+0xc0] ;  /* 0x0000c006421c7981 */ /* 0x000f28000c1e1900 */
[----:B------:R-:W4:Y:S04]  /*ecd0*/  LDG.E R32, desc[UR6][R66.64+0x100] ;  /* 0x0001000642207981 */ /* 0x000f28000c1e1900 */
[----:B------:R-:W4:Y:S04]  /*ece0*/  LDG.E R34, desc[UR6][R66.64+0x140] ;  /* 0x0001400642227981 */ /* 0x000f28000c1e1900 */
[----:B------:R-:W4:Y:S04]  /*ecf0*/  LDG.E R36, desc[UR6][R66.64+0x180] ;  /* 0x0001800642247981 */ /* 0x000f28000c1e1900 */
[----:B------:R-:W4:Y:S04]  /*ed00*/  LDG.E R38, desc[UR6][R66.64+0x1c0] ;  /* 0x0001c00642267981 */ /* 0x000f28000c1e1900 */
[----:B------:R-:W4:Y:S04]  /*ed10*/  LDG.E R40, desc[UR6][R66.64+0x200] ;  /* 0x0002000642287981 */ /* 0x000f28000c1e1900 */
[----:B------:R-:W4:Y:S04]  /*ed20*/  LDG.E R42, desc[UR6][R66.64+0x240] ;  /* 0x00024006422a7981 */ /* 0x000f28000c1e1900 */
[----:B------:R-:W4:Y:S04]  /*ed30*/  LDG.E R44, desc[UR6][R66.64+0x280] ;  /* 0x00028006422c7981 */ /* 0x000f28000c1e1900 */
[----:B--2---:R0:W-:Y:S04]  /*ed40*/  STS [R3+0x4], R16 ;  /* 0x0000041003007388 */ /* 0x0041e80000000800 */
[----:B---3--:R1:W-:Y:S04]  /*ed50*/  STS [R3+0x8], R18 ;  /* 0x0000081203007388 */ /* 0x0083e80000000800 */
[----:B-----5:R2:W-:Y:S04]  /*ed60*/  STS [R3+0xc], R22 ;  /* 0x00000c1603007388 */ /* 0x0205e80000000800 */
[----:B----4-:R3:W-:Y:S04]  /*ed70*/  STS [R3+0x10], R28 ;  /* 0x0000101c03007388 */ /* 0x0107e80000000800 */
[----:B0-----:R-:W4:Y:S04]  /*ed80*/  LDG.E R16, desc[UR6][R66.64+0x2c0] ;  /* 0x0002c00642107981 */ /* 0x001f28000c1e1900 */
[----:B-1----:R-:W5:Y:S04]  /*ed90*/  LDG.E R18, desc[UR6][R66.64+0x300] ;  /* 0x0003000642127981 */ /* 0x002f68000c1e1900 */
[----:B--2---:R-:W2:Y:S04]  /*eda0*/  LDG.E R22, desc[UR6][R66.64+0x340] ;  /* 0x0003400642167981 */ /* 0x004ea8000c1e1900 */
[----:B---3--:R-:W3:Y:S04]  /*edb0*/  LDG.E R28, desc[UR6][R66.64+0x380] ;  /* 0x00038006421c7981 */ /* 0x008ee8000c1e1900 */
[----:B------:R0:W-:Y:S04]  /*edc0*/  STS [R3+0x14], R32 ;  /* 0x0000142003007388 */ /* 0x0001e80000000800 */
[----:B------:R0:W-:Y:S04]  /*edd0*/  STS [R3+0x18], R34 ;  /* 0x0000182203007388 */ /* 0x0001e80000000800 */
[----:B------:R0:W-:Y:S04]  /*ede0*/  STS [R3+0x1c], R36 ;  /* 0x00001c2403007388 */ /* 0x0001e80000000800 */
[----:B------:R0:W-:Y:S04]  /*edf0*/  STS [R3+0x20], R38 ;  /* 0x0000202603007388 */ /* 0x0001e80000000800 */
[----:B------:R0:W-:Y:S04]  /*ee00*/  STS [R3+0x24], R40 ;  /* 0x0000242803007388 */ /* 0x0001e80000000800 */
[----:B------:R0:W-:Y:S04]  /*ee10*/  STS [R3+0x28], R42 ;  /* 0x0000282a03007388 */ /* 0x0001e80000000800 */
[----:B------:R0:W-:Y:S04]  /*ee20*/  STS [R3+0x2c], R44 ;  /* 0x00002c2c03007388 */ /* 0x0001e80000000800 */
[----:B----4-:R0:W-:Y:S04]  /*ee30*/  STS [R3+0x30], R16 ;  /* 0x0000301003007388 */ /* 0x0101e80000000800 */
[----:B-----5:R0:W-:Y:S04]  /*ee40*/  STS [R3+0x34], R18 ;  /* 0x0000341203007388 */ /* 0x0201e80000000800 */
[----:B--2---:R0:W-:Y:S04]  /*ee50*/  STS [R3+0x38], R22 ;  /* 0x0000381603007388 */ /* 0x0041e80000000800 */
[----:B---3--:R0:W-:Y:S02]  /*ee60*/  STS [R3+0x3c], R28 ;  /* 0x00003c1c03007388 */ /* 0x0081e40000000800 */
.L_x_15:
[----:B------:R-:W-:Y:S05]  /*ee70*/  BSYNC.RECONVERGENT B0 ;  /* 0x0000000000007941 */ /* 0x000fea0003800200 */
.L_x_14:
[----:B------:R-:W-:Y:S01]  /*ee80*/  BAR.SYNC.DEFER_BLOCKING 0x0 ;  /* 0x0000000000007b1d */ /* 0x000fe20000010000 */
[----:B------:R-:W-:Y:S01]  /*ee90*/  FFMA R35, R71, R35, R30 ;  /* 0x0000002347237223 */ /* 0x000fe2000000001e */
[C---:B------:R-:W-:Y:S01]  /*eea0*/  FFMA R21, R70.reuse, R41, R21 ;  /* 0x0000002946157223 */ /* 0x040fe20000000015 */
[----:B------:R-:W-:Y:S01]  /*eeb0*/  FFMA R48, R70, R48, R39 ;  /* 0x0000003046307223 */ /* 0x000fe20000000027 */
[----:B------:R-:W-:Y:S01]  /*eec0*/  FFMA R25, R76, R7, R33 ;  /* 0x000000074c197223 */ /* 0x000fe20000000021 */
[----:B------:R-:W-:Y:S01]  /*eed0*/  FFMA R35, R72, R20, R35 ;  /* 0x0000001448237223 */ /* 0x000fe20000000023 */
[C---:B------:R-:W-:Y:S01]  /*eee0*/  FFMA R46, R76.reuse, R46, R21 ;  /* 0x0000002e4c2e7223 */ /* 0x040fe20000000015 */
[----:B------:R-:W-:Y:S01]  /*eef0*/  FFMA R37, R76, R5, R48 ;  /* 0x000000054c257223 */ /* 0x000fe20000000030 */
[C---:B------:R-:W-:Y:S01]  /*ef00*/  FFMA R8, R79.reuse, R8, R47 ;  /* 0x000000084f087223 */ /* 0x040fe2000000002f */
[----:B------:R-:W-:Y:S01]  /*ef10*/  FFMA R49, R70, R49, R35 ;  /* 0x0000003146317223 */ /* 0x000fe20000000023 */
[C---:B------:R-:W-:Y:S01]  /*ef20*/  FFMA R55, R79.reuse, R55, R46 ;  /* 0x000000374f377223 */ /* 0x040fe2000000002e */
[C---:B0-----:R-:W-:Y:S01]  /*ef30*/  FFMA R44, R79.reuse, R10, R37 ;  /* 0x0000000a4f2c7223 */ /* 0x041fe20000000025 */
[----:B------:R-:W-:Y:S01]  /*ef40*/  FFMA R56, R78, R56, R85 ;  /* 0x000000384e387223 */ /* 0x000fe20000000055 */
[C---:B------:R-:W-:Y:S01]  /*ef50*/  FFMA R36, R76.reuse, R6, R49 ;  /* 0x000000064c247223 */ /* 0x040fe20000000031 */
[----:B------:R-:W-:Y:S01]  /*ef60*/  FFMA R76, R76, R4, R43 ;  /* 0x000000044c4c7223 */ /* 0x000fe2000000002b */
[C---:B------:R-:W-:Y:S01]  /*ef70*/  FFMA R49, R78.reuse, R13, R8 ;  /* 0x0000000d4e317223 */ /* 0x040fe20000000008 */
[----:B------:R-:W-:Y:S01]  /*ef80*/  FFMA R43, R78, R15, R44 ;  /* 0x0000000f4e2b7223 */ /* 0x000fe2000000002c */
[C---:B------:R-:W-:Y:S01]  /*ef90*/  FFMA R41, R79.reuse, R11, R36 ;  /* 0x0000000b4f297223 */ /* 0x040fe20000000024 */
[C---:B------:R-:W-:Y:S01]  /*efa0*/  FFMA R11, R79.reuse, R24, R25 ;  /* 0x000000184f0b7223 */ /* 0x040fe20000000019 */
[----:B------:R-:W-:Y:S01]  /*efb0*/  FFMA R9, R79, R9, R76 ;  /* 0x000000094f097223 */ /* 0x000fe2000000004c */
[----:B------:R-:W-:Y:S01]  /*efc0*/  @!P0 IADD3 R75, PT, PT, R60, 0x810, RZ ;  /* 0x000008103c4b8810 */ /* 0x000fe20007ffe0ff */
[C---:B------:R-:W-:Y:S01]  /*efd0*/  FFMA R10, R78.reuse, R26, R41 ;  /* 0x0000001a4e0a7223 */ /* 0x040fe20000000029 */
[C---:B------:R-:W-:Y:S01]  /*efe0*/  FFMA R11, R78.reuse, R27, R11 ;  /* 0x0000001b4e0b7223 */ /* 0x040fe2000000000b */
[C---:B------:R-:W-:Y:S01]  /*eff0*/  FFMA R50, R78.reuse, R14, R9 ;  /* 0x0000000e4e327223 */ /* 0x040fe20000000009 */
[----:B------:R-:W-:Y:S01]  /*f000*/  LDS R40, [R2+0x40] ;  /* 0x0000400002287984 */ /* 0x000fe20000000800 */
[----:B------:R-:W-:-:S03]  /*f010*/  FFMA R78, R78, R12, R55 ;  /* 0x0000000c4e4e7223 */ /* 0x000fc60000000037 */
[----:B----4-:R-:W0:Y:S04]  /*f020*/  LDS.128 R16, [R0+0x10] ;  /* 0x0000100000107984 */ /* 0x010e280000000c00 */
[----:B------:R-:W1:Y:S04]  /*f030*/  LDS.128 R20, [R0+0x20] ;  /* 0x0000200000147984 */ /* 0x000e680000000c00 */
[----:B------:R-:W2:Y:S04]  /*f040*/  LDS.128 R28, [R0] ;  /* 0x00000000001c7984 */ /* 0x000ea80000000c00 */
[----:B------:R-:W3:Y:S04]  /*f050*/  LDS.128 R32, [R0+0x30] ;  /* 0x0000300000207984 */ /* 0x000ee80000000c00 */
[----:B------:R-:W-:Y:S04]  /*f060*/  LDS R42, [R2+0x3c] ;  /* 0x00003c00022a7984 */ /* 0x000fe80000000800 */
[----:B------:R-:W4:Y:S04]  /*f070*/  LDS.128 R4, [R0+0x50] ;  /* 0x0000500000047984 */ /* 0x000f280000000c00 */
[----:B------:R-:W5:Y:S04]  /*f080*/  LDS.128 R36, [R0+0x60] ;  /* 0x0000600000247984 */ /* 0x000f680000000c00 */
[----:B------:R-:W5:Y:S04]  /*f090*/  LDS.128 R24, [R0+0x70] ;  /* 0x0000700000187984 */ /* 0x000f680000000c00 */
[----:B------:R-:W5:Y:S04]  /*f0a0*/  LDS.64 R8, [R0+0x48] ;  /* 0x0000480000087984 */ /* 0x000f680000000a00 */
[----:B------:R-:W5:Y:S01]  /*f0b0*/  LDS R45, [R0+0x80] ;  /* 0x00008000002d7984 */ /* 0x000f620000000800 */
[C---:B0-----:R-:W-:Y:S01]  /*f0c0*/  FFMA R48, R40.reuse, R16, R83 ;  /* 0x0000001028307223 */ /* 0x041fe20000000053 */
[C---:B------:R-:W-:Y:S01]  /*f0d0*/  FFMA R47, R40.reuse, R17, R56 ;  /* 0x00000011282f7223 */ /* 0x040fe20000000038 */
[C---:B------:R-:W-:Y:S01]  /*f0e0*/  FFMA R44, R40.reuse, R18, R57 ;  /* 0x00000012282c7223 */ /* 0x040fe20000000039 */
[----:B------:R-:W-:Y:S01]  /*f0f0*/  LDS R41, [R2+0x38] ;  /* 0x0000380002297984 */ /* 0x000fe20000000800 */
[C---:B------:R-:W-:Y:S01]  /*f100*/  FFMA R51, R40.reuse, R19, R58 ;  /* 0x0000001328337223 */ /* 0x040fe2000000003a */
[C---:B-1----:R-:W-:Y:S01]  /*f110*/  FFMA R46, R40.reuse, R22, R49 ;  /* 0x00000016282e7223 */ /* 0x042fe20000000031 */
[C---:B------:R-:W-:Y:S01]  /*f120*/  FFMA R53, R40.reuse, R23, R50 ;  /* 0x0000001728357223 */ /* 0x040fe20000000032 */
[----:B------:R-:W0:Y:S01]  /*f130*/  LDS.128 R12, [R0+0x90] ;  /* 0x00009000000c7984 */ /* 0x000e220000000c00 */
[C---:B------:R-:W-:Y:S01]  /*f140*/  FFMA R52, R40.reuse, R20, R59 ;  /* 0x0000001428347223 */ /* 0x040fe2000000003b */
[C---:B------:R-:W-:Y:S01]  /*f150*/  FFMA R55, R40.reuse, R21, R78 ;  /* 0x0000001528377223 */ /* 0x040fe2000000004e */
[C---:B--2---:R-:W-:Y:S01]  /*f160*/  FFMA R49, R40.reuse, R29, R82 ;  /* 0x0000001d28317223 */ /* 0x044fe20000000052 */
[----:B------:R-:W1:Y:S01]  /*f170*/  LDS.128 R16, [R0+0xa0] ;  /* 0x0000a00000107984 */ /* 0x000e620000000c00 */
[C---:B------:R-:W-:Y:S01]  /*f180*/  FFMA R50, R40.reuse, R30, R81 ;  /* 0x0000001e28327223 */ /* 0x040fe20000000051 */
[C---:B------:R-:W-:Y:S01]  /*f190*/  FFMA R31, R40.reuse, R31, R80 ;  /* 0x0000001f281f7223 */ /* 0x040fe20000000050 */
[C---:B---3--:R-:W-:Y:S01]  /*f1a0*/  FFMA R32, R40.reuse, R32, R43 ;  /* 0x0000002028207223 */ /* 0x048fe2000000002b */
[C---:B------:R-:W-:Y:S01]  /*f1b0*/  FFMA R33, R40.reuse, R33, R10 ;  /* 0x0000002128217223 */ /* 0x040fe2000000000a */
[C---:B------:R-:W-:Y:S01]  /*f1c0*/  FFMA R56, R40.reuse, R34, R11 ;  /* 0x0000002228387223 */ /* 0x040fe2000000000b */
[----:B------:R-:W-:Y:S01]  /*f1d0*/  FFMA R64, R40, R35, R64 ;  /* 0x0000002328407223 */ /* 0x000fe20000000040 */
[----:B------:R-:W2:Y:S01]  /*f1e0*/  LDS.128 R20, [R0+0xb0] ;  /* 0x0000b00000147984 */ /* 0x000ea20000000c00 */
[C---:B----4-:R-:W-:Y:S01]  /*f1f0*/  FFMA R54, R42.reuse, R4, R31 ;  /* 0x000000042a367223 */ /* 0x050fe2000000001f */
[----:B------:R-:W-:-:S02]  /*f200*/  FFMA R59, R42, R5, R48 ;  /* 0x000000052a3b7223 */ /* 0x000fc40000000030 */
[----:B------:R-:W3:Y:S01]  /*f210*/  LDS R40, [R0+0x8c] ;  /* 0x00008c0000287984 */ /* 0x000ee20000000800 */
[C---:B------:R-:W-:Y:S01]  /*f220*/  FFMA R70, R42.reuse, R6, R47 ;  /* 0x000000062a467223 */ /* 0x040fe2000000002f */
[C---:B------:R-:W-:Y:S01]  /*f230*/  FFMA R57, R42.reuse, R7, R44 ;  /* 0x000000072a397223 */ /* 0x040fe2000000002c */
[C---:B-----5:R-:W-:Y:S01]  /*f240*/  FFMA R58, R42.reuse, R36, R51 ;  /* 0x000000242a3a7223 */ /* 0x060fe20000000033 */
[----:B------:R-:W4:Y:S01]  /*f250*/  LDS.64 R10, [R0+0xc0] ;  /* 0x0000c000000a7984 */ /* 0x000f220000000a00 */
        /* <DEDUP_REMOVED lines=13> */
[----:B------:R-:W-:Y:S04]  /*f330*/  LDS R44, [R2+0x30] ;  /* 0x00003000022c7984 */ /* 0x000fe80000000800 */
[----:B------:R-:W5:Y:S01]  /*f340*/  LDS.128 R32, [R0+0x120] ;  /* 0x0001200000207984 */ /* 0x000f620000000c00 */
[C---:B0-----:R-:W-:Y:S01]  /*f350*/  FFMA R45, R41.reuse, R13, R54 ;  /* 0x0000000d292d7223 */ /* 0x041fe20000000036 */
[C---:B------:R-:W-:Y:S01]  /*f360*/  FFMA R8, R41.reuse, R12, R50 ;  /* 0x0000000c29087223 */ /* 0x040fe20000000032 */
[C---:B------:R-:W-:Y:S01]  /*f370*/  FFMA R42, R41.reuse, R14, R59 ;  /* 0x0000000e292a7223 */ /* 0x040fe2000000003b */
[----:B------:R-:W0:Y:S01]  /*f380*/  LDS.128 R24, [R0+0xf0] ;  /* 0x0000f00000187984 */ /* 0x000e220000000c00 */
        /* <DEDUP_REMOVED lines=9> */
[C---:B------:R-:W-:Y:S01]  /*f420*/  FFMA R51, R41.reuse, R23, R52 ;  /* 0x0000001729337223 */ /* 0x040fe20000000034 */
[C---:B---3--:R-:W-:Y:S01]  /*f430*/  FFMA R40, R41.reuse, R40, R49 ;  /* 0x0000002829287223 */ /* 0x048fe20000000031 */
[----:B------:R-:W2:Y:S01]  /*f440*/  LDS.128 R16, [R0+0x110] ;  /* 0x0001100000107984 */ /* 0x000ea20000000c00 */
[----:B----4-:R-:W-:-:S03]  /*f450*/  FFMA R70, R41, R10, R9 ;  /* 0x0000000a29467223 */ /* 0x010fc60000000009 */
[----:B------:R-:W3:Y:S01]  /*f460*/  LDS.128 R20, [R0+0x140] ;  /* 0x0001400000147984 */ /* 0x000ee20000000c00 */
[----:B------:R-:W-:-:S03]  /*f470*/  FFMA R49, R41, R11, R64 ;  /* 0x0000000b29317223 */ /* 0x000fc60000000040 */
[----:B------:R-:W4:Y:S01]  /*f480*/  LDS.128 R12, [R0+0x130] ;  /* 0x00013000000c7984 */ /* 0x000f220000000c00 */
[C---:B-----5:R-:W-:Y:S01]  /*f490*/  FFMA R52, R43.reuse, R28, R40 ;  /* 0x0000001c2b347223 */ /* 0x060fe20000000028 */
[C---:B------:R-:W-:Y:S02]  /*f4a0*/  FFMA R53, R43.reuse, R29, R8 ;  /* 0x0000001d2b357223 */ /* 0x040fe40000000008 */
        /* <DEDUP_REMOVED lines=13> */
[C---:B0-----:R-:W-:Y:S01]  /*f580*/  FFMA R26, R43.reuse, R26, R47 ;  /* 0x0000001a2b1a7223 */ /* 0x041fe2000000002f */
[C---:B------:R-:W-:Y:S01]  /*f590*/  FFMA R48, R43.reuse, R24, R48 ;  /* 0x000000182b307223 */ /* 0x040fe20000000030 */
[C---:B------:R-:W-:Y:S01]  /*f5a0*/  FFMA R55, R43.reuse, R25, R50 ;  /* 0x000000192b377223 */ /* 0x040fe20000000032 */
[C---:B------:R-:W-:Y:S01]  /*f5b0*/  FFMA R47, R43.reuse, R27, R46 ;  /* 0x0000001b2b2f7223 */ /* 0x040fe2000000002e */
[C---:B-1----:R-:W-:Y:S01]  /*f5c0*/  FFMA R46, R43.reuse, R36, R51 ;  /* 0x000000242b2e7223 */ /* 0x042fe20000000033 */
[----:B------:R-:W0:Y:S01]  /*f5d0*/  LDS.64 R24, [R0+0x158] ;  /* 0x0001580000187984 */ /* 0x000e220000000a00 */
[C---:B------:R-:W-:Y:S01]  /*f5e0*/  FFMA R51, R43.reuse, R37, R70 ;  /* 0x000000252b337223 */ /* 0x040fe20000000046 */
[C---:B------:R-:W-:Y:S01]  /*f5f0*/  FFMA R41, R44.reuse, R35, R56 ;  /* 0x000000232c297223 */ /* 0x040fe20000000038 */
[----:B------:R-:W-:Y:S01]  /*f600*/  FFMA R38, R43, R38, R49 ;  /* 0x000000262b267223 */ /* 0x000fe20000000031 */
[----:B------:R-:W1:Y:S01]  /*f610*/  LDS R27, [R0+0x190] ;  /* 0x00019000001b7984 */ /* 0x000e620000000800 */
[----:B--2---:R-:W-:-:S03]  /*f620*/  FFMA R19, R44, R19, R58 ;  /* 0x000000132c137223 */ /* 0x004fc6000000003a */
[----:B------:R-:W-:Y:S01]  /*f630*/  LDS R71, [R2+0x28] ;  /* 0x0000280002477984 */ /* 0x000fe20000000800 */
[C---:B------:R-:W-:Y:S01]  /*f640*/  FFMA R49, R44.reuse, R17, R52 ;  /* 0x000000112c317223 */ /* 0x040fe20000000034 */
[C---:B---3--:R-:W-:Y:S02]  /*f650*/  FFMA R39, R44.reuse, R21, R46 ;  /* 0x000000152c277223 */ /* 0x048fe4000000002e */
[----:B------:R-:W2:Y:S01]  /*f660*/  LDS.128 R32, [R0+0x1a0] ;  /* 0x0001a00000207984 */ /* 0x000ea20000000c00 */
[C---:B------:R-:W-:Y:S01]  /*f670*/  FFMA R64, R44.reuse, R20, R47 ;  /* 0x000000142c407223 */ /* 0x040fe2000000002f */
[C---:B------:R-:W-:Y:S01]  /*f680*/  FFMA R52, R44.reuse, R22, R51 ;  /* 0x000000162c347223 */ /* 0x040fe20000000033 */
[C---:B----4-:R-:W-:Y:S01]  /*f690*/  FFMA R37, R44.reuse, R15, R26 ;  /* 0x0000000f2c257223 */ /* 0x050fe2000000001a */
[----:B------:R-:W3:Y:S01]  /*f6a0*/  LDS R46, [R0+0x19c] ;  /* 0x00019c00002e7984 */ /* 0x000ee20000000800 */
[C---:B------:R-:W-:Y:S01]  /*f6b0*/  FFMA R56, R44.reuse, R12, R57 ;  /* 0x0000000c2c387223 */ /* 0x040fe20000000039 */
[C---:B------:R-:W-:Y:S01]  /*f6c0*/  FFMA R43, R44.reuse, R13, R48 ;  /* 0x0000000d2c2b7223 */ /* 0x040fe20000000030 */
[C---:B------:R-:W-:Y:S01]  /*f6d0*/  FFMA R36, R44.reuse, R14, R55 ;  /* 0x0000000e2c247223 */ /* 0x040fe20000000037 */
[C---:B------:R-:W-:Y:S01]  /*f6e0*/  FFMA R26, R44.reuse, R18, R53 ;  /* 0x000000122c1a7223 */ /* 0x040fe20000000035 */
[----:B------:R-:W-:Y:S01]  /*f6f0*/  FFMA R44, R44, R23, R38 ;  /* 0x000000172c2c7223 */ /* 0x000fe20000000026 */
[----:B------:R-:W4:Y:S01]  /*f700*/  LDS.128 R12, [R0+0x1b0] ;  /* 0x0001b000000c7984 */ /* 0x000f220000000c00 */
[C---:B-----5:R-:W-:Y:S01]  /*f710*/  FFMA R38, R40.reuse, R8, R19 ;  /* 0x0000000828267223 */ /* 0x060fe20000000013 */
[----:B------:R-:W-:-:S02]  /*f720*/  FFMA R50, R40, R10, R45 ;  /* 0x0000000a28327223 */ /* 0x000fc4000000002d */
        /* <DEDUP_REMOVED lines=8> */
[----:B------:R-:W-:Y:S01]  /*f7b0*/  LDS.128 R20, [R0+0x220] ;  /* 0x0002200000147984 */ /* 0x000fe20000000c00 */
[C---:B------:R-:W-:Y:S01]  /*f7c0*/  FFMA R47, R40.reuse, R11, R42 ;  /* 0x0000000b282f7223 */ /* 0x040fe2000000002a */
[C---:B------:R-:W-:Y:S01]  /*f7d0*/  FFMA R41, R40.reuse, R5, R64 ;  /* 0x0000000528297223 */ /* 0x040fe20000000040 */
[C---:B------:R-:W-:Y:S01]  /*f7e0*/  FFMA R72, R40.reuse, R6, R39 ;  /* 0x0000000628487223 */ /* 0x040fe20000000027 */
[----:B------:R-:W5:Y:S01]  /*f7f0*/  LDS R58, [R2+0x20] ;  /* 0x00002000023a7984 */ /* 0x000f620000000800 */
[C---:B0-----:R-:W-:Y:S01]  /*f800*/  FFMA R26, R40.reuse, R25, R26 ;  /* 0x00000019281a7223 */ /* 0x041fe2000000001a */
[C---:B------:R-:W-:Y:S01]  /*f810*/  FFMA R49, R40.reuse, R24, R49 ;  /* 0x0000001828317223 */ /* 0x040fe20000000031 */
[C---:B------:R-:W-:Y:S01]  /*f820*/  FFMA R39, R40.reuse, R7, R52 ;  /* 0x0000000728277223 */ /* 0x040fe20000000034 */
[----:B------:R-:W-:Y:S01]  /*f830*/  LDS R56, [R2+0x1c] ;  /* 0x00001c0002387984 */ /* 0x000fe20000000800 */
[----:B-1----:R-:W-:-:S03]  /*f840*/  FFMA R40, R40, R27, R44 ;  /* 0x0000001b28287223 */ /* 0x002fc6000000002c */
[----:B------:R-:W0:Y:S04]  /*f850*/  LDS.64 R36, [R0+0x268] ;  /* 0x0002680000247984 */ /* 0x000e280000000a00 */
[----:B------:R-:W1:Y:S01]  /*f860*/  LDS.128 R8, [R0+0x1c0] ;  /* 0x0001c00000087984 */ /* 0x000e620000000c00 */
[C---:B--2---:R-:W-:Y:S01]  /*f870*/  FFMA R44, R71.reuse, R32, R26 ;  /* 0x00000020472c7223 */ /* 0x044fe2000000001a */
[C---:B------:R-:W-:Y:S02]  /*f880*/  FFMA R6, R71.reuse, R33, R38 ;  /* 0x0000002147067223 */ /* 0x040fe40000000026 */
[----:B------:R-:W2:Y:S01]  /*f890*/  LDS.64 R4, [R0+0x1d0] ;  /* 0x0001d00000047984 */ /* 0x000ea20000000a00 */
[C---:B------:R-:W-:Y:S01]  /*f8a0*/  FFMA R38, R71.reuse, R34, R51 ;  /* 0x0000002247267223 */ /* 0x040fe20000000033 */
[C---:B---3--:R-:W-:Y:S01]  /*f8b0*/  FFMA R46, R71.reuse, R46, R49 ;  /* 0x0000002e472e7223 */ /* 0x048fe20000000031 */
[C---:B------:R-:W-:Y:S01]  /*f8c0*/  FFMA R34, R71.reuse, R35, R50 ;  /* 0x0000002347227223 */ /* 0x040fe20000000032 */
[----:B------:R-:W-:Y:S04]  /*f8d0*/  LDS R42, [R0+0x2ac] ;  /* 0x0002ac00002a7984 */ /* 0x000fe80000000800 */
[----:B------:R-:W3:Y:S01]  /*f8e0*/  LDS R57, [R2+0x18] ;  /* 0x0000180002397984 */ /* 0x000ee20000000800 */
[C---:B----4-:R-:W-:Y:S01]  /*f8f0*/  FFMA R35, R71.reuse, R13, R48 ;  /* 0x0000000d47237223 */ /* 0x050fe20000000030 */
[C---:B------:R-:W-:Y:S01]  /*f900*/  FFMA R84, R71.reuse, R12, R47 ;  /* 0x0000000c47547223 */ /* 0x040fe2000000002f */
[C---:B------:R-:W-:Y:S01]  /*f910*/  FFMA R82, R71.reuse, R14, R45 ;  /* 0x0000000e47527223 */ /* 0x040fe2000000002d */
[----:B------:R-:W-:Y:S01]  /*f920*/  LDS R59, [R2+0x14] ;  /* 0x00001400023b7984 */ /* 0x000fe20000000800 */
[----:B------:R-:W-:-:S03]  /*f930*/  FFMA R80, R71, R15, R80 ;  /* 0x0000000f47507223 */ /* 0x000fc60000000050 */
[----:B------:R-:W4:Y:S01]  /*f940*/  LDS.128 R24, [R0+0x2f0] ;  /* 0x0002f00000187984 */ /* 0x000f220000000c00 */
[C---:B-----5:R-:W-:Y:S01]  /*f950*/  FFMA R13, R65.reuse, R16, R46 ;  /* 0x00000010410d7223 */ /* 0x060fe2000000002e */
[----:B------:R-:W-:Y:S02]  /*f960*/  FFMA R17, R65, R17, R44 ;  /* 0x0000001141117223 */ /* 0x000fe4000000002c */
[----:B------:R-:W-:Y:S04]  /*f970*/  LDS.128 R28, [R0+0x330] ;  /* 0x00033000001c7984 */ /* 0x000fe80000000c00 */
[----:B------:R-:W5:Y:S01]  /*f980*/  LDS R64, [R2+0x10] ;  /* 0x0000100002407984 */ /* 0x000f620000000800 */
[C---:B------:R-:W-:Y:S01]  /*f990*/  FFMA R21, R58.reuse, R21, R13 ;  /* 0x000000153a157223 */ /* 0x040fe2000000000d */
[----:B------:R-:W-:-:S02]  /*f9a0*/  FFMA R17, R58, R22, R17 ;  /* 0x000000163a117223 */ /* 0x000fc40000000011 */
[----:B------:R-:W-:Y:S04]  /*f9b0*/  LDS R54, [R2+0xc] ;  /* 0x00000c0002367984 */ /* 0x000fe80000000800 */
[----:B------:R-:W5:Y:S01]  /*f9c0*/  LDS.64 R32, [R0+0x378] ;  /* 0x0003780000207984 */ /* 0x000f620000000a00 */
[----:B0-----:R-:W-:Y:S01]  /*f9d0*/  FFMA R36, R56, R36, R21 ;  /* 0x0000002438247223 */ /* 0x001fe20000000015 */
[----:B------:R-:W-:Y:S02]  /*f9e0*/  FFMA R21, R65, R18, R6 ;  /* 0x0000001241157223 */ /* 0x000fe40000000006 */
[----:B------:R-:W-:Y:S01]  /*f9f0*/  LDS R7, [R0+0x3bc] ;  /* 0x0003bc0000077984 */ /* 0x000fe20000000800 */
[C---:B-1----:R-:W-:Y:S01]  /*fa00*/  FFMA R78, R71.reuse, R8, R43 ;  /* 0x00000008474e7223 */ /* 0x042fe2000000002b */
[C---:B------:R-:W-:Y:S01]  /*fa10*/  FFMA R74, R71.reuse, R9, R74 ;  /* 0x00000009474a7223 */ /* 0x040fe2000000004a */
[C---:B------:R-:W-:Y:S01]  /*fa20*/  FFMA R76, R71.reuse, R10, R41 ;  /* 0x0000000a474c7223 */ /* 0x040fe20000000029 */
[----:B------:R-:W0:Y:S01]  /*fa30*/  LDS R52, [R2+0x8] ;  /* 0x0000080002347984 */ /* 0x000e220000000800 */
[C---:B------:R-:W-:Y:S01]  /*fa40*/  FFMA R72, R71.reuse, R11, R72 ;  /* 0x0000000b47487223 */ /* 0x040fe20000000048 */
[C---:B--2---:R-:W-:Y:S01]  /*fa50*/  FFMA R70, R71.reuse, R4, R39 ;  /* 0x0000000447467223 */ /* 0x044fe20000000027 */
[----:B------:R-:W-:Y:S01]  /*fa60*/  FFMA R71, R71, R5, R40 ;  /* 0x0000000547477223 */ /* 0x000fe20000000028 */
[----:B------:R-:W-:Y:S01]  /*fa70*/  LDS R53, [R2+0x4] ;  /* 0x0000040002357984 */ /* 0x000fe20000000800 */
[----:B------:R-:W-:-:S03]  /*fa80*/  FFMA R23, R58, R23, R21 ;  /* 0x000000173a177223 */ /* 0x000fc60000000015 */
[----:B------:R-:W1:Y:S01]  /*fa90*/  LDS.128 R12, [R0+0x400] ;  /* 0x00040000000c7984 */ /* 0x000e620000000c00 */
[----:B---3--:R-:W-:-:S03]  /*faa0*/  FFMA R36, R57, R42, R36 ;  /* 0x0000002a39247223 */ /* 0x008fc60000000024 */
[----:B------:R-:W2:Y:S04]  /*fab0*/  LDS.128 R40, [R0+0x270] ;  /* 0x0002700000287984 */ /* 0x000ea80000000c00 */
[----:B------:R-:W3:Y:S01]  /*fac0*/  LDS.128 R8, [R0+0x2b0] ;  /* 0x0002b00000087984 */ /* 0x000ee20000000c00 */
[----:B----4-:R-:W-:-:S03]  /*fad0*/  FFMA R5, R59, R24, R36 ;  /* 0x000000183b057223 */ /* 0x010fc60000000024 */
[----:B------:R-:W4:Y:S01]  /*fae0*/  LDS.128 R44, [R0+0x230] ;  /* 0x00023000002c7984 */ /* 0x000f220000000c00 */
[----:B-----5:R-:W-:-:S03]  /*faf0*/  FFMA R5, R64, R29, R5 ;  /* 0x0000001d40057223 */ /* 0x020fc60000000005 */
[----:B------:R-:W5:Y:S01]  /*fb00*/  LDS.128 R48, [R0+0x1f0] ;  /* 0x0001f00000307984 */ /* 0x000f620000000c00 */
[----:B------:R-:W-:-:S05]  /*fb10*/  IADD3 R29, PT, PT, R61, 0x800, RZ ;  /* 0x000008003d1d7810 */ /* 0x000fca0007ffe0ff */
[----:B------:R-:W-:-:S04]  /*fb20*/  IMAD.WIDE.U32 R28, R29, 0x4, R68 ;  /* 0x000000041d1c7825 */ /* 0x000fc800078e0044 */
[----:B------:R-:W-:-:S04]  /*fb30*/  FFMA R5, R54, R32, R5 ;  /* 0x0000002036057223 */ /* 0x000fc80000000005 */
[----:B0-----:R-:W-:-:S04]  /*fb40*/  FFMA R4, R52, R7, R5 ;  /* 0x0000000734047223 */ /* 0x001fc80000000005 */
[----:B-1----:R-:W-:Y:S01]  /*fb50*/  FFMA R39, R53, R12, R4 ;  /* 0x0000000c35277223 */ /* 0x002fe20000000004 */
[C---:B------:R-:W-:Y:S01]  /*fb60*/  FFMA R4, R56.reuse, R37, R17 ;  /* 0x0000002538047223 */ /* 0x040fe20000000011 */
[----:B------:R-:W-:Y:S01]  /*fb70*/  FFMA R37, R65, R19, R38 ;  /* 0x0000001341257223 */ /* 0x000fe20000000026 */
[----:B--2---:R-:W-:Y:S01]  /*fb80*/  FFMA R40, R56, R40, R23 ;  /* 0x0000002838287223 */ /* 0x004fe20000000017 */
[----:B------:R-:W0:Y:S01]  /*fb90*/  LDS.128 R16, [R0+0x380] ;  /* 0x0003800000107984 */ /* 0x000e220000000c00 */
[----:B---3--:R-:W-:-:S03]  /*fba0*/  FFMA R8, R57, R8, R4 ;  /* 0x0000000839087223 */ /* 0x008fc60000000004 */
[----:B------:R-:W1:Y:S01]  /*fbb0*/  LDS.128 R20, [R0+0x340] ;  /* 0x0003400000147984 */ /* 0x000e620000000c00 */
[----:B------:R-:W-:Y:S01]  /*fbc0*/  FFMA R40, R57, R9, R40 ;  /* 0x0000000939287223 */ /* 0x000fe20000000028 */
[----:B----4-:R-:W-:Y:S02]  /*fbd0*/  FFMA R37, R58, R44, R37 ;  /* 0x0000002c3a257223 */ /* 0x010fe40000000025 */
[----:B------:R-:W2:Y:S01]  /*fbe0*/  LDS.128 R4, [R0+0x3c0] ;  /* 0x0003c00000047984 */ /* 0x000ea20000000c00 */
[C---:B------:R-:W-:Y:S01]  /*fbf0*/  FFMA R25, R59.reuse, R25, R8 ;  /* 0x000000193b197223 */ /* 0x040fe20000000008 */
[----:B------:R-:W-:Y:S01]  /*fc00*/  FFMA R9, R59, R26, R40 ;  /* 0x0000001a3b097223 */ /* 0x000fe20000000028 */
[----:B------:R-:W-:Y:S01]  /*fc10*/  FFMA R8, R56, R41, R37 ;  /* 0x0000002938087223 */ /* 0x000fe20000000025 */
[----:B------:R-:W-:Y:S01]  /*fc20*/  STG.E desc[UR6][R28.64], R39 ;  /* 0x000000271c007986 */ /* 0x000fe2000c101906 */
[C---:B------:R-:W-:Y:S01]  /*fc30*/  FFMA R25, R64.reuse, R30, R25 ;  /* 0x0000001e40197223 */ /* 0x040fe20000000019 */
[----:B------:R-:W-:Y:S01]  /*fc40*/  FFMA R9, R64, R31, R9 ;  /* 0x0000001f40097223 */ /* 0x000fe20000000009 */
[----:B------:R-:W-:Y:S01]  /*fc50*/  FFMA R8, R57, R10, R8 ;  /* 0x0000000a39087223 */ /* 0x000fe20000000008 */
[----:B-----5:R-:W-:Y:S01]  /*fc60*/  FFMA R49, R65, R49, R84 ;  /* 0x0000003141317223 */ /* 0x020fe20000000054 */
[C---:B------:R-:W-:Y:S01]  /*fc70*/  FFMA R25, R54.reuse, R33, R25 ;  /* 0x0000002136197223 */ /* 0x040fe20000000019 */
[----:B------:R-:W3:Y:S01]  /*fc80*/  LDS.128 R28, [R0+0x280] ;  /* 0x00028000001c7984 */ /* 0x000ee20000000c00 */
[----:B------:R-:W-:Y:S01]  /*fc90*/  FFMA R27, R59, R27, R8 ;  /* 0x0000001b3b1b7223 */ /* 0x000fe20000000008 */
[C---:B------:R-:W-:Y:S01]  /*fca0*/  FFMA R50, R65.reuse, R50, R35 ;  /* 0x0000003241327223 */ /* 0x040fe20000000023 */
[----:B------:R-:W-:Y:S01]  /*fcb0*/  FFMA R51, R65, R51, R82 ;  /* 0x0000003341337223 */ /* 0x000fe20000000052 */
[----:B------:R-:W4:Y:S01]  /*fcc0*/  LDS.128 R36, [R0+0x200] ;  /* 0x0002000000247984 */ /* 0x000f220000000c00 */
[----:B0-----:R-:W-:Y:S01]  /*fcd0*/  FFMA R9, R54, R16, R9 ;  /* 0x0000001036097223 */ /* 0x001fe20000000009 */
[----:B-1----:R-:W-:Y:S01]  /*fce0*/  FFMA R27, R64, R20, R27 ;  /* 0x00000014401b7223 */ /* 0x002fe2000000001b */
[----:B--2---:R-:W-:-:S03]  /*fcf0*/  FFMA R4, R52, R4, R25 ;  /* 0x0000000434047223 */ /* 0x004fc60000000019 */
[----:B------:R-:W-:Y:S01]  /*fd00*/  FFMA R17, R54, R17, R27 ;  /* 0x0000001136117223 */ /* 0x000fe2000000001b */
[----:B------:R-:W-:Y:S01]  /*fd10*/  FFMA R12, R52, R5, R9 ;  /* 0x00000005340c7223 */ /* 0x000fe20000000009 */
[----:B------:R-:W0:Y:S01]  /*fd20*/  LDS.128 R24, [R0+0x300] ;  /* 0x0003000000187984 */ /* 0x000e220000000c00 */
[----:B------:R-:W-:Y:S01]  /*fd30*/  FFMA R5, R65, R48, R34 ;  /* 0x0000003041057223 */ /* 0x000fe20000000022 */
[----:B------:R-:W-:Y:S01]  /*fd40*/  FFMA R55, R53, R13, R4 ;  /* 0x0000000d35377223 */ /* 0x000fe20000000004 */
[C---:B------:R-:W-:Y:S01]  /*fd50*/  FFMA R4, R58.reuse, R46, R49 ;  /* 0x0000002e3a047223 */ /* 0x040fe20000000031 */
[----:B------:R-:W1:Y:S01]  /*fd60*/  LDS.128 R32, [R0+0x2c0] ;  /* 0x0002c00000207984 */ /* 0x000e620000000c00 */
[C---:B------:R-:W-:Y:S01]  /*fd70*/  FFMA R45, R58.reuse, R45, R5 ;  /* 0x0000002d3a2d7223 */ /* 0x040fe20000000005 */
[----:B------:R-:W-:Y:S01]  /*fd80*/  FFMA R5, R58, R47, R50 ;  /* 0x0000002f3a057223 */ /* 0x000fe20000000032 */
[----:B------:R-:W-:Y:S01]  /*fd90*/  FFMA R4, R56, R43, R4 ;  /* 0x0000002b38047223 */ /* 0x000fe20000000004 */
[----:B------:R-:W-:Y:S01]  /*fda0*/  FFMA R6, R52, R6, R17 ;  /* 0x0000000634067223 */ /* 0x000fe20000000011 */
[C---:B------:R-:W-:Y:S01]  /*fdb0*/  FFMA R8, R56.reuse, R42, R45 ;  /* 0x0000002a38087223 */ /* 0x040fe2000000002d */
[----:B---3--:R-:W-:Y:S01]  /*fdc0*/  FFMA R28, R56, R28, R5 ;  /* 0x0000001c381c7223 */ /* 0x008fe20000000005 */
[----:B------:R-:W2:Y:S01]  /*fdd0*/  LDS.128 R40, [R0+0x240] ;  /* 0x0002400000287984 */ /* 0x000ea20000000c00 */
[----:B----4-:R-:W-:Y:S01]  /*fde0*/  FFMA R36, R65, R36, R80 ;  /* 0x0000002441247223 */ /* 0x010fe20000000050 */
[----:B------:R-:W-:Y:S01]  /*fdf0*/  FFMA R8, R57, R11, R8 ;  /* 0x0000000b39087223 */ /* 0x000fe20000000008 */
[C---:B------:R-:W-:Y:S01]  /*fe00*/  FFMA R37, R65.reuse, R37, R78 ;  /* 0x0000002541257223 */ /* 0x040fe2000000004e */
[----:B------:R-:W3:Y:S01]  /*fe10*/  LDS.128 R44, [R0+0x210] ;  /* 0x00021000002c7984 */ /* 0x000ee20000000c00 */
[C---:B------:R-:W-:Y:S01]  /*fe20*/  FFMA R38, R65.reuse, R38, R74 ;  /* 0x0000002641267223 */ /* 0x040fe2000000004a */
[----:B------:R-:W-:Y:S01]  /*fe30*/  FFMA R49, R65, R39, R76 ;  /* 0x0000002741317223 */ /* 0x000fe2000000004c */
[----:B------:R-:W-:-:S04]  /*fe40*/  @!P0 IMAD.WIDE.U32 R74, R75, 0x4, R62 ;  /* 0x000000044b4a8825 */ /* 0x000fc800078e003e */
[----:B0-----:R-:W-:Y:S02]  /*fe50*/  FFMA R13, R59, R24, R8 ;  /* 0x000000183b0d7223 */ /* 0x001fe40000000008 */
[----:B------:R-:W0:Y:S01]  /*fe60*/  LDS.128 R8, [R0+0x250] ;  /* 0x0002500000087984 */ /* 0x000e220000000c00 */
[C---:B-1----:R-:W-:Y:S01]  /*fe70*/  FFMA R4, R57.reuse, R32, R4 ;  /* 0x0000002039047223 */ /* 0x042fe20000000004 */
[----:B------:R-:W-:Y:S01]  /*fe80*/  FFMA R33, R57, R33, R28 ;  /* 0x0000002139217223 */ /* 0x000fe2000000001c */
[----:B------:R-:W-:Y:S02]  /*fe90*/  FFMA R13, R64, R21, R13 ;  /* 0x00000015400d7223 */ /* 0x000fe4000000000d */
[C---:B------:R-:W-:Y:S01]  /*fea0*/  FFMA R17, R59.reuse, R25, R4 ;  /* 0x000000193b117223 */ /* 0x040fe20000000004 */
[----:B------:R-:W-:Y:S01]  /*feb0*/  FFMA R26, R59, R26, R33 ;  /* 0x0000001a3b1a7223 */ /* 0x000fe20000000021 */
[----:B------:R-:W-:Y:S01]  /*fec0*/  LDS.64 R4, [R0+0x2e0] ;  /* 0x0002e00000047984 */ /* 0x000fe20000000a00 */
[----:B--2---:R-:W-:Y:S01]  /*fed0*/  FFMA R51, R58, R40, R51 ;  /* 0x000000283a337223 */ /* 0x004fe20000000033 */
[C---:B------:R-:W-:Y:S01]  /*fee0*/  FFMA R17, R64.reuse, R22, R17 ;  /* 0x0000001640117223 */ /* 0x040fe20000000011 */
[----:B------:R-:W-:Y:S01]  /*fef0*/  FFMA R73, R64, R23, R26 ;  /* 0x0000001740497223 */ /* 0x000fe2000000001a */
[----:B------:R-:W-:Y:S01]  /*ff00*/  FFMA R41, R58, R41, R36 ;  /* 0x000000293a297223 */ /* 0x000fe20000000024 */
[----:B------:R-:W-:Y:S01]  /*ff10*/  FFMA R16, R56, R29, R51 ;  /* 0x0000001d38107223 */ /* 0x000fe20000000033 */
[----:B------:R-:W1:Y:S01]  /*ff20*/  LDS.128 R20, [R0+0x290] ;  /* 0x0002900000147984 */ /* 0x000e620000000c00 */
[C---:B------:R-:W-:Y:S01]  /*ff30*/  FFMA R25, R58.reuse, R42, R37 ;  /* 0x0000002a3a197223 */ /* 0x040fe20000000025 */
[----:B------:R-:W-:Y:S01]  /*ff40*/  FFMA R33, R58, R43, R38 ;  /* 0x0000002b3a217223 */ /* 0x000fe20000000026 */
[C---:B---3--:R-:W-:Y:S01]  /*ff50*/  FFMA R72, R65.reuse, R44, R72 ;  /* 0x0000002c41487223 */ /* 0x048fe20000000048 */
[----:B------:R-:W2:Y:S01]  /*ff60*/  LDS R29, [R0+0x2a0] ;  /* 0x0002a000001d7984 */ /* 0x000ea20000000800 */
[C---:B------:R-:W-:Y:S01]  /*ff70*/  FFMA R71, R65.reuse, R46, R71 ;  /* 0x0000002e41477223 */ /* 0x040fe20000000047 */
[----:B------:R-:W-:Y:S01]  /*ff80*/  FFMA R51, R65, R45, R70 ;  /* 0x0000002d41337223 */ /* 0x000fe20000000046 */
[----:B------:R-:W-:Y:S01]  /*ff90*/  FFMA R30, R56, R30, R41 ;  /* 0x0000001e381e7223 */ /* 0x000fe20000000029 */
[----:B------:R-:W3:Y:S01]  /*ffa0*/  LDS.128 R36, [R0+0x2d0] ;  /* 0x0002d00000247984 */ /* 0x000ee20000000c00 */
[----:B------:R-:W-:Y:S01]  /*ffb0*/  FFMA R13, R54, R18, R13 ;  /* 0x00000012360d7223 */ /* 0x000fe2000000000d */
[C---:B------:R-:W-:Y:S01]  /*ffc0*/  FFMA R34, R57.reuse, R34, R16 ;  /* 0x0000002239227223 */ /* 0x040fe20000000010 */
[----:B------:R-:W-:Y:S01]  /*ffd0*/  FFMA R24, R56, R31, R25 ;  /* 0x0000001f38187223 */ /* 0x000fe20000000019 */
[----:B------:R-:W4:Y:S01]  /*ffe0*/  LDS.128 R44, [R0+0x310] ;  /* 0x00031000002c7984 */ /* 0x000f220000000c00 */
[----:B------:R-:W-:Y:S01]  /*fff0*/  FFMA R30, R57, R35, R30 ;  /* 0x00000023391e7223 */ /* 0x000fe2000000001e */
[----:B------:R-:W-:-:S02]  /*10000*/  FFMA R27, R59, R27, R34 ;  /* 0x0000001b3b1b7223 */ /* 0x000fc40000000022 */
[----:B------:R-:W5:Y:S01]  /*10010*/  LDS.128 R40, [R0+0x320] ;  /* 0x0003200000287984 */ /* 0x000f620000000c00 */
[C---:B0-----:R-:W-:Y:S01]  /*10020*/  FFMA R16, R58.reuse, R11, R71 ;  /* 0x0000000b3a107223 */ /* 0x041fe20000000047 */
[C---:B------:R-:W-:Y:S01]  /*10030*/  FFMA R18, R58.reuse, R8, R49 ;  /* 0x000000083a127223 */ /* 0x040fe20000000031 */
[C---:B------:R-:W-:Y:S01]  /*10040*/  FFMA R65, R58.reuse, R9, R72 ;  /* 0x000000093a417223 */ /* 0x040fe20000000048 */
[----:B------:R-:W-:Y:S01]  /*10050*/  FFMA R58, R58, R10, R51 ;  /* 0x0000000a3a3a7223 */ /* 0x000fe20000000033 */
[----:B------:R-:W-:Y:S01]  /*10060*/  IADD3 R71, PT, PT, R60, 0x820, RZ ;  /* 0x000008203c477810 */ /* 0x000fe20007ffe0ff */
[----:B------:R-:W0:Y:S04]  /*10070*/  LDS.128 R8, [R0+0x350] ;  /* 0x0003500000087984 */ /* 0x000e280000000c00 */
[----:B------:R-:W0:Y:S01]  /*10080*/  LDS.128 R48, [R0+0x360] ;  /* 0x0003600000307984 */ /* 0x000e220000000c00 */
[C---:B-1----:R-:W-:Y:S01]  /*10090*/  FFMA R20, R56.reuse, R20, R33 ;  /* 0x0000001438147223 */ /* 0x042fe20000000021 */
[C---:B------:R-:W-:Y:S01]  /*100a0*/  FFMA R21, R56.reuse, R21, R18 ;  /* 0x0000001538157223 */ /* 0x040fe20000000012 */
[C---:B------:R-:W-:Y:S01]  /*100b0*/  FFMA R22, R56.reuse, R22, R65 ;  /* 0x0000001638167223 */ /* 0x040fe20000000041 */
[C---:B------:R-:W-:Y:S01]  /*100c0*/  FFMA R23, R56.reuse, R23, R58 ;  /* 0x0000001738177223 */ /* 0x040fe2000000003a */
[----:B--2---:R-:W-:Y:S01]  /*100d0*/  FFMA R16, R56, R29, R16 ;  /* 0x0000001d38107223 */ /* 0x004fe20000000010 */
[----:B------:R-:W-:Y:S02]  /*100e0*/  LDS.128 R32, [R0+0x3e0] ;  /* 0x0003e00000207984 */ /* 0x000fe40000000c00 */
[C---:B------:R-:W-:Y:S01]  /*100f0*/  FFMA R4, R57.reuse, R4, R23 ;  /* 0x0000000439047223 */ /* 0x040fe20000000017 */
[C---:B---3--:R-:W-:Y:S01]  /*10100*/  FFMA R24, R57.reuse, R36, R24 ;  /* 0x0000002439187223 */ /* 0x048fe20000000018 */
[C---:B------:R-:W-:Y:S01]  /*10110*/  FFMA R37, R57.reuse, R37, R20 ;  /* 0x0000002539257223 */ /* 0x040fe20000000014 */
[C---:B------:R-:W-:Y:S01]  /*10120*/  FFMA R38, R57.reuse, R38, R21 ;  /* 0x0000002639267223 */ /* 0x040fe20000000015 */
[C---:B------:R-:W-:Y:S01]  /*10130*/  FFMA R39, R57.reuse, R39, R22 ;  /* 0x0000002739277223 */ /* 0x040fe20000000016 */
[----:B------:R-:W-:Y:S01]  /*10140*/  FFMA R5, R57, R5, R16 ;  /* 0x0000000539057223 */ /* 0x000fe20000000010 */
[C---:B----4-:R-:W-:Y:S01]  /*10150*/  FFMA R30, R59.reuse, R44, R30 ;  /* 0x0000002c3b1e7223 */ /* 0x050fe2000000001e */
[C---:B------:R-:W-:Y:S01]  /*10160*/  FFMA R45, R59.reuse, R45, R24 ;  /* 0x0000002d3b2d7223 */ /* 0x040fe20000000018 */
[C---:B------:R-:W-:Y:S01]  /*10170*/  FFMA R46, R59.reuse, R46, R37 ;  /* 0x0000002e3b2e7223 */ /* 0x040fe20000000025 */
[C---:B------:R-:W-:Y:S01]  /*10180*/  FFMA R21, R59.reuse, R47, R38 ;  /* 0x0000002f3b157223 */ /* 0x040fe20000000026 */
[C---:B-----5:R-:W-:Y:S01]  /*10190*/  FFMA R42, R59.reuse, R42, R5 ;  /* 0x0000002a3b2a7223 */ /* 0x060fe20000000005 */
[C---:B------:R-:W-:Y:S01]  /*101a0*/  FFMA R40, R59.reuse, R40, R39 ;  /* 0x000000283b287223 */ /* 0x040fe20000000027 */
[----:B------:R-:W-:Y:S01]  /*101b0*/  FFMA R41, R59, R41, R4 ;  /* 0x000000293b297223 */ /* 0x000fe20000000004 */
[----:B------:R-:W-:Y:S04]  /*101c0*/  LDS R56, [R0+0x3b0] ;  /* 0x0003b00000387984 */ /* 0x000fe80000000800 */
[----:B------:R-:W-:Y:S01]  /*101d0*/  LDS.128 R36, [R0+0x3a0] ;  /* 0x0003a00000247984 */ /* 0x000fe20000000c00 */
[C---:B0-----:R-:W-:Y:S01]  /*101e0*/  FFMA R4, R64.reuse, R8, R27 ;  /* 0x0000000840047223 */ /* 0x041fe2000000001b */
[C---:B------:R-:W-:Y:S01]  /*101f0*/  FFMA R5, R64.reuse, R9, R30 ;  /* 0x0000000940057223 */ /* 0x040fe2000000001e */
[C---:B------:R-:W-:Y:S01]  /*10200*/  FFMA R47, R64.reuse, R10, R45 ;  /* 0x0000000a402f7223 */ /* 0x040fe2000000002d */
[C---:B------:R-:W-:Y:S01]  /*10210*/  FFMA R57, R64.reuse, R11, R46 ;  /* 0x0000000b40397223 */ /* 0x040fe2000000002e */
[C---:B------:R-:W-:Y:S01]  /*10220*/  FFMA R51, R64.reuse, R51, R42 ;  /* 0x0000003340337223 */ /* 0x040fe2000000002a */
[C---:B------:R-:W-:Y:S01]  /*10230*/  FFMA R16, R64.reuse, R48, R21 ;  /* 0x0000003040107223 */ /* 0x040fe20000000015 */
[C---:B------:R-:W-:Y:S01]  /*10240*/  FFMA R49, R64.reuse, R49, R40 ;  /* 0x0000003140317223 */ /* 0x040fe20000000028 */
[----:B------:R-:W-:Y:S01]  /*10250*/  FFMA R64, R64, R50, R41 ;  /* 0x0000003240407223 */ /* 0x000fe20000000029 */
[----:B------:R-:W-:Y:S04]  /*10260*/  LDS.128 R28, [R0+0x430] ;  /* 0x00043000001c7984 */ /* 0x000fe80000000c00 */
[----:B------:R-:W-:Y:S04]  /*10270*/  LDS.64 R44, [R0+0x3f0] ;  /* 0x0003f000002c7984 */ /* 0x000fe80000000a00 */
[----:B------:R-:W0:Y:S04]  /*10280*/  LDS.128 R40, [R0+0x390] ;  /* 0x0003900000287984 */ /* 0x000e280000000c00 */
[----:B------:R1:W2:Y:S04]  /*10290*/  LDS.128 R8, [R0+0x3d0] ;  /* 0x0003d00000087984 */ /* 0x0002a80000000c00 */
[----:B------:R1:W3:Y:S04]  /*102a0*/  LDS.128 R20, [R0+0x410] ;  /* 0x0004100000147984 */ /* 0x0002e80000000c00 */
[----:B------:R1:W4:Y:S01]  /*102b0*/  LDS.128 R24, [R0+0x420] ;  /* 0x0004200000187984 */ /* 0x0003220000000c00 */
[----:B------:R-:W-:Y:S01]  /*102c0*/  IMAD.WIDE.U32 R70, R71, 0x4, R62 ;  /* 0x0000000447467825 */ /* 0x000fe200078e003e */
[----:B------:R-:W-:Y:S08]  /*102d0*/  BAR.SYNC.DEFER_BLOCKING 0x0 ;  /* 0x0000000000007b1d */ /* 0x000ff00000010000 */
[----:B------:R-:W-:Y:S06]  /*102e0*/  BAR.SYNC.DEFER_BLOCKING 0x0 ;  /* 0x0000000000007b1d */ /* 0x000fec0000010000 */
[----:B------:R-:W5:Y:S04]  /*102f0*/  @!P0 LDG.E R65, desc[UR6][R74.64] ;  /* 0x000000064a418981 */ /* 0x000f68000c1e1900 */
[----:B------:R-:W2:Y:S01]  /*10300*/  LDG.E R59, desc[UR6][R70.64] ;  /* 0x00000006463b7981 */ /* 0x000ea2000c1e1900 */
[----:B------:R-:W-:Y:S01]  /*10310*/  BSSY.RECONVERGENT B0, `(.L_x_16) ;  /* 0x0000028000007945 */ /* 0x000fe20003800200 */
[C---:B------:R-:W-:Y:S01]  /*10320*/  FFMA R46, R53.reuse, R14, R12 ;  /* 0x0000000e352e7223 */ /* 0x040fe2000000000c */
[----:B------:R-:W-:Y:S01]  /*10330*/  FFMA R48, R53, R15, R6 ;  /* 0x0000000f35307223 */ /* 0x000fe20000000006 */
[----:B------:R-:W-:Y:S01]  /*10340*/  FFMA R50, R52, R7, R13 ;  /* 0x0000000734327223 */ /* 0x000fe2000000000d */
[C---:B------:R-:W-:Y:S01]  /*10350*/  FFMA R13, R54.reuse, R19, R17 ;  /* 0x00000013360d7223 */ /* 0x040fe20000000011 */
[C---:B0-----:R-:W-:Y:S01]  /*10360*/  FFMA R12, R54.reuse, R40, R73 ;  /* 0x00000028360c7223 */ /* 0x041fe20000000049 */
[C---:B------:R-:W-:Y:S01]  /*10370*/  FFMA R15, R54.reuse, R41, R4 ;  /* 0x00000029360f7223 */ /* 0x040fe20000000004 */
[----:B------:R-:W-:Y:S01]  /*10380*/  FFMA R58, R54, R42, R5 ;  /* 0x0000002a363a7223 */ /* 0x000fe20000000005 */
[----:B-----5:R1:W-:Y:S04]  /*10390*/  @!P0 STS [R2], R65 ;  /* 0x0000004102008388 */ /* 0x0203e80000000800 */
[----:B--2---:R1:W-:Y:S01]  /*103a0*/  STS [R2+0x40], R59 ;  /* 0x0000403b02007388 */ /* 0x0043e20000000800 */
[----:B------:R-:W-:Y:S06]  /*103b0*/  BAR.SYNC.DEFER_BLOCKING 0x0 ;  /* 0x0000000000007b1d */ /* 0x000fec0000010000 */
[----:B---34-:R-:W-:Y:S05]  /*103c0*/  @P0 BRA `(.L_x_17) ;  /* 0x0000000000700947 */ /* 0x018fea0003800000 */
        /* <DEDUP_REMOVED lines=14> */
[----:B0-----:R-:W4:Y:S04]  /*104b0*/  LDG.E R4, desc[UR6][R66.64+0x2c0] ;  /* 0x0002c00642047981 */ /* 0x001f28000c1e1900 */
[----:B--2---:R-:W2:Y:S04]  /*104c0*/  LDG.E R6, desc[UR6][R66.64+0x300] ;  /* 0x0003000642067981 */ /* 0x004ea8000c1e1900 */
[----:B---3--:R-:W3:Y:S04]  /*104d0*/  LDG.E R14, desc[UR6][R66.64+0x340] ;  /* 0x00034006420e7981 */ /* 0x008ee8000c1e1900 */
        /* <DEDUP_REMOVED lines=9> */
[----:B--2---:R0:W-:Y:S04]  /*10570*/  STS [R3+0x38], R6 ;  /* 0x0000380603007388 */ /* 0x0041e80000000800 */
[----:B---3--:R0:W-:Y:S02]  /*10580*/  STS [R3+0x3c], R14 ;  /* 0x00003c0e03007388 */ /* 0x0081e40000000800 */
.L_x_17:
[----:B------:R-:W-:Y:S05]  /*10590*/  BSYNC.RECONVERGENT B0 ;  /* 0x0000000000007941 */ /* 0x000fea0003800200 */
.L_x_16:
[----:B------:R-:W-:Y:S01]  /*105a0*/  BAR.SYNC.DEFER_BLOCKING 0x0 ;  /* 0x0000000000007b1d */ /* 0x000fe20000010000 */
[C---:B------:R-:W-:Y:S01]  /*105b0*/  FFMA R31, R54.reuse, R37, R16 ;  /* 0x00000025361f7223 */ /* 0x040fe20000000010 */
[C---:B------:R-:W-:Y:S01]  /*105c0*/  FFMA R43, R54.reuse, R43, R47 ;  /* 0x0000002b362b7223 */ /* 0x040fe2000000002f */
[C---:B0-----:R-:W-:Y:S01]  /*105d0*/  FFMA R42, R54.reuse, R36, R57 ;  /* 0x00000024362a7223 */ /* 0x041fe20000000039 */
[C---:B------:R-:W-:Y:S01]  /*105e0*/  FFMA R40, R54.reuse, R38, R49 ;  /* 0x0000002636287223 */ /* 0x040fe20000000031 */
[C---:B------:R-:W-:Y:S01]  /*105f0*/  FFMA R47, R54.reuse, R39, R64 ;  /* 0x00000027362f7223 */ /* 0x040fe20000000040 */
        /* <DEDUP_REMOVED lines=18> */
[----:B------:R-:W-:Y:S01]  /*10720*/  LDS R41, [R2+0x40] ;  /* 0x0000400002297984 */ /* 0x000fe20000000800 */
[C---:B------:R-:W-:Y:S01]  /*10730*/  FFMA R52, R53.reuse, R30, R43 ;  /* 0x0000001e35347223 */ /* 0x040fe2000000002b */
[C---:B------:R-:W-:Y:S01]  /*10740*/  FFMA R57, R53.reuse, R27, R56 ;  /* 0x0000001b35397223 */ /* 0x040fe20000000038 */
[C---:B------:R-:W-:Y:S01]  /*10750*/  FFMA R50, R53.reuse, R28, R31 ;  /* 0x0000001c35327223 */ /* 0x040fe2000000001f */
[----:B------:R-:W0:Y:S01]  /*10760*/  LDS.128 R4, [R0+0x10] ;  /* 0x0000100000047984 */ /* 0x000e220000000c00 */
[----:B------:R-:W-:-:S03]  /*10770*/  FFMA R53, R53, R29, R40 ;  /* 0x0000001d35357223 */ /* 0x000fc60000000028 */
[----:B------:R-:W2:Y:S04]  /*10780*/  LDS.128 R16, [R0+0x20] ;  /* 0x0000200000107984 */ /* 0x000ea80000000c00 */
[----:B------:R-:W3:Y:S04]  /*10790*/  LDS.64 R36, [R0+0x8] ;  /* 0x0000080000247984 */ /* 0x000ee80000000a00 */
[----:B------:R-:W4:Y:S04]  /*107a0*/  LDS.128 R12, [R0+0x30] ;  /* 0x00003000000c7984 */ /* 0x000f280000000c00 */
[----:B------:R-:W-:Y:S04]  /*107b0*/  LDS R38, [R2+0x3c] ;  /* 0x00003c0002267984 */ /* 0x000fe80000000800 */
[----:B------:R-:W5:Y:S04]  /*107c0*/  LDS.128 R8, [R0+0x50] ;  /* 0x0000500000087984 */ /* 0x000f680000000c00 */
[----:B------:R-:W1:Y:S04]  /*107d0*/  LDS.128 R32, [R0+0x60] ;  /* 0x0000600000207984 */ /* 0x000e680000000c00 */
[----:B------:R-:W1:Y:S04]  /*107e0*/  LDS.128 R20, [R0+0x70] ;  /* 0x0000700000147984 */ /* 0x000e680000000c00 */
[----:B------:R-:W1:Y:S04]  /*107f0*/  LDS R43, [R0+0x4c] ;  /* 0x00004c00002b7984 */ /* 0x000e680000000800 */
[----:B------:R-:W1:Y:S01]  /*10800*/  LDS R39, [R0+0x80] ;  /* 0x0000800000277984 */ /* 0x000e620000000800 */
[C---:B0-----:R-:W-:Y:S01]  /*10810*/  FFMA R51, R41.reuse, R5, R42 ;  /* 0x0000000529337223 */ /* 0x041fe2000000002a */
[C---:B------:R-:W-:Y:S01]  /*10820*/  FFMA R42, R41.reuse, R6, R47 ;  /* 0x00000006292a7223 */ /* 0x040fe2000000002f */
[C---:B------:R-:W-:Y:S01]  /*10830*/  FFMA R47, R41.reuse, R7, R54 ;  /* 0x00000007292f7223 */ /* 0x040fe20000000036 */
[----:B------:R-:W-:Y:S01]  /*10840*/  LDS R40, [R2+0x38] ;  /* 0x0000380002287984 */ /* 0x000fe20000000800 */
[C---:B--2---:R-:W-:Y:S01]  /*10850*/  FFMA R54, R41.reuse, R16, R45 ;  /* 0x0000001029367223 */ /* 0x044fe2000000002d */
[C---:B------:R-:W-:Y:S01]  /*10860*/  FFMA R45, R41.reuse, R17, R44 ;  /* 0x00000011292d7223 */ /* 0x040fe2000000002c */
[C---:B------:R-:W-:Y:S01]  /*10870*/  FFMA R44, R41.reuse, R18, R49 ;  /* 0x00000012292c7223 */ /* 0x040fe20000000031 */
[----:B------:R-:W0:Y:S01]  /*10880*/  LDS.128 R28, [R0+0x90] ;  /* 0x00009000001c7984 */ /* 0x000e220000000c00 */
[C---:B------:R-:W-:Y:S01]  /*10890*/  FFMA R49, R41.reuse, R19, R58 ;  /* 0x0000001329317223 */ /* 0x040fe2000000003a */
[C---:B------:R-:W-:Y:S01]  /*108a0*/  FFMA R56, R41.reuse, R4, R48 ;  /* 0x0000000429387223 */ /* 0x040fe20000000030 */
[C---:B---3--:R-:W-:Y:S01]  /*108b0*/  FFMA R37, R41.reuse, R37, R46 ;  /* 0x0000002529257223 */ /* 0x048fe2000000002e */
[----:B------:R-:W2:Y:S01]  /*108c0*/  LDS.128 R24, [R0+0xa0] ;  /* 0x0000a00000187984 */ /* 0x000ea20000000c00 */
[C---:B----4-:R-:W-:Y:S01]  /*108d0*/  FFMA R6, R41.reuse, R14, R53 ;  /* 0x0000000e29067223 */ /* 0x050fe20000000035 */
[C---:B------:R-:W-:Y:S01]  /*108e0*/  FFMA R48, R41.reuse, R12, R57 ;  /* 0x0000000c29307223 */ /* 0x040fe20000000039 */
[C---:B------:R-:W-:Y:S01]  /*108f0*/  FFMA R7, R41.reuse, R13, R50 ;  /* 0x0000000d29077223 */ /* 0x040fe20000000032 */
[----:B------:R-:W3:Y:S01]  /*10900*/  LDS.128 R16, [R0+0xb0] ;  /* 0x0000b00000107984 */ /* 0x000ee20000000c00 */
[C---:B------:R-:W-:Y:S01]  /*10910*/  FFMA R52, R41.reuse, R15, R52 ;  /* 0x0000000f29347223 */ /* 0x040fe20000000034 */
[----:B------:R-:W-:-:S02]  /*10920*/  FFMA R36, R41, R36, R55 ;  /* 0x0000002429247223 */ /* 0x000fc40000000037 */
[----:B------:R-:W4:Y:S01]  /*10930*/  LDS.64 R4, [R0+0xc0] ;  /* 0x0000c00000047984 */ /* 0x000f220000000a00 */
[C---:B-----5:R-:W-:Y:S01]  /*10940*/  FFMA R53, R38.reuse, R9, R56 ;  /* 0x0000000926357223 */ /* 0x060fe20000000038 */
[C---:B------:R-:W-:Y:S01]  /*10950*/  FFMA R50, R38.reuse, R8, R37 ;  /* 0x0000000826327223 */ /* 0x040fe20000000025 */
[C---:B------:R-:W-:Y:S01]  /*10960*/  FFMA R56, R38.reuse, R10, R51 ;  /* 0x0000000a26387223 */ /* 0x040fe20000000033 */
[----:B------:R-:W-:Y:S01]  /*10970*/  LDS R41, [R2+0x34] ;  /* 0x0000340002297984 */ /* 0x000fe20000000800 */
[C---:B------:R-:W-:Y:S01]  /*10980*/  FFMA R55, R38.reuse, R11, R42 ;  /* 0x0000000b26377223 */ /* 0x040fe2000000002a */
[C---:B-1----:R-:W-:Y:S01]  /*10990*/  FFMA R42, R38.reuse, R32, R47 ;  /* 0x00000020262a7223 */ /* 0x042fe2000000002f */
[C---:B------:R-:W-:Y:S01]  /*109a0*/  FFMA R47, R38.reuse, R33, R54 ;  /* 0x00000021262f7223 */ /* 0x040fe20000000036 */
[----:B------:R-:W1:Y:S01]  /*109b0*/  LDS.128 R12, [R0+0xe0] ;  /* 0x0000e000000c7984 */ /* 0x000e620000000c00 */
        /* <DEDUP_REMOVED lines=9> */
[----:B------:R-:W-:-:S02]  /*10a50*/  FFMA R52, R38, R39, R52 ;  /* 0x0000002726347223 */ /* 0x000fc40000000034 */
[----:B------:R-:W5:Y:S04]  /*10a60*/  LDS.128 R20, [R0+0x100] ;  /* 0x0001000000147984 */ /* 0x000f680000000c00 */
[----:B------:R-:W-:Y:S04]  /*10a70*/  LDS R46, [R2+0x30] ;  /* 0x00003000022e7984 */ /* 0x000fe80000000800 */
[----:B------:R-:W5:Y:S01]  /*10a80*/  LDS.128 R36, [R0+0x120] ;  /* 0x0001200000247984 */ /* 0x000f620000000c00 */
[C---:B0-----:R-:W-:Y:S01]  /*10a90*/  FFMA R7, R40.reuse, R29, R50 ;  /* 0x0000001d28077223 */ /* 0x041fe20000000032 */
[C---:B------:R-:W-:Y:S01]  /*10aa0*/  FFMA R50, R40.reuse, R30, R53 ;  /* 0x0000001e28327223 */ /* 0x040fe20000000035 */
[C---:B------:R-:W-:Y:S01]  /*10ab0*/  FFMA R6, R40.reuse, R28, R43 ;  /* 0x0000001c28067223 */ /* 0x040fe2000000002b */
[C---:B--2---:R-:W-:Y:S01]  /*10ac0*/  FFMA R53, R40.reuse, R25, R42 ;  /* 0x0000001928357223 */ /* 0x044fe2000000002a */
[C---:B------:R-:W-:Y:S01]  /*10ad0*/  FFMA R64, R40.reuse, R26, R47 ;  /* 0x0000001a28407223 */ /* 0x040fe2000000002f */
        /* <DEDUP_REMOVED lines=8> */
[----:B------:R-:W2:Y:S01]  /*10b60*/  LDS.128 R24, [R0+0x140] ;  /* 0x0001400000187984 */ /* 0x000ea20000000c00 */
[C---:B----4-:R-:W-:Y:S01]  /*10b70*/  FFMA R70, R40.reuse, R4, R49 ;  /* 0x0000000428467223 */ /* 0x050fe20000000031 */
[----:B------:R-:W-:-:S02]  /*10b80*/  FFMA R49, R40, R5, R52 ;  /* 0x0000000528317223 */ /* 0x000fc40000000034 */
[----:B------:R-:W-:Y:S01]  /*10b90*/  LDS R48, [R2+0x2c] ;  /* 0x00002c0002307984 */ /* 0x000fe20000000800 */
[C---:B-1----:R-:W-:Y:S01]  /*10ba0*/  FFMA R40, R41.reuse, R14, R53 ;  /* 0x0000000e29287223 */ /* 0x042fe20000000035 */
[C---:B------:R-:W-:Y:S02]  /*10bb0*/  FFMA R56, R41.reuse, R12, R56 ;  /* 0x0000000c29387223 */ /* 0x040fe40000000038 */
[----:B------:R-:W1:Y:S01]  /*10bc0*/  LDS.128 R16, [R0+0x160] ;  /* 0x0001600000107984 */ /* 0x000e620000000c00 */
[C---:B------:R-:W-:Y:S01]  /*10bd0*/  FFMA R55, R41.reuse, R13, R58 ;  /* 0x0000000d29377223 */ /* 0x040fe2000000003a */
[C---:B------:R-:W-:Y:S01]  /*10be0*/  FFMA R53, R41.reuse, R15, R64 ;  /* 0x0000000f29357223 */ /* 0x040fe20000000040 */
[C---:B-----5:R-:W-:Y:S01]  /*10bf0*/  FFMA R9, R41.reuse, R9, R6 ;  /* 0x0000000929097223 */ /* 0x060fe20000000006 */
[----:B------:R-:W3:Y:S01]  /*10c00*/  LDS.64 R44, [R0+0x118] ;  /* 0x00011800002c7984 */ /* 0x000ee20000000a00 */
[C---:B------:R-:W-:Y:S01]  /*10c10*/  FFMA R10, R41.reuse, R10, R7 ;  /* 0x0000000a290a7223 */ /* 0x040fe20000000007 */
[C---:B------:R-:W-:Y:S01]  /*10c20*/  FFMA R11, R41.reuse, R11, R50 ;  /* 0x0000000b290b7223 */ /* 0x040fe20000000032 */
[C---:B------:R-:W-:Y:S01]  /*10c30*/  FFMA R52, R41.reuse, R34, R43 ;  /* 0x0000002229347223 */ /* 0x040fe2000000002b */
[----:B------:R-:W4:Y:S01]  /*10c40*/  LDS.128 R12, [R0+0x170] ;  /* 0x00017000000c7984 */ /* 0x000f220000000c00 */
[C---:B------:R-:W-:Y:S01]  /*10c50*/  FFMA R50, R41.reuse, R32, R47 ;  /* 0x0000002029327223 */ /* 0x040fe2000000002f */
[C---:B------:R-:W-:Y:S01]  /*10c60*/  FFMA R34, R41.reuse, R20, R51 ;  /* 0x0000001429227223 */ /* 0x040fe20000000033 */
[C---:B------:R-:W-:Y:S01]  /*10c70*/  FFMA R22, R41.reuse, R22, R49 ;  /* 0x0000001629167223 */ /* 0x040fe20000000031 */
[----:B------:R-:W5:Y:S01]  /*10c80*/  LDS.128 R4, [R0+0x180] ;  /* 0x0001800000047984 */ /* 0x000f620000000c00 */
[C---:B------:R-:W-:Y:S01]  /*10c90*/  FFMA R43, R41.reuse, R35, R42 ;  /* 0x00000023292b7223 */ /* 0x040fe2000000002a */
[C---:B------:R-:W-:Y:S01]  /*10ca0*/  FFMA R21, R41.reuse, R21, R70 ;  /* 0x0000001529157223 */ /* 0x040fe20000000046 */
[----:B------:R-:W-:Y:S01]  /*10cb0*/  FFMA R33, R41, R33, R54 ;  /* 0x0000002129217223 */ /* 0x000fe20000000036 */
[----:B------:R-:W5:Y:S01]  /*10cc0*/  LDS R51, [R0+0x15c] ;  /* 0x00015c0000337984 */ /* 0x000f620000000800 */
[C---:B------:R-:W-:Y:S01]  /*10cd0*/  FFMA R20, R46.reuse, R36, R11 ;  /* 0x000000242e147223 */ /* 0x040fe2000000000b */
[----:B------:R-:W-:-:S02]  /*10ce0*/  FFMA R11, R46, R37, R56 ;  /* 0x000000252e0b7223 */ /* 0x000fc40000000038 */
[----:B------:R-:W5:Y:S01]  /*10cf0*/  LDS R49, [R0+0x190] ;  /* 0x0001900000317984 */ /* 0x000f620000000800 */
[C---:B------:R-:W-:Y:S01]  /*10d00*/  FFMA R8, R46.reuse, R38, R55 ;  /* 0x000000262e087223 */ /* 0x040fe20000000037 */
[C---:B------:R-:W-:Y:S02]  /*10d10*/  FFMA R47, R46.reuse, R39, R40 ;  /* 0x000000272e2f7223 */ /* 0x040fe40000000028 */
[----:B------:R-:W-:Y:S04]  /*10d20*/  LDS R75, [R2+0x28] ;  /* 0x00002800024b7984 */ /* 0x000fe80000000800 */
[----:B------:R-:W5:Y:S01]  /*10d30*/  LDS.128 R36, [R0+0x1a0] ;  /* 0x0001a00000247984 */ /* 0x000f620000000c00 */
[C---:B0-----:R-:W-:Y:S01]  /*10d40*/  FFMA R32, R46.reuse, R28, R53 ;  /* 0x0000001c2e207223 */ /* 0x041fe20000000035 */
[C---:B------:R-:W-:Y:S01]  /*10d50*/  FFMA R35, R46.reuse, R29, R50 ;  /* 0x0000001d2e237223 */ /* 0x040fe20000000032 */
[C---:B------:R-:W-:Y:S01]  /*10d60*/  FFMA R72, R46.reuse, R30, R33 ;  /* 0x0000001e2e487223 */ /* 0x040fe20000000021 */
[C---:B--2---:R-:W-:Y:S01]  /*10d70*/  FFMA R74, R46.reuse, R24, R43 ;  /* 0x000000182e4a7223 */ /* 0x044fe2000000002b */
[C---:B------:R-:W-:Y:S01]  /*10d80*/  FFMA R54, R46.reuse, R26, R21 ;  /* 0x0000001a2e367223 */ /* 0x040fe20000000015 */
[----:B------:R-:W0:Y:S01]  /*10d90*/  LDS.128 R40, [R0+0x1b0] ;  /* 0x0001b00000287984 */ /* 0x000e220000000c00 */
[C---:B------:R-:W-:Y:S01]  /*10da0*/  FFMA R28, R46.reuse, R27, R22 ;  /* 0x0000001b2e1c7223 */ /* 0x040fe20000000016 */
[C---:B------:R-:W-:Y:S01]  /*10db0*/  FFMA R29, R46.reuse, R25, R34 ;  /* 0x000000192e1d7223 */ /* 0x040fe20000000022 */
[----:B------:R-:W-:Y:S01]  /*10dc0*/  FFMA R33, R46, R31, R52 ;  /* 0x0000001f2e217223 */ /* 0x000fe20000000034 */
[----:B------:R-:W-:Y:S01]  /*10dd0*/  LDS R64, [R2+0x24] ;  /* 0x0000240002407984 */ /* 0x000fe20000000800 */
[C---:B-1----:R-:W-:Y:S01]  /*10de0*/  FFMA R17, R48.reuse, R17, R20 ;  /* 0x0000001130117223 */ /* 0x042fe20000000014 */
[----:B------:R-:W-:-:S02]  /*10df0*/  FFMA R50, R48, R18, R11 ;  /* 0x0000001230327223 */ /* 0x000fc4000000000b */
[----:B------:R-:W1:Y:S01]  /*10e00*/  LDS.128 R20, [R0+0x1e0] ;  /* 0x0001e00000147984 */ /* 0x000e620000000c00 */
[----:B------:R-:W-:Y:S01]  /*10e10*/  FFMA R25, R48, R19, R8 ;  /* 0x0000001330197223 */ /* 0x000fe20000000008 */
[C---:B---3--:R-:W-:Y:S01]  /*10e20*/  FFMA R45, R46.reuse, R45, R10 ;  /* 0x0000002d2e2d7223 */ /* 0x048fe2000000000a */
[----:B------:R-:W-:Y:S01]  /*10e30*/  FFMA R27, R46, R44, R9 ;  /* 0x0000002c2e1b7223 */ /* 0x000fe20000000009 */
[----:B------:R-:W-:Y:S02]  /*10e40*/  LDS R57, [R2+0x20] ;  /* 0x0000200002397984 */ /* 0x000fe40000000800 */
[C---:B------:R-:W-:Y:S01]  /*10e50*/  FFMA R26, R48.reuse, R16, R45 ;  /* 0x00000010301a7223 */ /* 0x040fe2000000002d */
[C---:B----4-:R-:W-:Y:S01]  /*10e60*/  FFMA R19, R48.reuse, R13, R32 ;  /* 0x0000000d30137223 */ /* 0x050fe20000000020 */
[----:B------:R-:W2:Y:S01]  /*10e70*/  LDS.128 R8, [R0+0x1c0] ;  /* 0x0001c00000087984 */ /* 0x000ea20000000c00 */
[C---:B------:R-:W-:Y:S01]  /*10e80*/  FFMA R18, R48.reuse, R14, R35 ;  /* 0x0000000e30127223 */ /* 0x040fe20000000023 */
[C---:B-----5:R-:W-:Y:S01]  /*10e90*/  FFMA R16, R48.reuse, R4, R33 ;  /* 0x0000000430107223 */ /* 0x060fe20000000021 */
[C---:B------:R-:W-:Y:S01]  /*10ea0*/  FFMA R52, R48.reuse, R12, R47 ;  /* 0x0000000c30347223 */ /* 0x040fe2000000002f */
[----:B------:R-:W3:Y:S01]  /*10eb0*/  LDS.64 R30, [R0+0x228] ;  /* 0x00022800001e7984 */ /* 0x000ee20000000a00 */
[C---:B------:R-:W-:Y:S01]  /*10ec0*/  FFMA R70, R48.reuse, R6, R29 ;  /* 0x0000000630467223 */ /* 0x040fe2000000001d */
[C---:B------:R-:W-:Y:S01]  /*10ed0*/  FFMA R4, R48.reuse, R51, R27 ;  /* 0x0000003330047223 */ /* 0x040fe2000000001b */
[C---:B------:R-:W-:Y:S01]  /*10ee0*/  FFMA R74, R48.reuse, R5, R74 ;  /* 0x00000005304a7223 */ /* 0x040fe2000000004a */
[----:B------:R-:W-:Y:S01]  /*10ef0*/  LDS R55, [R2+0x1c] ;  /* 0x00001c0002377984 */ /* 0x000fe20000000800 */
[C---:B------:R-:W-:Y:S01]  /*10f00*/  FFMA R81, R48.reuse, R7, R54 ;  /* 0x0000000730517223 */ /* 0x040fe20000000036 */
[C---:B------:R-:W-:Y:S01]  /*10f10*/  FFMA R14, R48.reuse, R49, R28 ;  /* 0x00000031300e7223 */ /* 0x040fe2000000001c */
[----:B------:R-:W-:Y:S01]  /*10f20*/  FFMA R72, R48, R15, R72 ;  /* 0x0000000f30487223 */ /* 0x000fe20000000048 */
[----:B------:R-:W4:Y:S04]  /*10f30*/  LDS R24, [R0+0x26c] ;  /* 0x00026c0000187984 */ /* 0x000f280000000800 */
[----:B------:R-:W-:Y:S01]  /*10f40*/  LDS R56, [R2+0x18] ;  /* 0x0000180002387984 */ /* 0x000fe20000000800 */
[C---:B------:R-:W-:Y:S01]  /*10f50*/  FFMA R5, R75.reuse, R36, R4 ;  /* 0x000000244b057223 */ /* 0x040fe20000000004 */
[----:B------:R-:W-:-:S02]  /*10f60*/  FFMA R15, R75, R37, R26 ;  /* 0x000000254b0f7223 */ /* 0x000fc4000000001a */
[----:B------:R-:W5:Y:S01]  /*10f70*/  LDS.128 R32, [R0+0x2b0] ;  /* 0x0002b00000207984 */ /* 0x000f620000000c00 */
[C---:B------:R-:W-:Y:S01]  /*10f80*/  FFMA R49, R75.reuse, R38, R17 ;  /* 0x000000264b317223 */ /* 0x040fe20000000011 */
[C---:B------:R-:W-:Y:S02]  /*10f90*/  FFMA R65, R75.reuse, R39, R50 ;  /* 0x000000274b417223 */ /* 0x040fe40000000032 */
[----:B------:R-:W-:Y:S01]  /*10fa0*/  LDS.128 R44, [R0+0x2f0] ;  /* 0x0002f000002c7984 */ /* 0x000fe20000000c00 */
[C---:B0-----:R-:W-:Y:S01]  /*10fb0*/  FFMA R71, R75.reuse, R43, R18 ;  /* 0x0000002b4b477223 */ /* 0x041fe20000000012 */
[C---:B------:R-:W-:Y:S01]  /*10fc0*/  FFMA R51, R75.reuse, R41, R52 ;  /* 0x000000294b337223 */ /* 0x040fe20000000034 */
[C---:B------:R-:W-:Y:S01]  /*10fd0*/  FFMA R48, R75.reuse, R42, R19 ;  /* 0x0000002a4b307223 */ /* 0x040fe20000000013 */
[----:B------:R-:W0:Y:S01]  /*10fe0*/  LDS R59, [R2+0x14] ;  /* 0x00001400023b7984 */ /* 0x000e220000000800 */
[----:B------:R-:W-:-:S03]  /*10ff0*/  FFMA R50, R75, R40, R25 ;  /* 0x000000284b327223 */ /* 0x000fc60000000019 */
[----:B------:R-:W-:Y:S01]  /*11000*/  LDS R58, [R2+0x10] ;  /* 0x00001000023a7984 */ /* 0x000fe20000000800 */
[C---:B-1----:R-:W-:Y:S01]  /*11010*/  FFMA R18, R64.reuse, R21, R5 ;  /* 0x0000001540127223 */ /* 0x042fe20000000005 */
[C---:B------:R-:W-:Y:S01]  /*11020*/  FFMA R22, R64.reuse, R22, R15 ;  /* 0x0000001640167223 */ /* 0x040fe2000000000f */
[----:B------:R-:W-:Y:S01]  /*11030*/  FFMA R20, R64, R23, R49 ;  /* 0x0000001740147223 */ /* 0x000fe20000000031 */
[----:B------:R-:W1:Y:S04]  /*11040*/  LDS.64 R28, [R0+0x338] ;  /* 0x00033800001c7984 */ /* 0x000e680000000a00 */
[----:B------:R-:W-:Y:S01]  /*11050*/  LDS R54, [R2+0xc] ;  /* 0x00000c0002367984 */ /* 0x000fe20000000800 */
[C---:B--2---:R-:W-:Y:S01]  /*11060*/  FFMA R77, R75.reuse, R9, R16 ;  /* 0x000000094b4d7223 */ /* 0x044fe20000000010 */
[C---:B------:R-:W-:Y:S01]  /*11070*/  FFMA R72, R75.reuse, R8, R72 ;  /* 0x000000084b487223 */ /* 0x040fe20000000048 */
[----:B------:R-:W-:Y:S01]  /*11080*/  FFMA R73, R75, R11, R70 ;  /* 0x0000000b4b497223 */ /* 0x000fe20000000046 */
[----:B------:R-:W2:Y:S01]  /*11090*/  LDS R79, [R0+0x37c] ;  /* 0x00037c00004f7984 */ /* 0x000ea20000000800 */
[----:B---3--:R-:W-:Y:S01]  /*110a0*/  FFMA R30, R57, R30, R18 ;  /* 0x0000001e391e7223 */ /* 0x008fe20000000012 */
[----:B------:R-:W-:-:S02]  /*110b0*/  FFMA R74, R75, R10, R74 ;  /* 0x0000000a4b4a7223 */ /* 0x000fc4000000004a */
[----:B------:R-:W-:Y:S04]  /*110c0*/  LDS R53, [R2+0x8] ;  /* 0x0000080002357984 */ /* 0x000fe80000000800 */
[----:B------:R-:W3:Y:S01]  /*110d0*/  LDS.128 R4, [R0+0x3c0] ;  /* 0x0003c00000047984 */ /* 0x000ee20000000c00 */
[----:B----4-:R-:W-:-:S03]  /*110e0*/  FFMA R9, R55, R24, R30 ;  /* 0x0000001837097223 */ /* 0x010fc6000000001e */
[----:B------:R-:W4:Y:S04]  /*110f0*/  LDS.64 R12, [R0+0x1d0] ;  /* 0x0001d000000c7984 */ /* 0x000f280000000a00 */
[----:B------:R-:W-:Y:S01]  /*11100*/  LDS.128 R16, [R0+0x400] ;  /* 0x0004000000107984 */ /* 0x000fe20000000c00 */
[----:B-----5:R-:W-:-:S03]  /*11110*/  FFMA R32, R56, R32, R9 ;  /* 0x0000002038207223 */ /* 0x020fc60000000009 */
[----:B------:R-:W5:Y:S04]  /*11120*/  LDS R52, [R2+0x4] ;  /* 0x0000040002347984 */ /* 0x000f680000000800 */
[----:B------:R-:W5:Y:S01]  /*11130*/  LDS.128 R36, [R0+0x270] ;  /* 0x0002700000247984 */ /* 0x000f620000000c00 */
[----:B0-----:R-:W-:-:S03]  /*11140*/  FFMA R45, R59, R45, R32 ;  /* 0x0000002d3b2d7223 */ /* 0x001fc60000000020 */
[----:B------:R-:W0:Y:S04]  /*11150*/  LDS.128 R24, [R0+0x1f0] ;  /* 0x0001f00000187984 */ /* 0x000e280000000c00 */
[----:B------:R-:W0:Y:S01]  /*11160*/  LDS.128 R40, [R0+0x230] ;  /* 0x0002300000287984 */ /* 0x000e220000000c00 */
[----:B-1----:R-:W-:-:S04]  /*11170*/  FFMA R45, R58, R28, R45 ;  /* 0x0000001c3a2d7223 */ /* 0x002fc8000000002d */
[----:B--2---:R-:W-:Y:S01]  /*11180*/  FFMA R8, R54, R79, R45 ;  /* 0x0000004f36087223 */ /* 0x004fe2000000002d */
[----:B------:R-:W-:-:S05]  /*11190*/  IADD3 R45, PT, PT, R61, 0x1000, RZ ;  /* 0x000010003d2d7810 */ /* 0x000fca0007ffe0ff */
[----:B------:R-:W-:-:S04]  /*111a0*/  IMAD.WIDE.U32 R44, R45, 0x4, R68 ;  /* 0x000000042d2c7825 */ /* 0x000fc800078e0044 */
[----:B---3--:R-:W-:Y:S01]  /*111b0*/  FFMA R9, R53, R4, R8 ;  /* 0x0000000435097223 */ /* 0x008fe20000000008 */
[----:B------:R-:W-:Y:S01]  /*111c0*/  FFMA R4, R57, R31, R22 ;  /* 0x0000001f39047223 */ /* 0x000fe20000000016 */
[C---:B----4-:R-:W-:Y:S01]  /*111d0*/  FFMA R70, R75.reuse, R12, R81 ;  /* 0x0000000c4b467223 */ /* 0x050fe20000000051 */
[----:B------:R-:W-:Y:S02]  /*111e0*/  FFMA R75, R75, R13, R14 ;  /* 0x0000000d4b4b7223 */ /* 0x000fe4000000000e */
[----:B------:R-:W1:Y:S01]  /*111f0*/  LDS.128 R12, [R0+0x380] ;  /* 0x00038000000c7984 */ /* 0x000e620000000c00 */
[----:B-----5:R-:W-:-:S03]  /*11200*/  FFMA R79, R52, R17, R9 ;  /* 0x00000011344f7223 */ /* 0x020fc60000000009 */
[----:B------:R-:W2:Y:S01]  /*11210*/  LDS.128 R8, [R0+0x340] ;  /* 0x0003400000087984 */ /* 0x000ea20000000c00 */
[----:B------:R-:W-:-:S03]  /*11220*/  FFMA R21, R55, R36, R4 ;  /* 0x0000002437157223 */ /* 0x000fc60000000004 */
[----:B------:R-:W-:Y:S01]  /*11230*/  STG.E desc[UR6][R44.64], R79 ;  /* 0x0000004f2c007986 */ /* 0x000fe2000c101906 */
[C---:B0-----:R-:W-:Y:S01]  /*11240*/  FFMA R28, R64.reuse, R24, R65 ;  /* 0x00000018401c7223 */ /* 0x041fe20000000041 */
[C---:B------:R-:W-:Y:S01]  /*11250*/  FFMA R17, R64.reuse, R25, R50 ;  /* 0x0000001940117223 */ /* 0x040fe20000000032 */
[C---:B------:R-:W-:Y:S01]  /*11260*/  FFMA R16, R64.reuse, R26, R51 ;  /* 0x0000001a40107223 */ /* 0x040fe20000000033 */
[----:B------:R-:W-:Y:S01]  /*11270*/  FFMA R4, R64, R27, R48 ;  /* 0x0000001b40047223 */ /* 0x000fe20000000030 */
[----:B------:R-:W-:Y:S01]  /*11280*/  FFMA R30, R56, R33, R21 ;  /* 0x00000021381e7223 */ /* 0x000fe20000000015 */
[C---:B------:R-:W-:Y:S01]  /*11290*/  FFMA R40, R57.reuse, R40, R20 ;  /* 0x0000002839287223 */ /* 0x040fe20000000014 */
[----:B------:R-:W0:Y:S01]  /*112a0*/  LDS.128 R24, [R0+0x2c0] ;  /* 0x0002c00000187984 */ /* 0x000e220000000c00 */
[----:B------:R-:W-:Y:S01]  /*112b0*/  FFMA R28, R57, R41, R28 ;  /* 0x00000029391c7223 */ /* 0x000fe2000000001c */
[----:B------:R-:W-:Y:S01]  /*112c0*/  FFMA R31, R59, R46, R30 ;  /* 0x0000002e3b1f7223 */ /* 0x000fe2000000001e */
[----:B------:R-:W-:Y:S01]  /*112d0*/  FFMA R37, R55, R37, R40 ;  /* 0x0000002537257223 */ /* 0x000fe20000000028 */
[----:B------:R-:W3:Y:S01]  /*112e0*/  LDS.128 R20, [R0+0x300] ;  /* 0x0003000000147984 */ /* 0x000ee20000000c00 */
[----:B------:R-:W-:Y:S01]  /*112f0*/  FFMA R42, R57, R42, R17 ;  /* 0x0000002a392a7223 */ /* 0x000fe20000000011 */
[----:B------:R-:W-:Y:S01]  /*11300*/  FFMA R31, R58, R29, R31 ;  /* 0x0000001d3a1f7223 */ /* 0x000fe2000000001f */
[C---:B------:R-:W-:Y:S01]  /*11310*/  FFMA R34, R56.reuse, R34, R37 ;  /* 0x0000002238227223 */ /* 0x040fe20000000025 */
[----:B------:R-:W4:Y:S01]  /*11320*/  LDS.128 R48, [R0+0x240] ;  /* 0x0002400000307984 */ /* 0x000f220000000c00 */
[C---:B------:R-:W-:Y:S01]  /*11330*/  FFMA R33, R55.reuse, R38, R28 ;  /* 0x0000002637217223 */ /* 0x040fe2000000001c */
[----:B------:R-:W-:Y:S01]  /*11340*/  FFMA R29, R55, R39, R42 ;  /* 0x00000027371d7223 */ /* 0x000fe2000000002a */
[----:B------:R-:W-:Y:S01]  /*11350*/  FFMA R17, R59, R47, R34 ;  /* 0x0000002f3b117223 */ /* 0x000fe20000000022 */
[----:B------:R-:W5:Y:S01]  /*11360*/  LDS.128 R36, [R0+0x280] ;  /* 0x0002800000247984 */ /* 0x000f620000000c00 */
[----:B------:R-:W-:-:S03]  /*11370*/  FFMA R28, R56, R35, R33 ;  /* 0x00000023381c7223 */ /* 0x000fc60000000021 */
[----:B------:R-:W5:Y:S04]  /*11380*/  LDS.128 R44, [R0+0x200] ;  /* 0x00020000002c7984 */ /* 0x000f680000000c00 */
[----:B------:R-:W5:Y:S01]  /*11390*/  LDS.128 R32, [R0+0x210] ;  /* 0x0002100000207984 */ /* 0x000f620000000c00 */
[----:B-1----:R-:W-:Y:S01]  /*113a0*/  FFMA R12, R54, R12, R31 ;  /* 0x0000000c360c7223 */ /* 0x002fe2000000001f */
[----:B--2---:R-:W-:-:S03]  /*113b0*/  FFMA R31, R58, R8, R17 ;  /* 0x000000083a1f7223 */ /* 0x004fc60000000011 */
[----:B------:R-:W-:Y:S01]  /*113c0*/  FFMA R17, R53, R5, R12 ;  /* 0x0000000535117223 */ /* 0x000fe2000000000c */
[----:B------:R-:W-:Y:S01]  /*113d0*/  FFMA R5, R57, R43, R16 ;  /* 0x0000002b39057223 */ /* 0x000fe20000000010 */
[----:B------:R-:W-:Y:S01]  /*113e0*/  FFMA R8, R54, R13, R31 ;  /* 0x0000000d36087223 */ /* 0x000fe2000000001f */
[----:B------:R-:W1:Y:S03]  /*113f0*/  LDS.128 R40, [R0+0x290] ;  /* 0x0002900000287984 */ /* 0x000e660000000c00 */
[----:B------:R-:W-:Y:S02]  /*11400*/  FFMA R6, R53, R6, R8 ;  /* 0x0000000635067223 */ /* 0x000fe40000000008 */
[----:B------:R-:W-:Y:S01]  /*11410*/  LDS R8, [R0+0x2a0] ;  /* 0x0002a00000087984 */ /* 0x000fe20000000800 */
[----:B0-----:R-:W-:Y:S01]  /*11420*/  FFMA R24, R56, R24, R29 ;  /* 0x0000001838187223 */ /* 0x001fe2000000001d */
[----:B---3--:R-:W-:-:S03]  /*11430*/  FFMA R65, R59, R20, R28 ;  /* 0x000000143b417223 */ /* 0x008fc6000000001c */
[----:B------:R-:W-:Y:S01]  /*11440*/  FFMA R21, R59, R21, R24 ;  /* 0x000000153b157223 */ /* 0x000fe20000000018 */
[----:B------:R-:W0:Y:S01]  /*11450*/  LDS.128 R28, [R0+0x250] ;  /* 0x00025000001c7984 */ /* 0x000e220000000c00 */
[----:B----4-:R-:W-:Y:S01]  /*11460*/  FFMA R4, R57, R48, R4 ;  /* 0x0000003039047223 */ /* 0x010fe20000000004 */
[----:B------:R-:W-:-:S03]  /*11470*/  FFMA R65, R58, R9, R65 ;  /* 0x000000093a417223 */ /* 0x000fc60000000041 */
[C---:B-----5:R-:W-:Y:S01]  /*11480*/  FFMA R37, R55.reuse, R37, R4 ;  /* 0x0000002537257223 */ /* 0x060fe20000000004 */
[----:B------:R-:W-:Y:S01]  /*11490*/  FFMA R4, R55, R36, R5 ;  /* 0x0000002437047223 */ /* 0x000fe20000000005 */
[C---:B------:R-:W-:Y:S01]  /*114a0*/  FFMA R44, R64.reuse, R44, R71 ;  /* 0x0000002c402c7223 */ /* 0x040fe20000000047 */
[C---:B------:R-:W-:Y:S01]  /*114b0*/  FFMA R45, R64.reuse, R45, R72 ;  /* 0x0000002d402d7223 */ /* 0x040fe20000000048 */
[----:B------:R-:W-:Y:S01]  /*114c0*/  FFMA R46, R64, R46, R77 ;  /* 0x0000002e402e7223 */ /* 0x000fe2000000004d */
[----:B------:R-:W-:Y:S01]  /*114d0*/  FFMA R71, R58, R10, R21 ;  /* 0x0000000a3a477223 */ /* 0x000fe20000000015 */
[C---:B------:R-:W-:Y:S01]  /*114e0*/  FFMA R49, R57.reuse, R49, R44 ;  /* 0x0000003139317223 */ /* 0x040fe2000000002c */
[----:B------:R-:W-:Y:S01]  /*114f0*/  FFMA R50, R57, R50, R45 ;  /* 0x0000003239327223 */ /* 0x000fe2000000002d */
[----:B------:R-:W-:Y:S01]  /*11500*/  FFMA R34, R64, R34, R75 ;  /* 0x0000002240227223 */ /* 0x000fe2000000004b */
[C---:B------:R-:W-:Y:S01]  /*11510*/  FFMA R26, R56.reuse, R26, R37 ;  /* 0x0000001a381a7223 */ /* 0x040fe20000000025 */
[C---:B------:R-:W-:Y:S01]  /*11520*/  FFMA R77, R55.reuse, R38, R49 ;  /* 0x00000026374d7223 */ /* 0x040fe20000000031 */
[----:B------:R-:W-:Y:S01]  /*11530*/  FFMA R21, R55, R39, R50 ;  /* 0x0000002737157223 */ /* 0x000fe20000000032 */
[----:B------:R-:W-:Y:S01]  /*11540*/  FFMA R16, R56, R25, R4 ;  /* 0x0000001938107223 */ /* 0x000fe20000000004 */
[----:B------:R-:W2:Y:S01]  /*11550*/  LDS.128 R36, [R0+0x2d0] ;  /* 0x0002d00000247984 */ /* 0x000ea20000000c00 */
[C---:B------:R-:W-:Y:S01]  /*11560*/  FFMA R12, R64.reuse, R32, R73 ;  /* 0x00000020400c7223 */ /* 0x040fe20000000049 */
[C---:B------:R-:W-:Y:S01]  /*11570*/  FFMA R13, R64.reuse, R47, R74 ;  /* 0x0000002f400d7223 */ /* 0x040fe2000000004a */
[----:B------:R-:W-:Y:S01]  /*11580*/  FFMA R9, R57, R51, R46 ;  /* 0x0000003339097223 */ /* 0x000fe2000000002e */
[----:B------:R-:W3:Y:S01]  /*11590*/  LDS.64 R4, [R0+0x2e0] ;  /* 0x0002e00000047984 */ /* 0x000ee20000000a00 */
[----:B------:R-:W-:Y:S01]  /*115a0*/  FFMA R10, R64, R33, R70 ;  /* 0x00000021400a7223 */ /* 0x000fe20000000046 */
[----:B------:R-:W-:Y:S01]  /*115b0*/  FFMA R25, R59, R22, R16 ;  /* 0x000000163b197223 */ /* 0x000fe20000000010 */
[----:B-1----:R-:W-:Y:S01]  /*115c0*/  FFMA R40, R55, R40, R9 ;  /* 0x0000002837287223 */ /* 0x002fe20000000009 */
[----:B------:R-:W1:Y:S01]  /*115d0*/  LDS.128 R44, [R0+0x310] ;  /* 0x00031000002c7984 */ /* 0x000e620000000c00 */
[----:B------:R-:W-:Y:S01]  /*115e0*/  FFMA R23, R59, R23, R26 ;  /* 0x000000173b177223 */ /* 0x000fe2000000001a */
[----:B------:R-:W-:-:S02]  /*115f0*/  @!P0 IADD3 R75, PT, PT, R60, 0x1020, RZ ;  /* 0x000010203c4b8810 */ /* 0x000fc40007ffe0ff */
[----:B------:R-:W4:Y:S03]  /*11600*/  LDS.128 R48, [R0+0x360] ;  /* 0x0003600000307984 */ /* 0x000f260000000c00 */
[----:B------:R-:W-:-:S04]  /*11610*/  @!P0 IMAD.WIDE.U32 R74, R75, 0x4, R62 ;  /* 0x000000044b4a8825 */ /* 0x000fc800078e003e */
[C---:B0-----:R-:W-:Y:S01]  /*11620*/  FFMA R73, R57.reuse, R31, R34 ;  /* 0x0000001f39497223 */ /* 0x041fe20000000022 */
[C---:B------:R-:W-:Y:S01]  /*11630*/  FFMA R16, R57.reuse, R28, R13 ;  /* 0x0000001c39107223 */ /* 0x040fe2000000000d */
[----:B------:R-:W0:Y:S01]  /*11640*/  LDS.128 R32, [R0+0x320] ;  /* 0x0003200000207984 */ /* 0x000e220000000c00 */
[C---:B------:R-:W-:Y:S01]  /*11650*/  FFMA R10, R57.reuse, R30, R10 ;  /* 0x0000001e390a7223 */ /* 0x040fe2000000000a */
[----:B------:R-:W-:Y:S01]  /*11660*/  FFMA R13, R57, R29, R12 ;  /* 0x0000001d390d7223 */ /* 0x000fe2000000000c */
[C---:B------:R-:W-:Y:S01]  /*11670*/  FFMA R8, R55.reuse, R8, R73 ;  /* 0x0000000837087223 */ /* 0x040fe20000000049 */
[----:B------:R-:W5:Y:S01]  /*11680*/  LDS.128 R28, [R0+0x350] ;  /* 0x00035000001c7984 */ /* 0x000f620000000c00 */
[C---:B------:R-:W-:Y:S01]  /*11690*/  FFMA R43, R55.reuse, R43, R10 ;  /* 0x0000002b372b7223 */ /* 0x040fe2000000000a */
[C---:B------:R-:W-:Y:S01]  /*116a0*/  FFMA R42, R55.reuse, R42, R13 ;  /* 0x0000002a372a7223 */ /* 0x040fe2000000000d */
[----:B------:R-:W-:Y:S01]  /*116b0*/  FFMA R12, R56, R27, R77 ;  /* 0x0000001b380c7223 */ /* 0x000fe2000000004d */
[----:B------:R-:W-:Y:S01]  /*116c0*/  FFMA R41, R55, R41, R16 ;  /* 0x0000002937297223 */ /* 0x000fe20000000010 */
[----:B------:R-:W-:Y:S01]  /*116d0*/  FFMA R57, R58, R11, R25 ;  /* 0x0000000b3a397223 */ /* 0x000fe20000000019 */
[----:B------:R-:W-:Y:S01]  /*116e0*/  IADD3 R73, PT, PT, R60, 0x1030, RZ ;  /* 0x000010303c497810 */ /* 0x000fe20007ffe0ff */
[----:B------:R-:W5:Y:S01]  /*116f0*/  LDS.128 R24, [R0+0x430] ;  /* 0x0004300000187984 */ /* 0x000f620000000c00 */
[C---:B--2---:R-:W-:Y:S01]  /*11700*/  FFMA R36, R56.reuse, R36, R21 ;  /* 0x0000002438247223 */ /* 0x044fe20000000015 */
[C---:B------:R-:W-:Y:S01]  /*11710*/  FFMA R37, R56.reuse, R37, R40 ;  /* 0x0000002538257223 */ /* 0x040fe20000000028 */
[C---:B------:R-:W-:Y:S01]  /*11720*/  FFMA R39, R56.reuse, R39, R42 ;  /* 0x0000002738277223 */ /* 0x040fe2000000002a */
[C---:B------:R-:W-:Y:S01]  /*11730*/  FFMA R38, R56.reuse, R38, R41 ;  /* 0x0000002638267223 */ /* 0x040fe20000000029 */
[C---:B---3--:R-:W-:Y:S01]  /*11740*/  FFMA R4, R56.reuse, R4, R43 ;  /* 0x0000000438047223 */ /* 0x048fe2000000002b */
[----:B------:R-:W-:Y:S01]  /*11750*/  FFMA R5, R56, R5, R8 ;  /* 0x0000000538057223 */ /* 0x000fe20000000008 */
[----:B------:R-:W-:Y:S01]  /*11760*/  LDS.128 R40, [R0+0x390] ;  /* 0x0003900000287984 */ /* 0x000fe20000000c00 */
[C---:B-1----:R-:W-:Y:S01]  /*11770*/  FFMA R12, R59.reuse, R44, R12 ;  /* 0x0000002c3b0c7223 */ /* 0x042fe2000000000c */
[C---:B------:R-:W-:Y:S01]  /*11780*/  FFMA R9, R59.reuse, R45, R36 ;  /* 0x0000002d3b097223 */ /* 0x040fe20000000024 */
[C---:B------:R-:W-:Y:S01]  /*11790*/  FFMA R46, R59.reuse, R46, R37 ;  /* 0x0000002e3b2e7223 */ /* 0x040fe20000000025 */
[----:B------:R-:W-:Y:S01]  /*117a0*/  FFMA R47, R59, R47, R38 ;  /* 0x0000002f3b2f7223 */ /* 0x000fe20000000026 */
[----:B------:R-:W-:-:S04]  /*117b0*/  IMAD.WIDE.U32 R72, R73, 0x4, R62 ;  /* 0x0000000449487825 */ /* 0x000fc800078e003e */
[----:B------:R-:W-:Y:S01]  /*117c0*/  FFMA R14, R54, R14, R65 ;  /* 0x0000000e360e7223 */ /* 0x000fe20000000041 */
[----:B------:R-:W-:Y:S01]  /*117d0*/  BSSY.RECONVERGENT B0, `(.L_x_18) ;  /* 0x000003d000007945 */ /* 0x000fe20003800200 */
[C---:B----4-:R-:W-:Y:S01]  /*117e0*/  FFMA R48, R58.reuse, R48, R47 ;  /* 0x000000303a307223 */ /* 0x050fe2000000002f */
[C---:B0-----:R-:W-:Y:S01]  /*117f0*/  FFMA R33, R59.reuse, R33, R4 ;  /* 0x000000213b217223 */ /* 0x041fe20000000004 */
[C---:B------:R-:W-:Y:S01]  /*11800*/  FFMA R34, R59.reuse, R34, R5 ;  /* 0x000000223b227223 */ /* 0x040fe20000000005 */
[----:B------:R-:W-:Y:S01]  /*11810*/  FFMA R32, R59, R32, R39 ;  /* 0x000000203b207223 */ /* 0x000fe20000000027 */
[C---:B-----5:R-:W-:Y:S01]  /*11820*/  FFMA R5, R58.reuse, R28, R23 ;  /* 0x0000001c3a057223 */ /* 0x060fe20000000017 */
[C---:B------:R-:W-:Y:S01]  /*11830*/  FFMA R45, R58.reuse, R29, R12 ;  /* 0x0000001d3a2d7223 */ /* 0x040fe2000000000c */
[C---:B------:R-:W-:Y:S01]  /*11840*/  FFMA R4, R58.reuse, R30, R9 ;  /* 0x0000001e3a047223 */ /* 0x040fe20000000009 */
[C---:B------:R-:W-:Y:S01]  /*11850*/  FFMA R55, R58.reuse, R31, R46 ;  /* 0x0000001f3a377223 */ /* 0x040fe2000000002e */
[C---:B------:R-:W-:Y:S01]  /*11860*/  FFMA R50, R58.reuse, R50, R33 ;  /* 0x000000323a327223 */ /* 0x040fe20000000021 */
[C---:B------:R-:W-:Y:S01]  /*11870*/  FFMA R51, R58.reuse, R51, R34 ;  /* 0x000000333a337223 */ /* 0x040fe20000000022 */
[----:B------:R-:W-:Y:S01]  /*11880*/  FFMA R59, R58, R49, R32 ;  /* 0x000000313a3b7223 */ /* 0x000fe20000000020 */
[----:B------:R-:W-:Y:S04]  /*11890*/  LDS R46, [R0+0x3b0] ;  /* 0x0003b000002e7984 */ /* 0x000fe80000000800 */
[----:B------:R-:W-:Y:S04]  /*118a0*/  LDS.64 R12, [R0+0x3f0] ;  /* 0x0003f000000c7984 */ /* 0x000fe80000000a00 */
[----:B------:R-:W0:Y:S04]  /*118b0*/  LDS.128 R32, [R0+0x3a0] ;  /* 0x0003a00000207984 */ /* 0x000e280000000c00 */
[----:B------:R1:W2:Y:S04]  /*118c0*/  LDS.128 R8, [R0+0x3e0] ;  /* 0x0003e00000087984 */ /* 0x0002a80000000c00 */
[----:B------:R1:W3:Y:S04]  /*118d0*/  LDS.128 R36, [R0+0x3d0] ;  /* 0x0003d00000247984 */ /* 0x0002e80000000c00 */
[----:B------:R1:W4:Y:S04]  /*118e0*/  LDS.128 R20, [R0+0x420] ;  /* 0x0004200000147984 */ /* 0x0003280000000c00 */
[----:B------:R1:W1:Y:S01]  /*118f0*/  LDS.128 R28, [R0+0x410] ;  /* 0x00041000001c7984 */ /* 0x0002620000000c00 */
[----:B------:R-:W-:Y:S08]  /*11900*/  BAR.SYNC.DEFER_BLOCKING 0x0 ;  /* 0x0000000000007b1d */ /* 0x000ff00000010000 */
[----:B------:R-:W-:Y:S06]  /*11910*/  BAR.SYNC.DEFER_BLOCKING 0x0 ;  /* 0x0000000000007b1d */ /* 0x000fec0000010000 */
[----:B------:R-:W5:Y:S04]  /*11920*/  @!P0 LDG.E R75, desc[UR6][R74.64] ;  /* 0x000000064a4b8981 */ /* 0x000f68000c1e1900 */
[----:B------:R-:W2:Y:S01]  /*11930*/  LDG.E R73, desc[UR6][R72.64] ;  /* 0x0000000648497981 */ /* 0x000ea2000c1e1900 */
[----:B------:R-:W-:Y:S01]  /*11940*/  FFMA R47, R52, R19, R6 ;  /* 0x00000013342f7223 */ /* 0x000fe20000000006 */
[----:B------:R-:W-:Y:S01]  /*11950*/  FFMA R71, R54, R15, R71 ;  /* 0x0000000f36477223 */ /* 0x000fe20000000047 */
[----:B------:R-:W-:Y:S01]  /*11960*/  FFMA R44, R52, R18, R17 ;  /* 0x00000012342c7223 */ /* 0x000fe20000000011 */
[----:B------:R-:W-:Y:S01]  /*11970*/  FFMA R27, R53, R7, R14 ;  /* 0x00000007351b7223 */ /* 0x000fe2000000000e */
[C---:B0-----:R-:W-:Y:S01]  /*11980*/  FFMA R15, R54.reuse, R35, R50 ;  /* 0x00000023360f7223 */ /* 0x041fe20000000032 */
[C---:B------:R-:W-:Y:S01]  /*11990*/  FFMA R6, R54.reuse, R32, R55 ;  /* 0x0000002036067223 */ /* 0x040fe20000000037 */
[C---:B------:R-:W-:Y:S01]  /*119a0*/  FFMA R49, R54.reuse, R33, R48 ;  /* 0x0000002136317223 */ /* 0x040fe20000000030 */
[----:B------:R-:W-:Y:S01]  /*119b0*/  FFMA R56, R54, R34, R59 ;  /* 0x0000002236387223 */ /* 0x000fe2000000003b */
[----:B-----5:R0:W-:Y:S04]  /*119c0*/  @!P0 STS [R2], R75 ;  /* 0x0000004b02008388 */ /* 0x0201e80000000800 */
[----:B--2---:R0:W-:Y:S01]  /*119d0*/  STS [R2+0x40], R73 ;  /* 0x0000404902007388 */ /* 0x0041e20000000800 */
[----:B------:R-:W-:Y:S06]  /*119e0*/  BAR.SYNC.DEFER_BLOCKING 0x0 ;  /* 0x0000000000007b1d */ /* 0x000fec0000010000 */
[----:B-1-34-:R-:W-:Y:S05]  /*119f0*/  @P0 BRA `(.L_x_19) ;  /* 0x0000000000680947 */ /* 0x01afea0003800000 */
        /* <DEDUP_REMOVED lines=26> */
.L_x_19:
[----:B------:R-:W-:Y:S05]  /*11ba0*/  BSYNC.RECONVERGENT B0 ;  /* 0x0000000000007941 */ /* 0x000fea0003800200 */
.L_x_18:
[----:B------:R-:W-:Y:S01]  /*11bb0*/  BAR.SYNC.DEFER_BLOCKING 0x0 ;  /* 0x0000000000007b1d */ /* 0x000fe20000010000 */
[C---:B------:R-:W-:Y:S01]  /*11bc0*/  FFMA R4, R54.reuse, R43, R4 ;  /* 0x0000002b36047223 */ /* 0x040fe20000000004 */
[C---:B------:R-:W-:Y:S01]  /*11bd0*/  FFMA R41, R54.reuse, R41, R5 ;  /* 0x0000002936297223 */ /* 0x040fe20000000005 */
[C---:B------:R-:W-:Y:S01]  /*11be0*/  FFMA R42, R54.reuse, R42, R45 ;  /* 0x0000002a362a7223 */ /* 0x040fe2000000002d */
[C---:B-1----:R-:W-:Y:S01]  /*11bf0*/  FFMA R14, R54.reuse, R40, R57 ;  /* 0x00000028360e7223 */ /* 0x042fe20000000039 */
        /* <DEDUP_REMOVED lines=22> */
[----:B------:R-:W-:Y:S01]  /*11d60*/  FFMA R58, R52, R24, R51 ;  /* 0x00000018343a7223 */ /* 0x000fe20000000033 */
[----:B------:R-:W1:Y:S04]  /*11d70*/  LDS.128 R32, [R0+0x10] ;  /* 0x0000100000207984 */ /* 0x000e680000000c00 */
[----:B------:R-:W2:Y:S04]  /*11d80*/  LDS.128 R4, [R0+0x30] ;  /* 0x0000300000047984 */ /* 0x000ea80000000c00 */
[----:B------:R-:W3:Y:S04]  /*11d90*/  LDS R49, [R0+0xc] ;  /* 0x00000c0000317984 */ /* 0x000ee80000000800 */
[----:B------:R-:W4:Y:S04]  /*11da0*/  LDS.128 R16, [R0+0x20] ;  /* 0x0000200000107984 */ /* 0x000f280000000c00 */
[----:B------:R-:W-:Y:S04]  /*11db0*/  LDS R45, [R2+0x3c] ;  /* 0x00003c00022d7984 */ /* 0x000fe80000000800 */
[----:B------:R-:W5:Y:S04]  /*11dc0*/  LDS.128 R8, [R0+0x50] ;  /* 0x0000500000087984 */ /* 0x000f680000000c00 */
[----:B------:R-:W0:Y:S04]  /*11dd0*/  LDS.128 R12, [R0+0x60] ;  /* 0x00006000000c7984 */ /* 0x000e280000000c00 */
[----:B------:R-:W0:Y:S04]  /*11de0*/  LDS.128 R20, [R0+0x70] ;  /* 0x0000700000147984 */ /* 0x000e280000000c00 */
[----:B------:R-:W0:Y:S04]  /*11df0*/  LDS R50, [R0+0x80] ;  /* 0x0000800000327984 */ /* 0x000e280000000800 */
[----:B------:R-:W-:Y:S04]  /*11e00*/  LDS R46, [R2+0x38] ;  /* 0x00003800022e7984 */ /* 0x000fe80000000800 */
[----:B------:R-:W0:Y:S01]  /*11e10*/  LDS.128 R40, [R0+0xa0] ;  /* 0x0000a00000287984 */ /* 0x000e220000000c00 */
[C---:B-1----:R-:W-:Y:S01]  /*11e20*/  FFMA R55, R48.reuse, R33, R28 ;  /* 0x0000002130377223 */ /* 0x042fe2000000001c */
[C---:B------:R-:W-:Y:S01]  /*11e30*/  FFMA R28, R48.reuse, R34, R29 ;  /* 0x00000022301c7223 */ /* 0x040fe2000000001d */
[C---:B------:R-:W-:Y:S01]  /*11e40*/  FFMA R29, R48.reuse, R35, R54 ;  /* 0x00000023301d7223 */ /* 0x040fe20000000036 */
[----:B------:R-:W1:Y:S01]  /*11e50*/  LDS.128 R24, [R0+0xb0] ;  /* 0x0000b00000187984 */ /* 0x000e620000000c00 */
[C---:B------:R-:W-:Y:S01]  /*11e60*/  FFMA R56, R48.reuse, R32, R47 ;  /* 0x0000002030387223 */ /* 0x040fe2000000002f */
[C---:B--2---:R-:W-:Y:S01]  /*11e70*/  FFMA R54, R48.reuse, R4, R39 ;  /* 0x0000000430367223 */ /* 0x044fe20000000027 */
[C---:B------:R-:W-:Y:S01]  /*11e80*/  FFMA R51, R48.reuse, R5, R58 ;  /* 0x0000000530337223 */ /* 0x040fe2000000003a */
[----:B------:R-:W2:Y:S01]  /*11e90*/  LDS.128 R32, [R0+0x90] ;  /* 0x0000900000207984 */ /* 0x000ea20000000c00 */
[C---:B---3--:R-:W-:Y:S01]  /*11ea0*/  FFMA R44, R48.reuse, R49, R44 ;  /* 0x00000031302c7223 */ /* 0x048fe2000000002c */
[C---:B------:R-:W-:Y:S01]  /*11eb0*/  FFMA R49, R48.reuse, R7, R30 ;  /* 0x0000000730317223 */ /* 0x040fe2000000001e */
[C---:B------:R-:W-:Y:S01]  /*11ec0*/  FFMA R6, R48.reuse, R6, R53 ;  /* 0x0000000630067223 */ /* 0x040fe20000000035 */
[----:B------:R-:W3:Y:S01]  /*11ed0*/  LDS.64 R4, [R0+0xc0] ;  /* 0x0000c00000047984 */ /* 0x000ee20000000a00 */
[C---:B----4-:R-:W-:Y:S01]  /*11ee0*/  FFMA R16, R48.reuse, R16, R31 ;  /* 0x0000001030107223 */ /* 0x050fe2000000001f */
[C---:B------:R-:W-:Y:S01]  /*11ef0*/  FFMA R31, R48.reuse, R17, R36 ;  /* 0x00000011301f7223 */ /* 0x040fe20000000024 */
[C---:B------:R-:W-:Y:S01]  /*11f00*/  FFMA R52, R48.reuse, R18, R37 ;  /* 0x0000001230347223 */ /* 0x040fe20000000025 */
[----:B------:R-:W-:Y:S01]  /*11f10*/  FFMA R57, R48, R19, R38 ;  /* 0x0000001330397223 */ /* 0x000fe20000000026 */
[----:B------:R-:W-:Y:S01]  /*11f20*/  LDS R47, [R2+0x34] ;  /* 0x00003400022f7984 */ /* 0x000fe20000000800 */
[C---:B-----5:R-:W-:Y:S01]  /*11f30*/  FFMA R44, R45.reuse, R8, R44 ;  /* 0x000000082d2c7223 */ /* 0x060fe2000000002c */
[----:B------:R-:W-:-:S02]  /*11f40*/  FFMA R7, R45, R9, R56 ;  /* 0x000000092d077223 */ /* 0x000fc40000000038 */
[----:B------:R-:W4:Y:S01]  /*11f50*/  LDS.128 R36, [R0+0xe0] ;  /* 0x0000e00000247984 */ /* 0x000f220000000c00 */
[C---:B------:R-:W-:Y:S01]  /*11f60*/  FFMA R53, R45.reuse, R11, R28 ;  /* 0x0000000b2d357223 */ /* 0x040fe2000000001c */
[C---:B0-----:R-:W-:Y:S01]  /*11f70*/  FFMA R59, R45.reuse, R13, R16 ;  /* 0x0000000d2d3b7223 */ /* 0x041fe20000000010 */
[C---:B------:R-:W-:Y:S01]  /*11f80*/  FFMA R56, R45.reuse, R12, R29 ;  /* 0x0000000c2d387223 */ /* 0x040fe2000000001d */
[----:B------:R-:W0:Y:S01]  /*11f90*/  LDS.64 R8, [R0+0xd8] ;  /* 0x0000d80000087984 */ /* 0x000e220000000a00 */
        /* <DEDUP_REMOVED lines=10> */
[----:B------:R-:W-:Y:S01]  /*12040*/  LDS R48, [R2+0x30] ;  /* 0x0000300002307984 */ /* 0x000fe20000000800 */
[C---:B------:R-:W-:Y:S01]  /*12050*/  FFMA R49, R46.reuse, R43, R58 ;  /* 0x0000002b2e317223 */ /* 0x040fe2000000003a */
[C---:B------:R-:W-:Y:S02]  /*12060*/  FFMA R50, R46.reuse, R42, R59 ;  /* 0x0000002a2e327223 */ /* 0x040fe4000000003b */
[----:B------:R-:W5:Y:S01]  /*12070*/  LDS.128 R12, [R0+0x120] ;  /* 0x00012000000c7984 */ /* 0x000f620000000c00 */
[C---:B------:R-:W-:Y:S01]  /*12080*/  FFMA R45, R46.reuse, R41, R56 ;  /* 0x000000292e2d7223 */ /* 0x040fe20000000038 */
[C---:B-1----:R-:W-:Y:S01]  /*12090*/  FFMA R43, R46.reuse, R25, R20 ;  /* 0x000000192e2b7223 */ /* 0x042fe20000000014 */
[C---:B------:R-:W-:Y:S01]  /*120a0*/  FFMA R42, R46.reuse, R24, R65 ;  /* 0x000000182e2a7223 */ /* 0x040fe20000000041 */
[----:B------:R-:W1:Y:S01]  /*120b0*/  LDS.128 R20, [R0+0x130] ;  /* 0x0001300000147984 */ /* 0x000e620000000c00 */
[C---:B------:R-:W-:Y:S01]  /*120c0*/  FFMA R52, R46.reuse, R26, R55 ;  /* 0x0000001a2e347223 */ /* 0x040fe20000000037 */
[C---:B------:R-:W-:Y:S01]  /*120d0*/  FFMA R51, R46.reuse, R27, R54 ;  /* 0x0000001b2e337223 */ /* 0x040fe20000000036 */
[C---:B------:R-:W-:Y:S01]  /*120e0*/  FFMA R40, R46.reuse, R40, R53 ;  /* 0x000000282e287223 */ /* 0x040fe20000000035 */
[----:B------:R-:W1:Y:S01]  /*120f0*/  LDS.128 R24, [R0+0x140] ;  /* 0x0001400000187984 */ /* 0x000e620000000c00 */
[C---:B--2---:R-:W-:Y:S01]  /*12100*/  FFMA R56, R46.reuse, R33, R44 ;  /* 0x000000212e387223 */ /* 0x044fe2000000002c */
[C---:B------:R-:W-:Y:S01]  /*12110*/  FFMA R58, R46.reuse, R34, R7 ;  /* 0x000000222e3a7223 */ /* 0x040fe20000000007 */
[C---:B------:R-:W-:Y:S01]  /*12120*/  FFMA R55, R46.reuse, R35, R10 ;  /* 0x000000232e377223 */ /* 0x040fe2000000000a */
[----:B------:R-:W2:Y:S01]  /*12130*/  LDS R41, [R0+0x11c] ;  /* 0x00011c0000297984 */ /* 0x000ea20000000800 */
[C---:B---3--:R-:W-:Y:S01]  /*12140*/  FFMA R54, R46.reuse, R4, R11 ;  /* 0x000000042e367223 */ /* 0x048fe2000000000b */
[----:B------:R-:W-:-:S02]  /*12150*/  FFMA R53, R46, R5, R6 ;  /* 0x000000052e357223 */ /* 0x000fc40000000006 */
[----:B------:R-:W-:Y:S04]  /*12160*/  LDS R44, [R2+0x2c] ;  /* 0x00002c00022c7984 */ /* 0x000fe80000000800 */
[----:B------:R-:W3:Y:S01]  /*12170*/  LDS.128 R32, [R0+0x160] ;  /* 0x0001600000207984 */ /* 0x000ee20000000c00 */
[C---:B----4-:R-:W-:Y:S01]  /*12180*/  FFMA R36, R47.reuse, R36, R55 ;  /* 0x000000242f247223 */ /* 0x050fe20000000037 */
[C---:B------:R-:W-:Y:S01]  /*12190*/  FFMA R55, R47.reuse, R37, R40 ;  /* 0x000000252f377223 */ /* 0x040fe20000000028 */
[C---:B------:R-:W-:Y:S01]  /*121a0*/  FFMA R37, R47.reuse, R38, R45 ;  /* 0x000000262f257223 */ /* 0x040fe2000000002d */
[----:B------:R-:W4:Y:S01]  /*121b0*/  LDS.128 R4, [R0+0x170] ;  /* 0x0001700000047984 */ /* 0x000f220000000c00 */
[C---:B0-----:R-:W-:Y:S01]  /*121c0*/  FFMA R46, R47.reuse, R8, R56 ;  /* 0x000000082f2e7223 */ /* 0x041fe20000000038 */
[C---:B------:R-:W-:Y:S01]  /*121d0*/  FFMA R57, R47.reuse, R9, R58 ;  /* 0x000000092f397223 */ /* 0x040fe2000000003a */
[C---:B------:R-:W-:Y:S01]  /*121e0*/  FFMA R39, R47.reuse, R39, R50 ;  /* 0x000000272f277223 */ /* 0x040fe20000000032 */
[----:B------:R-:W0:Y:S01]  /*121f0*/  LDS.128 R8, [R0+0x180] ;  /* 0x0001800000087984 */ /* 0x000e220000000c00 */
[C---:B-----5:R-:W-:Y:S01]  /*12200*/  FFMA R38, R47.reuse, R16, R49 ;  /* 0x000000102f267223 */ /* 0x060fe20000000031 */
[C---:B------:R-:W-:Y:S01]  /*12210*/  FFMA R40, R47.reuse, R18, R43 ;  /* 0x000000122f287223 */ /* 0x040fe2000000002b */
[C---:B------:R-:W-:Y:S01]  /*12220*/  FFMA R49, R47.reuse, R17, R42 ;  /* 0x000000112f317223 */ /* 0x040fe2000000002a */
[C---:B------:R-:W-:Y:S01]  /*12230*/  FFMA R43, R47.reuse, R19, R52 ;  /* 0x000000132f2b7223 */ /* 0x040fe20000000034 */
[C---:B------:R-:W-:Y:S01]  /*12240*/  FFMA R50, R47.reuse, R30, R53 ;  /* 0x0000001e2f327223 */ /* 0x040fe20000000035 */
[----:B------:R-:W-:Y:S01]  /*12250*/  LDS.128 R16, [R0+0x1a0] ;  /* 0x0001a00000107984 */ /* 0x000fe20000000c00 */
[C---:B------:R-:W-:Y:S01]  /*12260*/  FFMA R42, R47.reuse, R28, R51 ;  /* 0x0000001c2f2a7223 */ /* 0x040fe20000000033 */
[----:B------:R-:W-:-:S02]  /*12270*/  FFMA R51, R47, R29, R54 ;  /* 0x0000001d2f337223 */ /* 0x000fc40000000036 */
[----:B------:R-:W5:Y:S01]  /*12280*/  LDS R30, [R2+0x28] ;  /* 0x00002800021e7984 */ /* 0x000f620000000800 */
[C---:B------:R-:W-:Y:S01]  /*12290*/  FFMA R13, R48.reuse, R13, R36 ;  /* 0x0000000d300d7223 */ /* 0x040fe20000000024 */
[C---:B------:R-:W-:Y:S02]  /*122a0*/  FFMA R36, R48.reuse, R14, R55 ;  /* 0x0000000e30247223 */ /* 0x040fe40000000037 */
[----:B------:R-:W-:Y:S01]  /*122b0*/  LDS R59, [R2+0x24] ;  /* 0x00002400023b7984 */ /* 0x000fe20000000800 */
[C---:B------:R-:W-:Y:S01]  /*122c0*/  FFMA R15, R48.reuse, R15, R37 ;  /* 0x0000000f300f7223 */ /* 0x040fe20000000025 */
[C---:B------:R-:W-:Y:S01]  /*122d0*/  FFMA R12, R48.reuse, R12, R57 ;  /* 0x0000000c300c7223 */ /* 0x040fe20000000039 */
[C---:B-1----:R-:W-:Y:S01]  /*122e0*/  FFMA R37, R48.reuse, R21, R38 ;  /* 0x0000001530257223 */ /* 0x042fe20000000026 */
[----:B------:R-:W1:Y:S01]  /*122f0*/  LDS.64 R28, [R0+0x1e8] ;  /* 0x0001e800001c7984 */ /* 0x000e620000000a00 */
[C---:B------:R-:W-:Y:S01]  /*12300*/  FFMA R14, R48.reuse, R22, R49 ;  /* 0x00000016300e7223 */ /* 0x040fe20000000031 */
[C---:B------:R-:W-:Y:S01]  /*12310*/  FFMA R52, R48.reuse, R20, R39 ;  /* 0x0000001430347223 */ /* 0x040fe20000000027 */
[C---:B------:R-:W-:Y:S01]  /*12320*/  FFMA R31, R48.reuse, R23, R40 ;  /* 0x00000017301f7223 */ /* 0x040fe20000000028 */
[C---:B------:R-:W-:Y:S01]  /*12330*/  FFMA R24, R48.reuse, R24, R43 ;  /* 0x0000001830187223 */ /* 0x040fe2000000002b */
[C---:B------:R-:W-:Y:S01]  /*12340*/  FFMA R57, R48.reuse, R25, R42 ;  /* 0x0000001930397223 */ /* 0x040fe2000000002a */
[C---:B--2---:R-:W-:Y:S01]  /*12350*/  FFMA R41, R48.reuse, R41, R46 ;  /* 0x0000002930297223 */ /* 0x044fe2000000002e */
[C---:B------:R-:W-:Y:S01]  /*12360*/  FFMA R22, R48.reuse, R26, R51 ;  /* 0x0000001a30167223 */ /* 0x040fe20000000033 */
[----:B------:R-:W-:Y:S01]  /*12370*/  FFMA R47, R48, R27, R50 ;  /* 0x0000001b302f7223 */ /* 0x000fe20000000032 */
[----:B------:R-:W-:Y:S04]  /*12380*/  LDS R75, [R0+0x22c] ;  /* 0x00022c00004b7984 */ /* 0x000fe80000000800 */
[----:B------:R-:W2:Y:S01]  /*12390*/  LDS R48, [R2+0x20] ;  /* 0x0000200002307984 */ /* 0x000ea20000000800 */
[C---:B---3--:R-:W-:Y:S01]  /*123a0*/  FFMA R73, R44.reuse, R35, R36 ;  /* 0x000000232c497223 */ /* 0x048fe20000000024 */
[C---:B------:R-:W-:Y:S01]  /*123b0*/  FFMA R41, R44.reuse, R32, R41 ;  /* 0x000000202c297223 */ /* 0x040fe20000000029 */
[C---:B------:R-:W-:Y:S01]  /*123c0*/  FFMA R23, R44.reuse, R33, R12 ;  /* 0x000000212c177223 */ /* 0x040fe2000000000c */
[----:B------:R-:W-:Y:S01]  /*123d0*/  LDS R49, [R2+0x1c] ;  /* 0x00001c0002317984 */ /* 0x000fe20000000800 */
[C---:B----4-:R-:W-:Y:S01]  /*123e0*/  FFMA R58, R44.reuse, R6, R37 ;  /* 0x000000062c3a7223 */ /* 0x050fe20000000025 */
[C---:B------:R-:W-:Y:S01]  /*123f0*/  FFMA R21, R44.reuse, R34, R13 ;  /* 0x000000222c157223 */ /* 0x040fe2000000000d */
[C---:B------:R-:W-:Y:S01]  /*12400*/  FFMA R65, R44.reuse, R7, R14 ;  /* 0x000000072c417223 */ /* 0x040fe2000000000e */
[----:B------:R-:W3:Y:S01]  /*12410*/  LDS.128 R36, [R0+0x270] ;  /* 0x0002700000247984 */ /* 0x000ee20000000c00 */
[C---:B------:R-:W-:Y:S01]  /*12420*/  FFMA R20, R44.reuse, R4, R15 ;  /* 0x000000042c147223 */ /* 0x040fe2000000000f */
[C---:B------:R-:W-:Y:S01]  /*12430*/  FFMA R71, R44.reuse, R5, R52 ;  /* 0x000000052c477223 */ /* 0x040fe20000000034 */
[C---:B0-----:R-:W-:Y:S01]  /*12440*/  FFMA R77, R44.reuse, R9, R24 ;  /* 0x000000092c4d7223 */ /* 0x041fe20000000018 */
[----:B------:R-:W-:Y:S01]  /*12450*/  LDS.128 R32, [R0+0x2b0] ;  /* 0x0002b00000207984 */ /* 0x000fe20000000c00 */
[C---:B------:R-:W-:Y:S01]  /*12460*/  FFMA R8, R44.reuse, R8, R31 ;  /* 0x000000082c087223 */ /* 0x040fe2000000001f */
[C---:B------:R-:W-:Y:S01]  /*12470*/  FFMA R31, R44.reuse, R11, R22 ;  /* 0x0000000b2c1f7223 */ /* 0x040fe20000000016 */
[----:B------:R-:W-:Y:S01]  /*12480*/  FFMA R57, R44, R10, R57 ;  /* 0x0000000a2c397223 */ /* 0x000fe20000000039 */
[----:B------:R-:W0:Y:S01]  /*12490*/  LDS R54, [R2+0x18] ;  /* 0x0000180002367984 */ /* 0x000e220000000800 */
[----:B-----5:R-:W-:-:S03]  /*124a0*/  FFMA R4, R30, R17, R41 ;  /* 0x000000111e047223 */ /* 0x020fc60000000029 */
[----:B------:R-:W-:Y:S04]  /*124b0*/  LDS R55, [R2+0x14] ;  /* 0x0000140002377984 */ /* 0x000fe80000000800 */
[----:B------:R-:W4:Y:S01]  /*124c0*/  LDS.64 R6, [R0+0x2f8] ;  /* 0x0002f80000067984 */ /* 0x000f220000000a00 */
[----:B-1----:R-:W-:-:S03]  /*124d0*/  FFMA R11, R59, R28, R4 ;  /* 0x0000001c3b0b7223 */ /* 0x002fc60000000004 */
[----:B------:R-:W1:Y:S04]  /*124e0*/  LDS R45, [R0+0x190] ;  /* 0x00019000002d7984 */ /* 0x000e680000000800 */
[----:B------:R-:W5:Y:S04]  /*124f0*/  LDS.128 R12, [R0+0x1b0] ;  /* 0x0001b000000c7984 */ /* 0x000f680000000c00 */
[----:B------:R-:W-:Y:S04]  /*12500*/  LDS R52, [R2+0x10] ;  /* 0x0000100002347984 */ /* 0x000fe80000000800 */
[----:B------:R-:W5:Y:S01]  /*12510*/  LDS R9, [R0+0x33c] ;  /* 0x00033c0000097984 */ /* 0x000f620000000800 */
[----:B--2---:R-:W-:-:S03]  /*12520*/  FFMA R10, R48, R75, R11 ;  /* 0x0000004b300a7223 */ /* 0x004fc6000000000b */
[----:B------:R-:W2:Y:S04]  /*12530*/  LDS.128 R24, [R0+0x1c0] ;  /* 0x0001c00000187984 */ /* 0x000ea80000000c00 */
[----:B------:R-:W-:Y:S01]  /*12540*/  LDS R53, [R2+0xc] ;  /* 0x00000c0002357984 */ /* 0x000fe20000000800 */
[----:B---3--:R-:W-:-:S03]  /*12550*/  FFMA R11, R49, R36, R10 ;  /* 0x00000024310b7223 */ /* 0x008fc6000000000a */
[----:B------:R-:W3:Y:S01]  /*12560*/  LDS.128 R40, [R0+0x380] ;  /* 0x0003800000287984 */ /* 0x000ee20000000c00 */
[----:B0-----:R-:W-:-:S03]  /*12570*/  FFMA R10, R54, R33, R11 ;  /* 0x00000021360a7223 */ /* 0x001fc6000000000b */
[----:B------:R-:W-:Y:S04]  /*12580*/  LDS R50, [R2+0x8] ;  /* 0x0000080002327984 */ /* 0x000fe80000000800 */
[----:B------:R-:W-:Y:S01]  /*12590*/  LDS R51, [R2+0x4] ;  /* 0x0000040002337984 */ /* 0x000fe20000000800 */
[----:B----4-:R-:W-:-:S03]  /*125a0*/  FFMA R11, R55, R6, R10 ;  /* 0x00000006370b7223 */ /* 0x010fc6000000000a */
[----:B------:R-:W-:Y:S01]  /*125b0*/  LDS.64 R4, [R0+0x408] ;  /* 0x0004080000047984 */ /* 0x000fe20000000a00 */
[----:B-1----:R-:W-:-:S03]  /*125c0*/  FFMA R56, R44, R45, R47 ;  /* 0x0000002d2c387223 */ /* 0x002fc6000000002f */
[----:B------:R-:W0:Y:S01]  /*125d0*/  LDS.128 R44, [R0+0x3c0] ;  /* 0x0003c000002c7984 */ /* 0x000e220000000c00 */
[C---:B-----5:R-:W-:Y:S01]  /*125e0*/  FFMA R28, R30.reuse, R12, R73 ;  /* 0x0000000c1e1c7223 */ /* 0x060fe20000000049 */
[C---:B------:R-:W-:Y:S01]  /*125f0*/  FFMA R33, R30.reuse, R13, R20 ;  /* 0x0000000d1e217223 */ /* 0x040fe20000000014 */
[C---:B------:R-:W-:Y:S01]  /*12600*/  FFMA R32, R30.reuse, R14, R71 ;  /* 0x0000000e1e207223 */ /* 0x040fe20000000047 */
[----:B------:R-:W-:Y:S01]  /*12610*/  FFMA R58, R30, R15, R58 ;  /* 0x0000000f1e3a7223 */ /* 0x000fe2000000003a */
[----:B------:R-:W-:Y:S01]  /*12620*/  IADD3 R71, PT, PT, R61, 0x1800, RZ ;  /* 0x000018003d477810 */ /* 0x000fe20007ffe0ff */
[----:B------:R-:W-:-:S04]  /*12630*/  FFMA R12, R52, R9, R11 ;  /* 0x00000009340c7223 */ /* 0x000fc8000000000b */
[----:B------:R-:W-:-:S04]  /*12640*/  IMAD.WIDE.U32 R70, R71, 0x4, R68 ;  /* 0x0000000447467825 */ /* 0x000fc800078e0044 */
[C---:B--2---:R-:W-:Y:S01]  /*12650*/  FFMA R6, R30.reuse, R24, R65 ;  /* 0x000000181e067223 */ /* 0x044fe20000000041 */
[C---:B------:R-:W-:Y:S01]  /*12660*/  FFMA R65, R30.reuse, R25, R8 ;  /* 0x000000191e417223 */ /* 0x040fe20000000008 */
[C---:B------:R-:W-:Y:S01]  /*12670*/  FFMA R64, R30.reuse, R26, R77 ;  /* 0x0000001a1e407223 */ /* 0x040fe2000000004d */
[----:B------:R-:W1:Y:S01]  /*12680*/  LDS.128 R8, [R0+0x1f0] ;  /* 0x0001f00000087984 */ /* 0x000e620000000c00 */
[----:B------:R-:W-:-:S03]  /*12690*/  FFMA R26, R30, R18, R23 ;  /* 0x000000121e1a7223 */ /* 0x000fc60000000017 */
[----:B------:R-:W2:Y:S01]  /*126a0*/  LDS.64 R24, [R0+0x1d0] ;  /* 0x0001d00000187984 */ /* 0x000ea20000000a00 */
[----:B---3--:R-:W-:Y:S01]  /*126b0*/  FFMA R17, R53, R40, R12 ;  /* 0x0000002835117223 */ /* 0x008fe2000000000c */
[----:B------:R-:W-:Y:S01]  /*126c0*/  FFMA R29, R59, R29, R26 ;  /* 0x0000001d3b1d7223 */ /* 0x000fe2000000001a */
[----:B------:R-:W-:Y:S01]  /*126d0*/  FFMA R40, R30, R27, R57 ;  /* 0x0000001b1e287223 */ /* 0x000fe20000000039 */
[----:B------:R-:W3:Y:S01]  /*126e0*/  LDS.128 R12, [R0+0x230] ;  /* 0x00023000000c7984 */ /* 0x000ee20000000c00 */
[----:B0-----:R-:W-:Y:S01]  /*126f0*/  FFMA R16, R50, R45, R17 ;  /* 0x0000002d32107223 */ /* 0x001fe20000000011 */
[----:B------:R-:W-:Y:S02]  /*12700*/  FFMA R45, R30, R19, R21 ;  /* 0x000000131e2d7223 */ /* 0x000fe40000000015 */
[----:B------:R-:W-:Y:S01]  /*12710*/  LDS.128 R20, [R0+0x300] ;  /* 0x0003000000147984 */ /* 0x000fe20000000c00 */
[----:B------:R-:W-:-:S03]  /*12720*/  FFMA R73, R51, R4, R16 ;  /* 0x0000000433497223 */ /* 0x000fc60000000010 */
[----:B------:R-:W0:Y:S04]  /*12730*/  LDS.128 R16, [R0+0x340] ;  /* 0x0003400000107984 */ /* 0x000e280000000c00 */
[----:B------:R4:W-:Y:S01]  /*12740*/  STG.E desc[UR6][R70.64], R73 ;  /* 0x0000004946007986 */ /* 0x0009e2000c101906 */
[C---:B-1----:R-:W-:Y:S01]  /*12750*/  FFMA R8, R59.reuse, R8, R45 ;  /* 0x000000083b087223 */ /* 0x042fe2000000002d */
[C---:B------:R-:W-:Y:S01]  /*12760*/  FFMA R57, R59.reuse, R10, R33 ;  /* 0x0000000a3b397223 */ /* 0x040fe20000000021 */
[C---:B--2---:R-:W-:Y:S01]  /*12770*/  FFMA R44, R30.reuse, R24, R31 ;  /* 0x000000181e2c7223 */ /* 0x044fe2000000001f */
[----:B------:R-:W-:Y:S01]  /*12780*/  FFMA R45, R30, R25, R56 ;  /* 0x000000191e2d7223 */ /* 0x000fe20000000038 */
[----:B----4-:R-:W-:Y:S01]  /*12790*/  FFMA R71, R59, R9, R28 ;  /* 0x000000093b477223 */ /* 0x010fe2000000001c */
[----:B------:R-:W1:Y:S01]  /*127a0*/  LDS.128 R24, [R0+0x2c0] ;  /* 0x0002c00000187984 */ /* 0x000e620000000c00 */
[C---:B---3--:R-:W-:Y:S01]  /*127b0*/  FFMA R12, R48.reuse, R12, R29 ;  /* 0x0000000c300c7223 */ /* 0x048fe2000000001d */
[C---:B------:R-:W-:Y:S01]  /*127c0*/  FFMA R13, R48.reuse, R13, R8 ;  /* 0x0000000d300d7223 */ /* 0x040fe20000000008 */
[----:B------:R-:W-:Y:S01]  /*127d0*/  FFMA R14, R48, R14, R71 ;  /* 0x0000000e300e7223 */ /* 0x000fe20000000047 */
[----:B------:R-:W2:Y:S01]  /*127e0*/  LDS.128 R28, [R0+0x280] ;  /* 0x00028000001c7984 */ /* 0x000ea20000000c00 */
[C---:B------:R-:W-:Y:S01]  /*127f0*/  FFMA R37, R49.reuse, R37, R12 ;  /* 0x0000002531257223 */ /* 0x040fe2000000000c */
[C---:B------:R-:W-:Y:S01]  /*12800*/  FFMA R9, R49.reuse, R38, R13 ;  /* 0x0000002631097223 */ /* 0x040fe2000000000d */
[----:B------:R-:W-:Y:S01]  /*12810*/  FFMA R71, R49, R39, R14 ;  /* 0x0000002731477223 */ /* 0x000fe2000000000e */
[----:B------:R-:W-:Y:S01]  /*12820*/  FFMA R13, R59, R11, R32 ;  /* 0x0000000b3b0d7223 */ /* 0x000fe20000000020 */
[C---:B------:R-:W-:Y:S01]  /*12830*/  FFMA R34, R54.reuse, R34, R37 ;  /* 0x0000002236227223 */ /* 0x040fe20000000025 */
[----:B------:R-:W-:Y:S01]  /*12840*/  FFMA R4, R54, R35, R9 ;  /* 0x0000002336047223 */ /* 0x000fe20000000009 */
[----:B------:R-:W3:Y:S01]  /*12850*/  LDS.128 R36, [R0+0x200] ;  /* 0x0002000000247984 */ /* 0x000ee20000000c00 */
[----:B------:R-:W-:Y:S01]  /*12860*/  FFMA R12, R48, R15, R57 ;  /* 0x0000000f300c7223 */ /* 0x000fe20000000039 */
[----:B------:R-:W-:-:S02]  /*12870*/  FFMA R7, R55, R7, R34 ;  /* 0x0000000737077223 */ /* 0x000fc40000000022 */
[----:B------:R-:W4:Y:S04]  /*12880*/  LDS.128 R32, [R0+0x240] ;  /* 0x0002400000207984 */ /* 0x000f280000000c00 */
[----:B------:R-:W5:Y:S01]  /*12890*/  LDS.128 R8, [R0+0x210] ;  /* 0x0002100000087984 */ /* 0x000f620000000c00 */
[----:B0-----:R-:W-:Y:S01]  /*128a0*/  FFMA R16, R52, R16, R7 ;  /* 0x0000001034107223 */ /* 0x001fe20000000007 */
[----:B------:R-:W-:-:S03]  /*128b0*/  FFMA R7, R55, R20, R4 ;  /* 0x0000001437077223 */ /* 0x000fc60000000004 */
[----:B------:R-:W-:Y:S01]  /*128c0*/  FFMA R41, R53, R41, R16 ;  /* 0x0000002935297223 */ /* 0x000fe20000000010 */
[----:B------:R-:W-:-:S03]  /*128d0*/  FFMA R4, R52, R17, R7 ;  /* 0x0000001134047223 */ /* 0x000fc60000000007 */
[----:B------:R-:W-:Y:S01]  /*128e0*/  FFMA R46, R50, R46, R41 ;  /* 0x0000002e322e7223 */ /* 0x000fe20000000029 */
[----:B------:R-:W-:-:S03]  /*128f0*/  FFMA R7, R53, R42, R4 ;  /* 0x0000002a35077223 */ /* 0x000fc60000000004 */
[----:B------:R-:W-:Y:S01]  /*12900*/  FFMA R57, R51, R5, R46 ;  /* 0x0000000533397223 */ /* 0x000fe2000000002e */
[----:B------:R-:W-:Y:S01]  /*12910*/  FFMA R56, R50, R47, R7 ;  /* 0x0000002f32387223 */ /* 0x000fe20000000007 */
[----:B-1----:R-:W-:Y:S01]  /*12920*/  FFMA R24, R54, R24, R71 ;  /* 0x0000001836187223 */ /* 0x002fe20000000047 */
[----:B--2---:R-:W-:-:S03]  /*12930*/  FFMA R15, R49, R28, R12 ;  /* 0x0000001c310f7223 */ /* 0x004fc6000000000c */
[----:B------:R-:W-:Y:S01]  /*12940*/  FFMA R21, R55, R21, R24 ;  /* 0x0000001537157223 */ /* 0x000fe20000000018 */
[----:B------:R-:W-:-:S03]  /*12950*/  FFMA R4, R54, R25, R15 ;  /* 0x0000001936047223 */ /* 0x000fc6000000000f */
[----:B------:R-:W-:Y:S01]  /*12960*/  FFMA R18, R52, R18, R21 ;  /* 0x0000001234127223 */ /* 0x000fe20000000015 */
[----:B---3--:R-:W-:Y:S01]  /*12970*/  FFMA R20, R59, R36, R58 ;  /* 0x000000243b147223 */ /* 0x008fe2000000003a */
[----:B------:R-:W-:Y:S02]  /*12980*/  FFMA R5, R55, R22, R4 ;  /* 0x0000001637057223 */ /* 0x000fe40000000004 */
[----:B------:R-:W-:Y:S01]  /*12990*/  FFMA R25, R53, R43, R18 ;  /* 0x0000002b35197223 */ /* 0x000fe20000000012 */
[C---:B------:R-:W-:Y:S01]  /*129a0*/  FFMA R21, R59.reuse, R37, R6 ;  /* 0x000000253b157223 */ /* 0x040fe20000000006 */
[C---:B----4-:R-:W-:Y:S01]  /*129b0*/  FFMA R32, R48.reuse, R32, R13 ;  /* 0x0000002030207223 */ /* 0x050fe2000000000d */
[----:B------:R-:W-:Y:S01]  /*129c0*/  FFMA R20, R48, R33, R20 ;  /* 0x0000002130147223 */ /* 0x000fe20000000014 */
[----:B------:R-:W-:Y:S01]  /*129d0*/  FFMA R24, R52, R19, R5 ;  /* 0x0000001334187223 */ /* 0x000fe20000000005 */
[----:B------:R-:W-:Y:S01]  /*129e0*/  FFMA R71, R59, R38, R65 ;  /* 0x000000263b477223 */ /* 0x000fe20000000041 */
[----:B------:R-:W-:Y:S01]  /*129f0*/  FFMA R33, R49, R29, R32 ;  /* 0x0000001d31217223 */ /* 0x000fe20000000020 */
[C---:B-----5:R-:W-:Y:S01]  /*12a00*/  FFMA R22, R59.reuse, R8, R40 ;  /* 0x000000083b167223 */ /* 0x060fe20000000028 */
[----:B------:R-:W0:Y:S01]  /*12a10*/  LDS.128 R16, [R0+0x3d0] ;  /* 0x0003d00000107984 */ /* 0x000e220000000c00 */
[C---:B------:R-:W-:Y:S01]  /*12a20*/  FFMA R29, R59.reuse, R9, R44 ;  /* 0x000000093b1d7223 */ /* 0x040fe2000000002c */
[C---:B------:R-:W-:Y:S01]  /*12a30*/  FFMA R28, R59.reuse, R10, R45 ;  /* 0x0000000a3b1c7223 */ /* 0x040fe2000000002d */
[----:B------:R-:W-:Y:S01]  /*12a40*/  FFMA R26, R54, R26, R33 ;  /* 0x0000001a361a7223 */ /* 0x000fe20000000021 */
[----:B------:R-:W1:Y:S01]  /*12a50*/  LDS.128 R40, [R0+0x290] ;  /* 0x0002900000287984 */ /* 0x000e620000000c00 */
[----:B------:R-:W-:Y:S01]  /*12a60*/  FFMA R65, R59, R39, R64 ;  /* 0x000000273b417223 */ /* 0x000fe20000000040 */
[C---:B------:R-:W-:Y:S01]  /*12a70*/  FFMA R34, R48.reuse, R34, R21 ;  /* 0x0000002230227223 */ /* 0x040fe20000000015 */
[----:B------:R-:W-:Y:S01]  /*12a80*/  FFMA R23, R55, R23, R26 ;  /* 0x0000001737177223 */ /* 0x000fe2000000001a */
[----:B------:R-:W2:Y:S01]  /*12a90*/  LDS.128 R4, [R0+0x350] ;  /* 0x0003500000047984 */ /* 0x000ea20000000c00 */
[C---:B------:R-:W-:Y:S01]  /*12aa0*/  FFMA R59, R49.reuse, R30, R20 ;  /* 0x0000001e313b7223 */ /* 0x040fe20000000014 */
[----:B------:R-:W-:Y:S01]  /*12ab0*/  FFMA R30, R48, R35, R71 ;  /* 0x00000023301e7223 */ /* 0x000fe20000000047 */
[----:B------:R-:W-:Y:S01]  /*12ac0*/  FFMA R31, R49, R31, R34 ;  /* 0x0000001f311f7223 */ /* 0x000fe20000000022 */
[----:B------:R-:W3:Y:S01]  /*12ad0*/  LDS.128 R8, [R0+0x310] ;  /* 0x0003100000087984 */ /* 0x000ee20000000c00 */
[----:B------:R-:W-:Y:S01]  /*12ae0*/  FFMA R32, R54, R27, R59 ;  /* 0x0000001b36207223 */ /* 0x000fe2000000003b */
[----:B------:R-:W-:-:S02]  /*12af0*/  @!P0 IADD3 R71, PT, PT, R60, 0x1830, RZ ;  /* 0x000018303c478810 */ /* 0x000fc40007ffe0ff */
[----:B------:R-:W4:Y:S03]  /*12b00*/  LDS.128 R36, [R0+0x2d0] ;  /* 0x0002d00000247984 */ /* 0x000f260000000c00 */
[----:B------:R-:W-:Y:S01]  /*12b10*/  @!P0 IMAD.WIDE.U32 R70, R71, 0x4, R62 ;  /* 0x0000000447468825 */ /* 0x000fe200078e003e */
[----:B------:R-:W5:Y:S04]  /*12b20*/  LDS.128 R44, [R0+0x250] ;  /* 0x00025000002c7984 */ /* 0x000f680000000c00 */
[----:B------:R-:W5:Y:S04]  /*12b30*/  LDS.128 R12, [R0+0x390] ;  /* 0x00039000000c7984 */ /* 0x000f680000000c00 */
[----:B------:R-:W5:Y:S04]  /*12b40*/  LDS R26, [R0+0x2a0] ;  /* 0x0002a000001a7984 */ /* 0x000f680000000800 */
[----:B------:R-:W5:Y:S01]  /*12b50*/  LDS.64 R20, [R0+0x2e0] ;  /* 0x0002e00000147984 */ /* 0x000f620000000a00 */
[----:B0-----:R-:W-:Y:S01]  /*12b60*/  FFMA R58, R50, R16, R25 ;  /* 0x00000010323a7223 */ /* 0x001fe20000000019 */
[----:B-1----:R-:W-:Y:S01]  /*12b70*/  FFMA R25, R49, R40, R30 ;  /* 0x0000002831197223 */ /* 0x002fe2000000001e */
[----:B--2---:R-:W-:Y:S01]  /*12b80*/  FFMA R4, R52, R4, R23 ;  /* 0x0000000434047223 */ /* 0x004fe20000000017 */
[----:B---3--:R-:W-:-:S02]  /*12b90*/  FFMA R23, R55, R8, R32 ;  /* 0x0000000837177223 */ /* 0x008fc40000000020 */
[----:B------:R-:W-:Y:S01]  /*12ba0*/  LDS.128 R32, [R0+0x430] ;  /* 0x0004300000207984 */ /* 0x000fe20000000c00 */
[C---:B----4-:R-:W-:Y:S01]  /*12bb0*/  FFMA R36, R54.reuse, R36, R31 ;  /* 0x0000002436247223 */ /* 0x050fe2000000001f */
[----:B------:R-:W-:Y:S01]  /*12bc0*/  FFMA R8, R54, R37, R25 ;  /* 0x0000002536087223 */ /* 0x000fe20000000019 */
[C---:B-----5:R-:W-:Y:S01]  /*12bd0*/  FFMA R44, R48.reuse, R44, R65 ;  /* 0x0000002c302c7223 */ /* 0x060fe20000000041 */
[C---:B------:R-:W-:Y:S01]  /*12be0*/  FFMA R46, R48.reuse, R46, R29 ;  /* 0x0000002e302e7223 */ /* 0x040fe2000000001d */
[C---:B------:R-:W-:Y:S01]  /*12bf0*/  FFMA R47, R48.reuse, R47, R28 ;  /* 0x0000002f302f7223 */ /* 0x040fe2000000001c */
[----:B------:R-:W-:Y:S01]  /*12c00*/  FFMA R45, R48, R45, R22 ;  /* 0x0000002d302d7223 */ /* 0x000fe20000000016 */
[----:B------:R-:W-:Y:S01]  /*12c10*/  FFMA R13, R53, R13, R4 ;  /* 0x0000000d350d7223 */ /* 0x000fe20000000004 */
[C---:B------:R-:W-:Y:S01]  /*12c20*/  FFMA R4, R52.reuse, R5, R23 ;  /* 0x0000000534047223 */ /* 0x040fe20000000017 */
[C---:B------:R-:W-:Y:S01]  /*12c30*/  FFMA R9, R55.reuse, R9, R36 ;  /* 0x0000000937097223 */ /* 0x040fe20000000024 */
[----:B------:R-:W-:Y:S01]  /*12c40*/  FFMA R5, R55, R10, R8 ;  /* 0x0000000a37057223 */ /* 0x000fe20000000008 */
[C---:B------:R-:W-:Y:S01]  /*12c50*/  FFMA R41, R49.reuse, R41, R44 ;  /* 0x0000002931297223 */ /* 0x040fe2000000002c */
[C---:B------:R-:W-:Y:S01]  /*12c60*/  FFMA R43, R49.reuse, R43, R46 ;  /* 0x0000002b312b7223 */ /* 0x040fe2000000002e */
[C---:B------:R-:W-:Y:S01]  /*12c70*/  FFMA R26, R49.reuse, R26, R47 ;  /* 0x0000001a311a7223 */ /* 0x040fe2000000002f */
[----:B------:R-:W-:Y:S01]  /*12c80*/  FFMA R8, R49, R42, R45 ;  /* 0x0000002a31087223 */ /* 0x000fe2000000002d */
[C---:B------:R-:W-:Y:S01]  /*12c90*/  FFMA R14, R53.reuse, R14, R4 ;  /* 0x0000000e350e7223 */ /* 0x040fe20000000004 */
[----:B------:R-:W-:Y:S01]  /*12ca0*/  FFMA R6, R52, R6, R9 ;  /* 0x0000000634067223 */ /* 0x000fe20000000009 */
[----:B------:R-:W-:Y:S01]  /*12cb0*/  FFMA R59, R53, R12, R24 ;  /* 0x0000000c353b7223 */ /* 0x000fe20000000018 */
[C---:B------:R-:W-:Y:S01]  /*12cc0*/  FFMA R4, R54.reuse, R38, R41 ;  /* 0x0000002636047223 */ /* 0x040fe20000000029 */
[C---:B------:R-:W-:Y:S01]  /*12cd0*/  FFMA R8, R54.reuse, R39, R8 ;  /* 0x0000002736087223 */ /* 0x040fe20000000008 */
[C---:B------:R-:W-:Y:S01]  /*12ce0*/  FFMA R10, R54.reuse, R20, R43 ;  /* 0x00000014360a7223 */ /* 0x040fe2000000002b */
[----:B------:R-:W-:Y:S01]  /*12cf0*/  FFMA R9, R54, R21, R26 ;  /* 0x0000001536097223 */ /* 0x000fe2000000001a */
[----:B------:R-:W0:Y:S01]  /*12d00*/  LDS.128 R44, [R0+0x320] ;  /* 0x00032000002c7984 */ /* 0x000e220000000c00 */
[----:B------:R-:W-:Y:S01]  /*12d10*/  IADD3 R65, PT, PT, R60, 0x1840, RZ ;  /* 0x000018403c417810 */ /* 0x000fe20007ffe0ff */
[----:B------:R-:W-:Y:S01]  /*12d20*/  BSSY.RECONVERGENT B0, `(.L_x_20) ;  /* 0x0000031000007945 */ /* 0x000fe20003800200 */
[C---:B------:R-:W-:Y:S01]  /*12d30*/  FFMA R59, R50.reuse, R17, R59 ;  /* 0x00000011323b7223 */ /* 0x040fe2000000003b */
[----:B------:R1:W2:Y:S04]  /*12d40*/  LDS R12, [R0+0x3b0] ;  /* 0x0003b000000c7984 */ /* 0x0002a80000000800 */
[----:B------:R1:W3:Y:S04]  /*12d50*/  LDS.64 R48, [R0+0x3f0] ;  /* 0x0003f00000307984 */ /* 0x0002e80000000a00 */
[----:B------:R1:W4:Y:S04]  /*12d60*/  LDS.128 R20, [R0+0x360] ;  /* 0x0003600000147984 */ /* 0x0003280000000c00 */
[----:B------:R1:W1:Y:S04]  /*12d70*/  LDS.128 R40, [R0+0x3a0] ;  /* 0x0003a00000287984 */ /* 0x0002680000000c00 */
[----:B------:R0:W1:Y:S04]  /*12d80*/  LDS.128 R24, [R0+0x3e0] ;  /* 0x0003e00000187984 */ /* 0x0000680000000c00 */
[----:B------:R0:W1:Y:S04]  /*12d90*/  LDS.128 R36, [R0+0x410] ;  /* 0x0004100000247984 */ /* 0x0000680000000c00 */
[----:B------:R0:W1:Y:S01]  /*12da0*/  LDS.128 R28, [R0+0x420] ;  /* 0x00042000001c7984 */ /* 0x0000620000000c00 */
[----:B------:R-:W-:Y:S01]  /*12db0*/  IMAD.WIDE.U32 R64, R65, 0x4, R62 ;  /* 0x0000000441407825 */ /* 0x000fe200078e003e */
[----:B------:R-:W-:Y:S08]  /*12dc0*/  BAR.SYNC.DEFER_BLOCKING 0x0 ;  /* 0x0000000000007b1d */ /* 0x000ff00000010000 */
[----:B------:R-:W-:Y:S06]  /*12dd0*/  BAR.SYNC.DEFER_BLOCKING 0x0 ;  /* 0x0000000000007b1d */ /* 0x000fec0000010000 */
[----:B------:R-:W5:Y:S04]  /*12de0*/  @!P0 LDG.E R71, desc[UR6][R70.64] ;  /* 0x0000000646478981 */ /* 0x000f68000c1e1900 */
[----:B------:R-:W2:Y:S01]  /*12df0*/  LDG.E R65, desc[UR6][R64.64] ;  /* 0x0000000640417981 */ /* 0x000ea2000c1e1900 */
[C---:B------:R-:W-:Y:S01]  /*12e00*/  FFMA R54, R50.reuse, R18, R13 ;  /* 0x0000001232367223 */ /* 0x040fe2000000000d */
[----:B------:R-:W-:Y:S01]  /*12e10*/  FFMA R17, R53, R15, R6 ;  /* 0x0000000f35117223 */ /* 0x000fe20000000006 */
[C---:B0-----:R-:W-:Y:S01]  /*12e20*/  FFMA R45, R55.reuse, R45, R10 ;  /* 0x0000002d372d7223 */ /* 0x041fe2000000000a */
[----:B------:R-:W-:Y:S01]  /*12e30*/  FFMA R35, R50, R19, R14 ;  /* 0x0000001332237223 */ /* 0x000fe2000000000e */
[----:B------:R-:W-:Y:S01]  /*12e40*/  FFMA R13, R52, R7, R5 ;  /* 0x00000007340d7223 */ /* 0x000fe20000000005 */
        /* <DEDUP_REMOVED lines=30> */
.L_x_21:
[----:B------:R-:W-:Y:S05]  /*13030*/  BSYNC.RECONVERGENT B0 ;  /* 0x0000000000007941 */ /* 0x000fea0003800200 */
.L_x_20:
[----:B------:R-:W-:Y:S01]  /*13040*/  BAR.SYNC.DEFER_BLOCKING 0x0 ;  /* 0x0000000000007b1d */ /* 0x000fe20000010000 */
[----:B------:R-:W-:Y:S01]  /*13050*/  FFMA R44, R55, R44, R8 ;  /* 0x0000002c372c7223 */ /* 0x000fe20000000008 */
[C---:B------:R-:W-:Y:S01]  /*13060*/  FFMA R20, R52.reuse, R20, R15 ;  /* 0x0000001434147223 */ /* 0x040fe2000000000f */
[C---:B------:R-:W-:Y:S01]  /*13070*/  FFMA R22, R52.reuse, R22, R45 ;  /* 0x0000001634167223 */ /* 0x040fe2000000002d */
[C---:B------:R-:W-:Y:S01]  /*13080*/  FFMA R23, R52.reuse, R23, R10 ;  /* 0x0000001734177223 */ /* 0x040fe2000000000a */
[----:B------:R-:W-:Y:S01]  /*13090*/  FFMA R15, R52, R21, R44 ;  /* 0x00000015340f7223 */ /* 0x000fe2000000002c */
        /* <DEDUP_REMOVED lines=10> */
[----:B0-----:R-:W-:Y:S01]  /*13140*/  FFMA R65, R50, R49, R20 ;  /* 0x0000003132417223 */ /* 0x001fe20000000014 */
        /* <DEDUP_REMOVED lines=12> */
[----:B------:R-:W-:Y:S01]  /*13210*/  FFMA R58, R51, R32, R41 ;  /* 0x00000020333a7223 */ /* 0x000fe20000000029 */
[----:B------:R-:W-:-:S02]  /*13220*/  IADD3 R71, PT, PT, R61, 0x2000, RZ ;  /* 0x000020003d477810 */ /* 0x000fc40007ffe0ff */
[----:B------:R-:W1:Y:S04]  /*13230*/  LDS.128 R8, [R0+0x20] ;  /* 0x0000200000087984 */ /* 0x000e680000000c00 */
[----:B------:R-:W2:Y:S04]  /*13240*/  LDS.128 R12, [R0+0x30] ;  /* 0x00003000000c7984 */ /* 0x000ea80000000c00 */
[----:B------:R-:W-:Y:S04]  /*13250*/  LDS R40, [R2+0x3c] ;  /* 0x00003c0002287984 */ /* 0x000fe80000000800 */
[----:B------:R-:W3:Y:S04]  /*13260*/  LDS.128 R16, [R0+0x60] ;  /* 0x0000600000107984 */ /* 0x000ee80000000c00 */
[----:B------:R-:W4:Y:S04]  /*13270*/  LDS.128 R20, [R0+0x70] ;  /* 0x0000700000147984 */ /* 0x000f280000000c00 */
[----:B------:R-:W5:Y:S04]  /*13280*/  LDS.128 R24, [R0+0x50] ;  /* 0x0000500000187984 */ /* 0x000f680000000c00 */
[----:B------:R-:W5:Y:S04]  /*13290*/  LDS R45, [R0+0x80] ;  /* 0x00008000002d7984 */ /* 0x000f680000000800 */
[----:B------:R-:W-:Y:S04]  /*132a0*/  LDS R43, [R2+0x38] ;  /* 0x00003800022b7984 */ /* 0x000fe80000000800 */
[----:B------:R-:W5:Y:S04]  /*132b0*/  LDS.128 R36, [R0+0xa0] ;  /* 0x0000a00000247984 */ /* 0x000f680000000c00 */
[----:B------:R-:W5:Y:S01]  /*132c0*/  LDS.64 R34, [R0+0x98] ;  /* 0x0000980000227984 */ /* 0x000f620000000a00 */
[C---:B0-----:R-:W-:Y:S01]  /*132d0*/  FFMA R54, R46.reuse, R6, R53 ;  /* 0x000000062e367223 */ /* 0x041fe20000000035 */
[C---:B------:R-:W-:Y:S01]  /*132e0*/  FFMA R48, R46.reuse, R4, R57 ;  /* 0x000000042e307223 */ /* 0x040fe20000000039 */
[C---:B------:R-:W-:Y:S01]  /*132f0*/  FFMA R51, R46.reuse, R5, R56 ;  /* 0x000000052e337223 */ /* 0x040fe20000000038 */
[----:B------:R-:W0:Y:S01]  /*13300*/  LDS.64 R32, [R0+0xc0] ;  /* 0x0000c00000207984 */ /* 0x000e220000000a00 */
[C---:B------:R-:W-:Y:S01]  /*13310*/  FFMA R53, R46.reuse, R7, R52 ;  /* 0x000000072e357223 */ /* 0x040fe20000000034 */
[C---:B-1----:R-:W-:Y:S01]  /*13320*/  FFMA R57, R46.reuse, R9, R50 ;  /* 0x000000092e397223 */ /* 0x042fe20000000032 */
[C---:B------:R-:W-:Y:S01]  /*13330*/  FFMA R50, R46.reuse, R10, R47 ;  /* 0x0000000a2e327223 */ /* 0x040fe2000000002f */
[----:B------:R-:W1:Y:S01]  /*13340*/  LDS.128 R28, [R0+0xb0] ;  /* 0x0000b000001c7984 */ /* 0x000e620000000c00 */
[C---:B------:R-:W-:Y:S01]  /*13350*/  FFMA R52, R46.reuse, R8, R59 ;  /* 0x000000082e347223 */ /* 0x040fe2000000003b */
[C---:B------:R-:W-:Y:S01]  /*13360*/  FFMA R47, R46.reuse, R11, R44 ;  /* 0x0000000b2e2f7223 */ /* 0x040fe2000000002c */
[C---:B--2---:R-:W-:Y:S01]  /*13370*/  FFMA R44, R46.reuse, R12, R55 ;  /* 0x0000000c2e2c7223 */ /* 0x044fe20000000037 */
[----:B------:R-:W-:Y:S01]  /*13380*/  LDS R41, [R2+0x34] ;  /* 0x0000340002297984 */ /* 0x000fe20000000800 */
[C---:B------:R-:W-:Y:S01]  /*13390*/  FFMA R56, R46.reuse, R14, R49 ;  /* 0x0000000e2e387223 */ /* 0x040fe20000000031 */
[C---:B------:R-:W-:Y:S01]  /*133a0*/  FFMA R55, R46.reuse, R13, R58 ;  /* 0x0000000d2e377223 */ /* 0x040fe2000000003a */
[----:B------:R-:W-:Y:S01]  /*133b0*/  FFMA R42, R46, R15, R42 ;  /* 0x0000000f2e2a7223 */ /* 0x000fe2000000002a */
[----:B------:R-:W2:Y:S01]  /*133c0*/  LDS.128 R4, [R0+0xe0] ;  /* 0x0000e00000047984 */ /* 0x000ea20000000c00 */
[C---:B---3--:R-:W-:Y:S01]  /*133d0*/  FFMA R49, R40.reuse, R19, R50 ;  /* 0x0000001328317223 */ /* 0x048fe20000000032 */
[C---:B------:R-:W-:Y:S01]  /*133e0*/  FFMA R16, R40.reuse, R16, R53 ;  /* 0x0000001028107223 */ /* 0x040fe20000000035 */
[C---:B------:R-:W-:Y:S01]  /*133f0*/  FFMA R17, R40.reuse, R17, R52 ;  /* 0x0000001128117223 */ /* 0x040fe20000000034 */
[----:B------:R-:W3:Y:S01]  /*13400*/  LDS.128 R8, [R0+0xf0] ;  /* 0x0000f00000087984 */ /* 0x000ee20000000c00 */
[C---:B------:R-:W-:Y:S01]  /*13410*/  FFMA R18, R40.reuse, R18, R57 ;  /* 0x0000001228127223 */ /* 0x040fe20000000039 */
[C---:B----4-:R-:W-:Y:S01]  /*13420*/  FFMA R19, R40.reuse, R23, R56 ;  /* 0x0000001728137223 */ /* 0x050fe20000000038 */
[C---:B------:R-:W-:Y:S01]  /*13430*/  FFMA R21, R40.reuse, R21, R44 ;  /* 0x0000001528157223 */ /* 0x040fe2000000002c */
[----:B------:R-:W4:Y:S01]  /*13440*/  LDS.128 R12, [R0+0x100] ;  /* 0x00010000000c7984 */ /* 0x000f220000000c00 */
[C---:B-----5:R-:W-:Y:S01]  /*13450*/  FFMA R54, R40.reuse, R27, R54 ;  /* 0x0000001b28367223 */ /* 0x060fe20000000036 */
[C---:B------:R-:W-:Y:S01]  /*13460*/  FFMA R25, R40.reuse, R25, R48 ;  /* 0x0000001928197223 */ /* 0x040fe20000000030 */
[C---:B------:R-:W-:Y:S01]  /*13470*/  FFMA R26, R40.reuse, R26, R51 ;  /* 0x0000001a281a7223 */ /* 0x040fe20000000033 */
[----:B------:R-:W5:Y:S01]  /*13480*/  LDS R44, [R0+0xdc] ;  /* 0x0000dc00002c7984 */ /* 0x000f620000000800 */
[C---:B------:R-:W-:Y:S01]  /*13490*/  FFMA R20, R40.reuse, R20, R47 ;  /* 0x0000001428147223 */ /* 0x040fe2000000002f */
[C---:B------:R-:W-:Y:S01]  /*134a0*/  FFMA R22, R40.reuse, R22, R55 ;  /* 0x0000001628167223 */ /* 0x040fe20000000037 */
[----:B------:R-:W-:Y:S01]  /*134b0*/  FFMA R46, R40, R45, R42 ;  /* 0x0000002d282e7223 */ /* 0x000fe2000000002a */
[----:B------:R-:W-:Y:S01]  /*134c0*/  LDS R51, [R2+0x24] ;  /* 0x0000240002337984 */ /* 0x000fe20000000800 */
[C---:B------:R-:W-:Y:S01]  /*134d0*/  FFMA R48, R43.reuse, R36, R54 ;  /* 0x000000242b307223 */ /* 0x040fe20000000036 */
[C---:B------:R-:W-:Y:S01]  /*134e0*/  FFMA R47, R43.reuse, R37, R16 ;  /* 0x000000252b2f7223 */ /* 0x040fe20000000010 */
[C---:B------:R-:W-:Y:S01]  /*134f0*/  FFMA R40, R43.reuse, R38, R17 ;  /* 0x000000262b287223 */ /* 0x040fe20000000011 */
[C---:B------:R-:W-:Y:S01]  /*13500*/  FFMA R39, R43.reuse, R39, R18 ;  /* 0x000000272b277223 */ /* 0x040fe20000000012 */
[C---:B------:R-:W-:Y:S01]  /*13510*/  FFMA R54, R43.reuse, R34, R25 ;  /* 0x000000222b367223 */ /* 0x040fe20000000019 */
[C---:B------:R-:W-:Y:S01]  /*13520*/  FFMA R52, R43.reuse, R35, R26 ;  /* 0x000000232b347223 */ /* 0x040fe2000000001a */
[----:B------:R-:W-:Y:S01]  /*13530*/  LDS R42, [R2+0x30] ;  /* 0x00003000022a7984 */ /* 0x000fe20000000800 */
[C---:B0-----:R-:W-:Y:S01]  /*13540*/  FFMA R32, R43.reuse, R32, R19 ;  /* 0x000000202b207223 */ /* 0x041fe20000000013 */
[----:B------:R-:W-:-:S02]  /*13550*/  FFMA R57, R43, R33, R46 ;  /* 0x000000212b397223 */ /* 0x000fc4000000002e */
[----:B------:R-:W0:Y:S01]  /*13560*/  LDS.128 R24, [R0+0x130] ;  /* 0x0001300000187984 */ /* 0x000e220000000c00 */
[C---:B-1----:R-:W-:Y:S01]  /*13570*/  FFMA R37, R43.reuse, R29, R20 ;  /* 0x0000001d2b257223 */ /* 0x042fe20000000014 */
[C---:B------:R-:W-:Y:S02]  /*13580*/  FFMA R38, R43.reuse, R30, R21 ;  /* 0x0000001e2b267223 */ /* 0x040fe40000000015 */
[----:B------:R-:W1:Y:S01]  /*13590*/  LDS.128 R16, [R0+0x140] ;  /* 0x0001400000107984 */ /* 0x000e620000000c00 */
[C---:B------:R-:W-:Y:S01]  /*135a0*/  FFMA R70, R43.reuse, R31, R22 ;  /* 0x0000001f2b467223 */ /* 0x040fe20000000016 */
[----:B------:R-:W-:Y:S02]  /*135b0*/  FFMA R36, R43, R28, R49 ;  /* 0x0000001c2b247223 */ /* 0x000fe40000000031 */
[----:B------:R-:W1:Y:S01]  /*135c0*/  LDS.128 R20, [R0+0x120] ;  /* 0x0001200000147984 */ /* 0x000e620000000c00 */
[C---:B--2---:R-:W-:Y:S01]  /*135d0*/  FFMA R50, R41.reuse, R6, R47 ;  /* 0x0000000629327223 */ /* 0x044fe2000000002f */
[----:B------:R-:W-:-:S02]  /*135e0*/  FFMA R47, R41, R7, R40 ;  /* 0x00000007292f7223 */ /* 0x000fc40000000028 */
[----:B------:R-:W2:Y:S01]  /*135f0*/  LDS.128 R28, [R0+0x160] ;  /* 0x00016000001c7984 */ /* 0x000ea20000000c00 */
[C---:B------:R-:W-:Y:S01]  /*13600*/  FFMA R52, R41.reuse, R4, R52 ;  /* 0x0000000429347223 */ /* 0x040fe20000000034 */
[C---:B------:R-:W-:Y:S01]  /*13610*/  FFMA R45, R41.reuse, R5, R48 ;  /* 0x00000005292d7223 */ /* 0x040fe20000000030 */
[C---:B---3--:R-:W-:Y:S01]  /*13620*/  FFMA R58, R41.reuse, R8, R39 ;  /* 0x00000008293a7223 */ /* 0x048fe20000000027 */
[----:B------:R-:W3:Y:S01]  /*13630*/  LDS R40, [R2+0x2c] ;  /* 0x00002c0002287984 */ /* 0x000ee20000000800 */
[C---:B------:R-:W-:Y:S01]  /*13640*/  FFMA R49, R41.reuse, R9, R36 ;  /* 0x0000000929317223 */ /* 0x040fe20000000024 */
[C---:B------:R-:W-:Y:S01]  /*13650*/  FFMA R72, R41.reuse, R10, R37 ;  /* 0x0000000a29487223 */ /* 0x040fe20000000025 */
[C---:B------:R-:W-:Y:S01]  /*13660*/  FFMA R55, R41.reuse, R11, R38 ;  /* 0x0000000b29377223 */ /* 0x040fe20000000026 */
[----:B------:R-:W-:Y:S01]  /*13670*/  LDS R46, [R2+0x28] ;  /* 0x00002800022e7984 */ /* 0x000fe20000000800 */
[C---:B----4-:R-:W-:Y:S01]  /*13680*/  FFMA R70, R41.reuse, R12, R70 ;  /* 0x0000000c29467223 */ /* 0x050fe20000000046 */
[C---:B------:R-:W-:Y:S01]  /*13690*/  FFMA R43, R41.reuse, R13, R32 ;  /* 0x0000000d292b7223 */ /* 0x040fe20000000020 */
[C---:B------:R-:W-:Y:S01]  /*136a0*/  FFMA R64, R41.reuse, R14, R57 ;  /* 0x0000000e29407223 */ /* 0x040fe20000000039 */
[----:B------:R-:W4:Y:S01]  /*136b0*/  LDS.64 R4, [R0+0x1a8] ;  /* 0x0001a80000047984 */ /* 0x000f220000000a00 */
[----:B-----5:R-:W-:-:S03]  /*136c0*/  FFMA R59, R41, R44, R54 ;  /* 0x0000002c293b7223 */ /* 0x020fc60000000036 */
[----:B------:R-:W5:Y:S04]  /*136d0*/  LDS R48, [R0+0x1ec] ;  /* 0x0001ec0000307984 */ /* 0x000f680000000800 */
[----:B------:R-:W-:Y:S04]  /*136e0*/  LDS R53, [R2+0x20] ;  /* 0x0000200002357984 */ /* 0x000fe80000000800 */
[----:B------:R-:W5:Y:S04]  /*136f0*/  LDS.128 R8, [R0+0x230] ;  /* 0x0002300000087984 */ /* 0x000f680000000c00 */
[----:B------:R-:W5:Y:S01]  /*13700*/  LDS.128 R36, [R0+0x170] ;  /* 0x0001700000247984 */ /* 0x000f620000000c00 */
[C---:B0-----:R-:W-:Y:S01]  /*13710*/  FFMA R25, R42.reuse, R25, R58 ;  /* 0x000000192a197223 */ /* 0x041fe2000000003a */
[C---:B------:R-:W-:Y:S01]  /*13720*/  FFMA R24, R42.reuse, R24, R47 ;  /* 0x000000182a187223 */ /* 0x040fe2000000002f */
[C---:B------:R-:W-:Y:S01]  /*13730*/  FFMA R26, R42.reuse, R26, R49 ;  /* 0x0000001a2a1a7223 */ /* 0x040fe20000000031 */
[----:B------:R-:W0:Y:S01]  /*13740*/  LDS.128 R32, [R0+0x180] ;  /* 0x0001800000207984 */ /* 0x000e220000000c00 */
[C---:B-1----:R-:W-:Y:S01]  /*13750*/  FFMA R16, R42.reuse, R16, R55 ;  /* 0x000000102a107223 */ /* 0x042fe20000000037 */
[----:B------:R-:W-:-:S02]  /*13760*/  FFMA R27, R42, R27, R72 ;  /* 0x0000001b2a1b7223 */ /* 0x000fc40000000048 */
[----:B------:R-:W-:Y:S01]  /*13770*/  LDS.128 R12, [R0+0x270] ;  /* 0x00027000000c7984 */ /* 0x000fe20000000c00 */
[C---:B------:R-:W-:Y:S01]  /*13780*/  FFMA R44, R42.reuse, R22, R45 ;  /* 0x000000162a2c7223 */ /* 0x040fe2000000002d */
[C---:B------:R-:W-:Y:S01]  /*13790*/  FFMA R57, R42.reuse, R20, R59 ;  /* 0x000000142a397223 */ /* 0x040fe2000000003b */
[C---:B------:R-:W-:Y:S01]  /*137a0*/  FFMA R41, R42.reuse, R21, R52 ;  /* 0x000000152a297223 */ /* 0x040fe20000000034 */
[----:B------:R-:W1:Y:S01]  /*137b0*/  LDS R56, [R2+0x1c] ;  /* 0x00001c0002387984 */ /* 0x000e620000000800 */
[C---:B------:R-:W-:Y:S01]  /*137c0*/  FFMA R45, R42.reuse, R23, R50 ;  /* 0x000000172a2d7223 */ /* 0x040fe20000000032 */
[C---:B------:R-:W-:Y:S01]  /*137d0*/  FFMA R59, R42.reuse, R17, R70 ;  /* 0x000000112a3b7223 */ /* 0x040fe20000000046 */
[----:B--2---:R-:W-:Y:S01]  /*137e0*/  FFMA R28, R42, R18, R43 ;  /* 0x000000122a1c7223 */ /* 0x004fe2000000002b */
[----:B------:R-:W-:Y:S01]  /*137f0*/  LDS R54, [R2+0x18] ;  /* 0x0000180002367984 */ /* 0x000fe20000000800 */
[----:B---3--:R-:W-:Y:S01]  /*13800*/  FFMA R29, R40, R29, R57 ;  /* 0x0000001d281d7223 */ /* 0x008fe20000000039 */
[----:B------:R-:W-:-:S02]  /*13810*/  FFMA R43, R42, R19, R64 ;  /* 0x000000132a2b7223 */ /* 0x000fc40000000040 */
[----:B------:R-:W2:Y:S04]  /*13820*/  LDS.64 R6, [R0+0x2b8] ;  /* 0x0002b80000067984 */ /* 0x000ea80000000a00 */
[----:B------:R-:W-:Y:S01]  /*13830*/  LDS R55, [R2+0x14] ;  /* 0x0000140002377984 */ /* 0x000fe20000000800 */
[----:B----4-:R-:W-:-:S03]  /*13840*/  FFMA R4, R46, R4, R29 ;  /* 0x000000042e047223 */ /* 0x010fc6000000001d */
[----:B------:R-:W3:Y:S01]  /*13850*/  LDS R58, [R0+0x2fc] ;  /* 0x0002fc00003a7984 */ /* 0x000ee20000000800 */
[----:B-----5:R-:W-:-:S03]  /*13860*/  FFMA R4, R51, R48, R4 ;  /* 0x0000003033047223 */ /* 0x020fc60000000004 */
[----:B------:R-:W-:Y:S04]  /*13870*/  LDS R50, [R2+0x10] ;  /* 0x0000100002327984 */ /* 0x000fe80000000800 */
[----:B------:R-:W4:Y:S01]  /*13880*/  LDS.128 R20, [R0+0x340] ;  /* 0x0003400000147984 */ /* 0x000f220000000c00 */
[----:B------:R-:W-:Y:S01]  /*13890*/  FFMA R17, R53, R8, R4 ;  /* 0x0000000835117223 */ /* 0x000fe20000000004 */
[C---:B------:R-:W-:Y:S01]  /*138a0*/  FFMA R42, R40.reuse, R36, R45 ;  /* 0x00000024282a7223 */ /* 0x040fe2000000002d */
[C---:B------:R-:W-:Y:S01]  /*138b0*/  FFMA R57, R40.reuse, R37, R24 ;  /* 0x0000002528397223 */ /* 0x040fe20000000018 */
[C---:B------:R-:W-:Y:S01]  /*138c0*/  FFMA R64, R40.reuse, R38, R25 ;  /* 0x0000002628407223 */ /* 0x040fe20000000019 */
[C---:B------:R-:W-:Y:S01]  /*138d0*/  FFMA R65, R40.reuse, R39, R26 ;  /* 0x0000002728417223 */ /* 0x040fe2000000001a */
[C---:B0-----:R-:W-:Y:S01]  /*138e0*/  FFMA R32, R40.reuse, R32, R27 ;  /* 0x0000002028207223 */ /* 0x041fe2000000001b */
[----:B------:R-:W0:Y:S01]  /*138f0*/  LDS R4, [R0+0x190] ;  /* 0x0001900000047984 */ /* 0x000e220000000800 */
[C---:B------:R-:W-:Y:S01]  /*13900*/  FFMA R33, R40.reuse, R33, R16 ;  /* 0x0000002128217223 */ /* 0x040fe20000000010 */
[C---:B------:R-:W-:Y:S01]  /*13910*/  FFMA R59, R40.reuse, R34, R59 ;  /* 0x00000022283b7223 */ /* 0x040fe2000000003b */
[C---:B------:R-:W-:Y:S01]  /*13920*/  FFMA R47, R40.reuse, R35, R28 ;  /* 0x00000023282f7223 */ /* 0x040fe2000000001c */
[----:B------:R-:W-:Y:S01]  /*13930*/  LDS.128 R24, [R0+0x380] ;  /* 0x0003800000187984 */ /* 0x000fe20000000c00 */
[C---:B------:R-:W-:Y:S01]  /*13940*/  FFMA R34, R40.reuse, R30, R41 ;  /* 0x0000001e28227223 */ /* 0x040fe20000000029 */
[----:B------:R-:W-:Y:S01]  /*13950*/  FFMA R35, R40, R31, R44 ;  /* 0x0000001f28237223 */ /* 0x000fe2000000002c */
[----:B-1----:R-:W-:Y:S01]  /*13960*/  FFMA R17, R56, R13, R17 ;  /* 0x0000000d38117223 */ /* 0x002fe20000000011 */
[----:B------:R-:W1:Y:S04]  /*13970*/  LDS R52, [R2+0xc] ;  /* 0x00000c0002347984 */ /* 0x000e680000000800 */
[----:B------:R-:W5:Y:S01]  /*13980*/  LDS.128 R36, [R0+0x1b0] ;  /* 0x0001b00000247984 */ /* 0x000f620000000c00 */
[----:B--2---:R-:W-:-:S03]  /*13990*/  FFMA R6, R54, R6, R17 ;  /* 0x0000000636067223 */ /* 0x004fc60000000011 */
[----:B------:R-:W-:Y:S04]  /*139a0*/  LDS R48, [R2+0x8] ;  /* 0x0000080002307984 */ /* 0x000fe80000000800 */
[----:B------:R-:W2:Y:S01]  /*139b0*/  LDS.64 R12, [R0+0x3c8] ;  /* 0x0003c800000c7984 */ /* 0x000ea20000000a00 */
[----:B---3--:R-:W-:-:S03]  /*139c0*/  FFMA R29, R55, R58, R6 ;  /* 0x0000003a371d7223 */ /* 0x008fc60000000006 */
[----:B------:R-:W3:Y:S04]  /*139d0*/  LDS.128 R16, [R0+0x1c0] ;  /* 0x0001c00000107984 */ /* 0x000ee80000000c00 */
[----:B------:R-:W-:Y:S01]  /*139e0*/  LDS R49, [R2+0x4] ;  /* 0x0000040002317984 */ /* 0x000fe20000000800 */
[----:B----4-:R-:W-:-:S03]  /*139f0*/  FFMA R41, R50, R20, R29 ;  /* 0x0000001432297223 */ /* 0x010fc6000000001d */
[----:B------:R-:W4:Y:S04]  /*13a00*/  LDS R70, [R0+0x40c] ;  /* 0x00040c0000467984 */ /* 0x000f280000000800 */
[----:B------:R-:W4:Y:S04]  /*13a10*/  LDS.128 R28, [R0+0x1f0] ;  /* 0x0001f000001c7984 */ /* 0x000f280000000c00 */
[----:B------:R-:W4:Y:S01]  /*13a20*/  LDS.64 R44, [R0+0x1d0] ;  /* 0x0001d000002c7984 */ /* 0x000f220000000a00 */
[----:B0-----:R-:W-:Y:S01]  /*13a30*/  FFMA R20, R40, R4, R43 ;  /* 0x0000000428147223 */ /* 0x001fe2000000002b */
[----:B-1----:R-:W-:Y:S01]  /*13a40*/  FFMA R25, R52, R25, R41 ;  /* 0x0000001934197223 */ /* 0x002fe20000000029 */
[C---:B-----5:R-:W-:Y:S01]  /*13a50*/  FFMA R6, R46.reuse, R37, R42 ;  /* 0x000000252e067223 */ /* 0x060fe2000000002a */
[C---:B------:R-:W-:Y:S01]  /*13a60*/  FFMA R4, R46.reuse, R36, R35 ;  /* 0x000000242e047223 */ /* 0x040fe20000000023 */
[----:B------:R-:W0:Y:S01]  /*13a70*/  LDS.128 R40, [R0+0x300] ;  /* 0x0003000000287984 */ /* 0x000e220000000c00 */
[----:B------:R-:W-:Y:S01]  /*13a80*/  FFMA R8, R46, R38, R57 ;  /* 0x000000262e087223 */ /* 0x000fe20000000039 */
[----:B--2---:R-:W-:Y:S01]  /*13a90*/  FFMA R24, R48, R12, R25 ;  /* 0x0000000c30187223 */ /* 0x004fe20000000019 */
[----:B------:R-:W-:-:S02]  /*13aa0*/  FFMA R12, R46, R39, R64 ;  /* 0x000000272e0c7223 */ /* 0x000fc40000000040 */
[----:B------:R-:W1:Y:S01]  /*13ab0*/  LDS.128 R36, [R0+0x2c0] ;  /* 0x0002c00000247984 */ /* 0x000e620000000c00 */
[C---:B---3--:R-:W-:Y:S01]  /*13ac0*/  FFMA R58, R46.reuse, R16, R65 ;  /* 0x000000102e3a7223 */ /* 0x048fe20000000041 */
[C---:B------:R-:W-:Y:S01]  /*13ad0*/  FFMA R16, R46.reuse, R5, R34 ;  /* 0x000000052e107223 */ /* 0x040fe20000000022 */
[C---:B------:R-:W-:Y:S01]  /*13ae0*/  FFMA R25, R46.reuse, R17, R32 ;  /* 0x000000112e197223 */ /* 0x040fe20000000020 */
[C---:B------:R-:W-:Y:S01]  /*13af0*/  FFMA R59, R46.reuse, R19, R59 ;  /* 0x000000132e3b7223 */ /* 0x040fe2000000003b */
[----:B----4-:R-:W-:Y:S01]  /*13b00*/  FFMA R57, R49, R70, R24 ;  /* 0x0000004631397223 */ /* 0x010fe20000000018 */
[C---:B------:R-:W-:Y:S01]  /*13b10*/  FFMA R24, R46.reuse, R18, R33 ;  /* 0x000000122e187223 */ /* 0x040fe20000000021 */
[----:B------:R-:W-:Y:S01]  /*13b20*/  IMAD.WIDE.U32 R70, R71, 0x4, R68 ;  /* 0x0000000447467825 */ /* 0x000fe200078e0044 */
[----:B------:R-:W2:Y:S03]  /*13b30*/  LDS.128 R32, [R0+0x200] ;  /* 0x0002000000207984 */ /* 0x000ea60000000c00 */
[C---:B------:R-:W-:Y:S01]  /*13b40*/  FFMA R28, R51.reuse, R28, R16 ;  /* 0x0000001c331c7223 */ /* 0x040fe20000000010 */
[C---:B------:R-:W-:Y:S01]  /*13b50*/  FFMA R4, R51.reuse, R29, R4 ;  /* 0x0000001d33047223 */ /* 0x040fe20000000004 */
[----:B------:R-:W-:Y:S01]  /*13b60*/  FFMA R6, R51, R30, R6 ;  /* 0x0000001e33067223 */ /* 0x000fe20000000006 */
[----:B------:R-:W3:Y:S01]  /*13b70*/  LDS.128 R16, [R0+0x240] ;  /* 0x0002400000107984 */ /* 0x000ee20000000c00 */
[C---:B------:R-:W-:Y:S01]  /*13b80*/  FFMA R64, R46.reuse, R44, R47 ;  /* 0x0000002c2e407223 */ /* 0x040fe2000000002f */
[----:B------:R-:W-:Y:S01]  /*13b90*/  FFMA R65, R46, R45, R20 ;  /* 0x0000002d2e417223 */ /* 0x000fe20000000014 */
[C---:B------:R-:W-:Y:S01]  /*13ba0*/  FFMA R9, R53.reuse, R9, R28 ;  /* 0x0000000935097223 */ /* 0x040fe2000000001c */
[----:B------:R-:W4:Y:S01]  /*13bb0*/  LDS.128 R44, [R0+0x280] ;  /* 0x00028000002c7984 */ /* 0x000f220000000c00 */
[----:B------:R-:W-:-:S02]  /*13bc0*/  FFMA R5, R53, R10, R4 ;  /* 0x0000000a35057223 */ /* 0x000fc40000000004 */
[----:B------:R-:W-:Y:S01]  /*13bd0*/  FFMA R9, R56, R14, R9 ;  /* 0x0000000e38097223 */ /* 0x000fe20000000009 */
[----:B------:R-:W-:Y:S01]  /*13be0*/  FFMA R14, R51, R31, R8 ;  /* 0x0000001f330e7223 */ /* 0x000fe20000000008 */
[----:B------:R5:W-:Y:S02]  /*13bf0*/  STG.E desc[UR6][R70.64], R57 ;  /* 0x0000003946007986 */ /* 0x000be4000c101906 */
[----:B------:R-:W-:Y:S01]  /*13c00*/  FFMA R4, R54, R7, R9 ;  /* 0x0000000736047223 */ /* 0x000fe20000000009 */
[----:B------:R-:W-:Y:S01]  /*13c10*/  FFMA R7, R56, R15, R5 ;  /* 0x0000000f38077223 */ /* 0x000fe20000000005 */
[----:B------:R-:W-:Y:S01]  /*13c20*/  FFMA R15, R53, R11, R6 ;  /* 0x0000000b350f7223 */ /* 0x000fe20000000006 */
[----:B------:R-:W-:Y:S01]  /*13c30*/  LDS.128 R28, [R0+0x320] ;  /* 0x00032000001c7984 */ /* 0x000fe20000000c00 */
[----:B0-----:R-:W-:-:S04]  /*13c40*/  FFMA R5, R55, R40, R4 ;  /* 0x0000002837057223 */ /* 0x001fc80000000004 */
[----:B------:R-:W-:-:S04]  /*13c50*/  FFMA R5, R50, R21, R5 ;  /* 0x0000001532057223 */ /* 0x000fc80000000005 */
[----:B------:R-:W-:Y:S01]  /*13c60*/  FFMA R9, R52, R26, R5 ;  /* 0x0000001a34097223 */ /* 0x000fe20000000005 */
[----:B-1----:R-:W-:Y:S02]  /*13c70*/  FFMA R36, R54, R36, R7 ;  /* 0x0000002436247223 */ /* 0x002fe40000000007 */
[----:B------:R-:W0:Y:S02]  /*13c80*/  LDS.128 R4, [R0+0x210] ;  /* 0x0002100000047984 */ /* 0x000e240000000c00 */
[----:B------:R-:W-:-:S04]  /*13c90*/  FFMA R41, R55, R41, R36 ;  /* 0x0000002937297223 */ /* 0x000fc80000000024 */
[----:B-----5:R-:W-:Y:S01]  /*13ca0*/  FFMA R57, R50, R22, R41 ;  /* 0x0000001632397223 */ /* 0x020fe20000000029 */
[C---:B--2---:R-:W-:Y:S01]  /*13cb0*/  FFMA R33, R51.reuse, R33, R58 ;  /* 0x0000002133217223 */ /* 0x044fe2000000003a */
[C---:B------:R-:W-:Y:S01]  /*13cc0*/  FFMA R12, R51.reuse, R32, R12 ;  /* 0x00000020330c7223 */ /* 0x040fe2000000000c */
[----:B------:R-:W-:Y:S01]  /*13cd0*/  FFMA R58, R48, R13, R9 ;  /* 0x0000000d303a7223 */ /* 0x000fe20000000009 */
[----:B------:R-:W-:Y:S01]  /*13ce0*/  FFMA R34, R51, R34, R25 ;  /* 0x0000002233227223 */ /* 0x000fe20000000019 */
[C---:B---3--:R-:W-:Y:S01]  /*13cf0*/  FFMA R13, R53.reuse, R16, R14 ;  /* 0x00000010350d7223 */ /* 0x048fe2000000000e */
[----:B------:R-:W1:Y:S01]  /*13d00*/  LDS.128 R8, [R0+0x250] ;  /* 0x0002500000087984 */ /* 0x000e620000000c00 */
[----:B------:R-:W-:Y:S01]  /*13d10*/  FFMA R21, R53, R17, R12 ;  /* 0x0000001135157223 */ /* 0x000fe2000000000c */
[----:B------:R-:W-:Y:S01]  /*13d20*/  FFMA R41, R51, R35, R24 ;  /* 0x0000002333297223 */ /* 0x000fe20000000018 */
[----:B------:R-:W-:Y:S01]  /*13d30*/  FFMA R57, R52, R27, R57 ;  /* 0x0000001b34397223 */ /* 0x000fe20000000039 */
[C---:B----4-:R-:W-:Y:S01]  /*13d40*/  FFMA R13, R56.reuse, R45, R13 ;  /* 0x0000002d380d7223 */ /* 0x050fe2000000000d */
[----:B------:R-:W2:Y:S01]  /*13d50*/  LDS.128 R24, [R0+0x290] ;  /* 0x0002900000187984 */ /* 0x000ea20000000c00 */
[C---:B------:R-:W-:Y:S01]  /*13d60*/  FFMA R12, R53.reuse, R18, R33 ;  /* 0x00000012350c7223 */ /* 0x040fe20000000021 */
[----:B------:R-:W-:Y:S01]  /*13d70*/  FFMA R71, R53, R19, R34 ;  /* 0x0000001335477223 */ /* 0x000fe20000000022 */
[C---:B------:R-:W-:Y:S01]  /*13d80*/  FFMA R22, R56.reuse, R46, R21 ;  /* 0x0000002e38167223 */ /* 0x040fe20000000015 */
[----:B------:R-:W3:Y:S01]  /*13d90*/  LDS R45, [R0+0x2a0] ;  /* 0x0002a000002d7984 */ /* 0x000ee20000000800 */
[C---:B------:R-:W-:Y:S01]  /*13da0*/  FFMA R47, R56.reuse, R47, R12 ;  /* 0x0000002f382f7223 */ /* 0x040fe2000000000c */
[----:B------:R-:W-:Y:S01]  /*13db0*/  FFMA R44, R56, R44, R15 ;  /* 0x0000002c382c7223 */ /* 0x000fe2000000000f */
[C---:B------:R-:W-:Y:S01]  /*13dc0*/  FFMA R38, R54.reuse, R38, R13 ;  /* 0x0000002636267223 */ /* 0x040fe2000000000d */
[----:B------:R-:W4:Y:S01]  /*13dd0*/  LDS.128 R16, [R0+0x2d0] ;  /* 0x0002d00000107984 */ /* 0x000f220000000c00 */
[C---:B------:R-:W-:Y:S01]  /*13de0*/  FFMA R22, R54.reuse, R39, R22 ;  /* 0x0000002736167223 */ /* 0x040fe20000000016 */
[----:B------:R-:W-:Y:S01]  /*13df0*/  FFMA R44, R54, R37, R44 ;  /* 0x00000025362c7223 */ /* 0x000fe2000000002c */
[C---:B------:R-:W-:Y:S01]  /*13e00*/  FFMA R37, R55.reuse, R43, R38 ;  /* 0x0000002b37257223 */ /* 0x040fe20000000026 */
[----:B------:R-:W5:Y:S02]  /*13e10*/  LDS.64 R20, [R0+0x2e0] ;  /* 0x0002e00000147984 */ /* 0x000f640000000a00 */
[----:B------:R-:W-:-:S02]  /*13e20*/  FFMA R39, R55, R42, R44 ;  /* 0x0000002a37277223 */ /* 0x000fc4000000002c */
[----:B------:R-:W5:Y:S02]  /*13e30*/  LDS.128 R32, [R0+0x310] ;  /* 0x0003100000207984 */ /* 0x000f640000000c00 */
[----:B------:R-:W-:Y:S02]  /*13e40*/  FFMA R43, R50, R23, R39 ;  /* 0x00000017322b7223 */ /* 0x000fe40000000027 */
[----:B------:R-:W5:Y:S01]  /*13e50*/  LDS.128 R12, [R0+0x350] ;  /* 0x00035000000c7984 */ /* 0x000f620000000c00 */
[C---:B0-----:R-:W-:Y:S01]  /*13e60*/  FFMA R64, R51.reuse, R5, R64 ;  /* 0x0000000533407223 */ /* 0x041fe20000000040 */
[C---:B------:R-:W-:Y:S01]  /*13e70*/  FFMA R6, R51.reuse, R6, R65 ;  /* 0x0000000633067223 */ /* 0x040fe20000000041 */
[----:B------:R-:W-:Y:S01]  /*13e80*/  FFMA R4, R51, R4, R59 ;  /* 0x0000000433047223 */ /* 0x000fe2000000003b */
[----:B------:R-:W-:Y:S01]  /*13e90*/  @!P0 IADD3 R65, PT, PT, R60, 0x2040, RZ ;  /* 0x000020403c418810 */ /* 0x000fe20007ffe0ff */
[C---:B-1----:R-:W-:Y:S01]  /*13ea0*/  FFMA R5, R53.reuse, R10, R64 ;  /* 0x0000000a35057223 */ /* 0x042fe20000000040 */
[C---:B------:R-:W-:Y:S01]  /*13eb0*/  FFMA R6, R53.reuse, R11, R6 ;  /* 0x0000000b35067223 */ /* 0x040fe20000000006 */
[C---:B------:R-:W-:Y:S01]  /*13ec0*/  FFMA R8, R53.reuse, R8, R41 ;  /* 0x0000000835087223 */ /* 0x040fe20000000029 */
[----:B------:R-:W-:Y:S01]  /*13ed0*/  FFMA R9, R53, R9, R4 ;  /* 0x0000000935097223 */ /* 0x000fe20000000004 */
[----:B------:R-:W-:Y:S01]  /*13ee0*/  LDS.64 R40, [R0+0x3f0] ;  /* 0x0003f00000287984 */ /* 0x000fe20000000a00 */
[C---:B--2---:R-:W-:Y:S01]  /*13ef0*/  FFMA R5, R56.reuse, R27, R5 ;  /* 0x0000001b38057223 */ /* 0x044fe20000000005 */
[C---:B------:R-:W-:Y:S01]  /*13f00*/  FFMA R24, R56.reuse, R24, R71 ;  /* 0x0000001838187223 */ /* 0x040fe20000000047 */
[C---:B------:R-:W-:Y:S01]  /*13f10*/  FFMA R25, R56.reuse, R25, R8 ;  /* 0x0000001938197223 */ /* 0x040fe20000000008 */
[C---:B------:R-:W-:Y:S01]  /*13f20*/  FFMA R26, R56.reuse, R26, R9 ;  /* 0x0000001a381a7223 */ /* 0x040fe20000000009 */
[----:B---3--:R-:W-:Y:S01]  /*13f30*/  FFMA R6, R56, R45, R6 ;  /* 0x0000002d38067223 */ /* 0x008fe20000000006 */
[----:B------:R-:W-:Y:S01]  /*13f40*/  LDS.128 R8, [R0+0x3e0] ;  /* 0x0003e00000087984 */ /* 0x000fe20000000c00 */
[----:B------:R-:W-:-:S04]  /*13f50*/  @!P0 IMAD.WIDE.U32 R64, R65, 0x4, R62 ;  /* 0x0000000441408825 */ /* 0x000fc800078e003e */
[C---:B----4-:R-:W-:Y:S01]  /*13f60*/  FFMA R16, R54.reuse, R16, R47 ;  /* 0x0000001036107223 */ /* 0x050fe2000000002f */
[C---:B------:R-:W-:Y:S01]  /*13f70*/  FFMA R17, R54.reuse, R17, R24 ;  /* 0x0000001136117223 */ /* 0x040fe20000000018 */
[C---:B------:R-:W-:Y:S01]  /*13f80*/  FFMA R18, R54.reuse, R18, R25 ;  /* 0x0000001236127223 */ /* 0x040fe20000000019 */
[C---:B------:R-:W-:Y:S01]  /*13f90*/  FFMA R19, R54.reuse, R19, R26 ;  /* 0x0000001336137223 */ /* 0x040fe2000000001a */
[C---:B-----5:R-:W-:Y:S01]  /*13fa0*/  FFMA R20, R54.reuse, R20, R5 ;  /* 0x0000001436147223 */ /* 0x060fe20000000005 */
        /* <DEDUP_REMOVED lines=10> */
[----:B------:R-:W-:Y:S01]  /*14050*/  FFMA R53, R50, R13, R22 ;  /* 0x0000000d32357223 */ /* 0x000fe20000000016 */
[----:B------:R-:W0:Y:S01]  /*14060*/  LDS.128 R36, [R0+0x360] ;  /* 0x0003600000247984 */ /* 0x000e220000000c00 */
[----:B------:R-:W-:-:S03]  /*14070*/  IADD3 R13, PT, PT, R60, 0x2050, RZ ;  /* 0x000020503c0d7810 */ /* 0x000fc60007ffe0ff */
[----:B------:R-:W1:Y:S04]  /*14080*/  LDS.128 R20, [R0+0x430] ;  /* 0x0004300000147984 */ /* 0x000e680000000c00 */
[----:B------:R-:W2:Y:S04]  /*14090*/  LDS.128 R32, [R0+0x3a0] ;  /* 0x0003a00000207984 */ /* 0x000ea80000000c00 */
[----:B------:R3:W4:Y:S04]  /*140a0*/  LDS.128 R28, [R0+0x390] ;  /* 0x00039000001c7984 */ /* 0x0007280000000c00 */
[----:B------:R3:W3:Y:S04]  /*140b0*/  LDS.128 R24, [R0+0x3d0] ;  /* 0x0003d00000187984 */ /* 0x0006e80000000c00 */
[----:B------:R0:W3:Y:S04]  /*140c0*/  LDS.128 R4, [R0+0x420] ;  /* 0x0004200000047984 */ /* 0x0000e80000000c00 */
[----:B------:R0:W3:Y:S01]  /*140d0*/  LDS.128 R16, [R0+0x410] ;  /* 0x0004100000107984 */ /* 0x0000e20000000c00 */
[----:B------:R-:W-:Y:S01]  /*140e0*/  IMAD.WIDE.U32 R12, R13, 0x4, R62 ;  /* 0x000000040d0c7825 */ /* 0x000fe200078e003e */
[----:B------:R-:W-:Y:S08]  /*140f0*/  BAR.SYNC.DEFER_BLOCKING 0x0 ;  /* 0x0000000000007b1d */ /* 0x000ff00000010000 */
[----:B------:R-:W-:Y:S06]  /*14100*/  BAR.SYNC.DEFER_BLOCKING 0x0 ;  /* 0x0000000000007b1d */ /* 0x000fec0000010000 */
[----:B------:R-:W5:Y:S04]  /*14110*/  @!P0 LDG.E R65, desc[UR6][R64.64] ;  /* 0x0000000640418981 */ /* 0x000f68000c1e1900 */
[----:B------:R-:W4:Y:S01]  /*14120*/  LDG.E R13, desc[UR6][R12.64] ;  /* 0x000000060c0d7981 */ /* 0x000f22000c1e1900 */
[C---:B0-----:R-:W-:Y:S01]  /*14130*/  FFMA R59, R50.reuse, R38, R59 ;  /* 0x00000026323b7223 */ /* 0x041fe2000000003b */
[----:B------:R-:W-:Y:S01]  /*14140*/  BSSY.RECONVERGENT B0, `(.L_x_22) ;  /* 0x0000021000007945 */ /* 0x000fe20003800200 */
[C---:B------:R-:W-:Y:S01]  /*14150*/  FFMA R36, R50.reuse, R36, R47 ;  /* 0x0000002432247223 */ /* 0x040fe2000000002f */
[C---:B------:R-:W-:Y:S01]  /*14160*/  FFMA R46, R50.reuse, R14, R51 ;  /* 0x0000000e322e7223 */ /* 0x040fe20000000033 */
[C---:B-1----:R-:W-:Y:S01]  /*14170*/  FFMA R23, R50.reuse, R15, R42 ;  /* 0x0000000f32177223 */ /* 0x042fe2000000002a */
[C---:B------:R-:W-:Y:S01]  /*14180*/  FFMA R38, R50.reuse, R39, R54 ;  /* 0x0000002732267223 */ /* 0x040fe20000000036 */
[----:B------:R-:W-:Y:S01]  /*14190*/  FFMA R37, R50, R37, R56 ;  /* 0x0000002532257223 */ /* 0x000fe20000000038 */
[----:B--2---:R-:W-:Y:S01]  /*141a0*/  FFMA R47, R52, R35, R59 ;  /* 0x00000023342f7223 */ /* 0x004fe2000000003b */
[----:B-----5:R0:W-:Y:S04]  /*141b0*/  @!P0 STS [R2], R65 ;  /* 0x0000004102008388 */ /* 0x0201e80000000800 */
[----:B----4-:R0:W-:Y:S01]  /*141c0*/  STS [R2+0x40], R13 ;  /* 0x0000400d02007388 */ /* 0x0101e20000000800 */
[----:B------:R-:W-:Y:S06]  /*141d0*/  BAR.SYNC.DEFER_BLOCKING 0x0 ;  /* 0x0000000000007b1d */ /* 0x000fec0000010000 */
[----:B---3--:R-:W-:Y:S05]  /*141e0*/  @P0 BRA `(.L_x_23) ;  /* 0x0000000000580947 */ /* 0x008fea0003800000 */
        /* <DEDUP_REMOVED lines=22> */
.L_x_23:
[----:B------:R-:W-:Y:S05]  /*14350*/  BSYNC.RECONVERGENT B0 ;  /* 0x0000000000007941 */ /* 0x000fea0003800200 */
.L_x_22:
[----:B------:R-:W-:Y:S01]  /*14360*/  BAR.SYNC.DEFER_BLOCKING 0x0 ;  /* 0x0000000000007b1d */ /* 0x000fe20000010000 */
[C---:B-1----:R-:W-:Y:S01]  /*14370*/  FFMA R50, R52.reuse, R32, R23 ;  /* 0x0000002034327223 */ /* 0x042fe20000000017 */
        /* <DEDUP_REMOVED lines=22> */
[----:B------:R-:W-:Y:S01]  /*144e0*/  LDS R42, [R2+0x40] ;  /* 0x00004000022a7984 */ /* 0x000fe20000000800 */
[C---:B------:R-:W-:Y:S01]  /*144f0*/  FFMA R55, R49.reuse, R17, R54 ;  /* 0x0000001131377223 */ /* 0x040fe20000000036 */
[C---:B------:R-:W-:Y:S01]  /*14500*/  FFMA R54, R49.reuse, R18, R51 ;  /* 0x0000001231367223 */ /* 0x040fe20000000033 */
[C---:B------:R-:W-:Y:S01]  /*14510*/  FFMA R7, R49.reuse, R16, R58 ;  /* 0x0000001031077223 */ /* 0x040fe2000000003a */
[----:B0-----:R-:W0:Y:S01]  /*14520*/  LDS.128 R12, [R0+0x20] ;  /* 0x00002000000c7984 */ /* 0x001e220000000c00 */
[C---:B------:R-:W-:Y:S01]  /*14530*/  FFMA R51, R49.reuse, R21, R40 ;  /* 0x0000001531337223 */ /* 0x040fe20000000028 */
[C---:B------:R-:W-:Y:S01]  /*14540*/  FFMA R48, R49.reuse, R22, R41 ;  /* 0x0000001631307223 */ /* 0x040fe20000000029 */
[----:B------:R-:W-:Y:S01]  /*14550*/  FFMA R52, R49, R20, R23 ;  /* 0x0000001431347223 */ /* 0x000fe20000000017 */
[----:B------:R-:W1:Y:S04]  /*14560*/  LDS.128 R36, [R0+0x30] ;  /* 0x0000300000247984 */ /* 0x000e680000000c00 */
[----:B------:R-:W2:Y:S04]  /*14570*/  LDS.128 R32, [R0+0x10] ;  /* 0x0000100000207984 */ /* 0x000ea80000000c00 */
[----:B------:R-:W-:Y:S04]  /*14580*/  LDS R45, [R2+0x3c] ;  /* 0x00003c00022d7984 */ /* 0x000fe80000000800 */
[----:B------:R-:W3:Y:S04]  /*14590*/  LDS.128 R8, [R0+0x60] ;  /* 0x0000600000087984 */ /* 0x000ee80000000c00 */
[----:B------:R-:W4:Y:S04]  /*145a0*/  LDS.64 R4, [R0+0x58] ;  /* 0x0000580000047984 */ /* 0x000f280000000a00 */
[----:B------:R-:W5:Y:S04]  /*145b0*/  LDS.128 R24, [R0+0x70] ;  /* 0x0000700000187984 */ /* 0x000f680000000c00 */
[----:B------:R-:W-:Y:S04]  /*145c0*/  LDS R44, [R2+0x38] ;  /* 0x00003800022c7984 */ /* 0x000fe80000000800 */
[----:B------:R-:W5:Y:S04]  /*145d0*/  LDS.128 R28, [R0+0xa0] ;  /* 0x0000a000001c7984 */ /* 0x000f680000000c00 */
[----:B------:R-:W5:Y:S04]  /*145e0*/  LDS R46, [R0+0x80] ;  /* 0x00008000002e7984 */ /* 0x000f680000000800 */
[----:B------:R-:W5:Y:S01]  /*145f0*/  LDS.128 R16, [R0+0xb0] ;  /* 0x0000b00000107984 */ /* 0x000f620000000c00 */
[C---:B0-----:R-:W-:Y:S01]  /*14600*/  FFMA R40, R42.reuse, R12, R53 ;  /* 0x0000000c2a287223 */ /* 0x041fe20000000035 */
[C---:B------:R-:W-:Y:S01]  /*14610*/  FFMA R41, R42.reuse, R13, R50 ;  /* 0x0000000d2a297223 */ /* 0x040fe20000000032 */
[C---:B------:R-:W-:Y:S01]  /*14620*/  FFMA R50, R42.reuse, R14, R47 ;  /* 0x0000000e2a327223 */ /* 0x040fe2000000002f */
[----:B------:R-:W0:Y:S01]  /*14630*/  LDS.64 R12, [R0+0xc0] ;  /* 0x0000c000000c7984 */ /* 0x000e220000000a00 */
[C---:B------:R-:W-:Y:S01]  /*14640*/  FFMA R53, R42.reuse, R15, R6 ;  /* 0x0000000f2a357223 */ /* 0x040fe20000000006 */
[C---:B-1----:R-:W-:Y:S01]  /*14650*/  FFMA R57, R42.reuse, R39, R48 ;  /* 0x000000272a397223 */ /* 0x042fe20000000030 */
[C---:B------:R-:W-:Y:S01]  /*14660*/  FFMA R58, R42.reuse, R36, R43 ;  /* 0x000000242a3a7223 */ /* 0x040fe2000000002b */
[----:B------:R-:W1:Y:S01]  /*14670*/  LDS R47, [R0+0x9c] ;  /* 0x00009c00002f7984 */ /* 0x000e620000000800 */
[C---:B--2---:R-:W-:Y:S01]  /*14680*/  FFMA R7, R42.reuse, R33, R7 ;  /* 0x000000212a077223 */ /* 0x044fe20000000007 */
[C---:B------:R-:W-:Y:S01]  /*14690*/  FFMA R6, R42.reuse, R34, R55 ;  /* 0x000000222a067223 */ /* 0x040fe20000000037 */
[C---:B------:R-:W-:Y:S01]  /*146a0*/  FFMA R54, R42.reuse, R35, R54 ;  /* 0x000000232a367223 */ /* 0x040fe20000000036 */
[----:B------:R-:W-:Y:S01]  /*146b0*/  LDS R15, [R2+0x34] ;  /* 0x00003400020f7984 */ /* 0x000fe20000000800 */
[C---:B------:R-:W-:Y:S01]  /*146c0*/  FFMA R59, R42.reuse, R37, R52 ;  /* 0x000000252a3b7223 */ /* 0x040fe20000000034 */
[----:B------:R-:W-:-:S02]  /*146d0*/  FFMA R56, R42, R38, R51 ;  /* 0x000000262a387223 */ /* 0x000fc40000000033 */
[----:B------:R-:W2:Y:S01]  /*146e0*/  LDS.128 R20, [R0+0xe0] ;  /* 0x0000e00000147984 */ /* 0x000ea20000000c00 */
[C---:B---3--:R-:W-:Y:S01]  /*146f0*/  FFMA R49, R45.reuse, R9, R40 ;  /* 0x000000092d317223 */ /* 0x048fe20000000028 */
[C---:B------:R-:W-:Y:S01]  /*14700*/  FFMA R48, R45.reuse, R10, R41 ;  /* 0x0000000a2d307223 */ /* 0x040fe20000000029 */
[C---:B------:R-:W-:Y:S01]  /*14710*/  FFMA R52, R45.reuse, R8, R54 ;  /* 0x000000082d347223 */ /* 0x040fe20000000036 */
[----:B------:R-:W3:Y:S01]  /*14720*/  LDS.128 R32, [R0+0xf0] ;  /* 0x0000f00000207984 */ /* 0x000ee20000000c00 */
[C---:B----4-:R-:W-:Y:S01]  /*14730*/  FFMA R9, R45.reuse, R5, R6 ;  /* 0x000000052d097223 */ /* 0x050fe20000000006 */
[C---:B------:R-:W-:Y:S02]  /*14740*/  FFMA R51, R45.reuse, R11, R50 ;  /* 0x0000000b2d337223 */ /* 0x040fe40000000032 */
[----:B------:R-:W4:Y:S01]  /*14750*/  LDS.128 R40, [R0+0x100] ;  /* 0x0001000000287984 */ /* 0x000f220000000c00 */
[C---:B-----5:R-:W-:Y:S01]  /*14760*/  FFMA R55, R45.reuse, R25, R58 ;  /* 0x000000192d377223 */ /* 0x060fe2000000003a */
[C---:B------:R-:W-:Y:S01]  /*14770*/  FFMA R54, R45.reuse, R24, R53 ;  /* 0x000000182d367223 */ /* 0x040fe20000000035 */
[C---:B------:R-:W-:Y:S01]  /*14780*/  FFMA R53, R45.reuse, R27, R56 ;  /* 0x0000001b2d357223 */ /* 0x040fe20000000038 */
[----:B------:R-:W-:Y:S01]  /*14790*/  LDS R14, [R2+0x30] ;  /* 0x00003000020e7984 */ /* 0x000fe20000000800 */
[C---:B------:R-:W-:Y:S01]  /*147a0*/  FFMA R50, R45.reuse, R26, R59 ;  /* 0x0000001a2d327223 */ /* 0x040fe2000000003b */
[----:B------:R-:W-:-:S02]  /*147b0*/  FFMA R56, R45, R4, R7 ;  /* 0x000000042d387223 */ /* 0x000fc40000000007 */
[----:B------:R-:W5:Y:S01]  /*147c0*/  LDS.128 R36, [R0+0x130] ;  /* 0x0001300000247984 */ /* 0x000f620000000c00 */
[----:B------:R-:W-:-:S03]  /*147d0*/  FFMA R58, R44, R28, R9 ;  /* 0x0000001c2c3a7223 */ /* 0x000fc60000000009 */
[----:B------:R-:W5:Y:S01]  /*147e0*/  LDS.128 R8, [R0+0x140] ;  /* 0x0001400000087984 */ /* 0x000f620000000c00 */
[----:B------:R-:W-:Y:S01]  /*147f0*/  FFMA R46, R45, R46, R57 ;  /* 0x0000002e2d2e7223 */ /* 0x000fe20000000039 */
[C---:B------:R-:W-:Y:S01]  /*14800*/  FFMA R45, R44.reuse, R29, R52 ;  /* 0x0000001d2c2d7223 */ /* 0x040fe20000000034 */
[C---:B------:R-:W-:Y:S01]  /*14810*/  FFMA R52, R44.reuse, R30, R49 ;  /* 0x0000001e2c347223 */ /* 0x040fe20000000031 */
[C---:B------:R-:W-:Y:S01]  /*14820*/  FFMA R57, R44.reuse, R31, R48 ;  /* 0x0000001f2c397223 */ /* 0x040fe20000000030 */
[----:B------:R-:W-:Y:S01]  /*14830*/  LDS R49, [R2+0x2c] ;  /* 0x00002c0002317984 */ /* 0x000fe20000000800 */
[C---:B------:R-:W-:Y:S01]  /*14840*/  FFMA R17, R44.reuse, R17, R54 ;  /* 0x000000112c117223 */ /* 0x040fe20000000036 */
[C---:B------:R-:W-:Y:S01]  /*14850*/  FFMA R50, R44.reuse, R19, R50 ;  /* 0x000000132c327223 */ /* 0x040fe20000000032 */
[C---:B0-----:R-:W-:Y:S01]  /*14860*/  FFMA R54, R44.reuse, R12, R53 ;  /* 0x0000000c2c367223 */ /* 0x041fe20000000035 */
[----:B------:R-:W0:Y:S01]  /*14870*/  LDS.128 R28, [R0+0x180] ;  /* 0x00018000001c7984 */ /* 0x000e220000000c00 */
[C---:B------:R-:W-:Y:S01]  /*14880*/  FFMA R19, R44.reuse, R13, R46 ;  /* 0x0000000d2c137223 */ /* 0x040fe2000000002e */
[C---:B------:R-:W-:Y:S01]  /*14890*/  FFMA R16, R44.reuse, R16, R51 ;  /* 0x000000102c107223 */ /* 0x040fe20000000033 */
[C---:B------:R-:W-:Y:S01]  /*148a0*/  FFMA R18, R44.reuse, R18, R55 ;  /* 0x000000122c127223 */ /* 0x040fe20000000037 */
[----:B------:R-:W0:Y:S01]  /*148b0*/  LDS.128 R4, [R0+0x120] ;  /* 0x0001200000047984 */ /* 0x000e220000000c00 */
[----:B-1----:R-:W-:-:S03]  /*148c0*/  FFMA R56, R44, R47, R56 ;  /* 0x0000002f2c387223 */ /* 0x002fc60000000038 */
[----:B------:R-:W1:Y:S01]  /*148d0*/  LDS.64 R12, [R0+0x168] ;  /* 0x00016800000c7984 */ /* 0x000e620000000a00 */
[----:B--2---:R-:W-:-:S03]  /*148e0*/  FFMA R48, R15, R22, R45 ;  /* 0x000000160f307223 */ /* 0x004fc6000000002d */
[----:B------:R-:W2:Y:S01]  /*148f0*/  LDS.128 R24, [R0+0x170] ;  /* 0x0001700000187984 */ /* 0x000ea20000000c00 */
[C---:B------:R-:W-:Y:S01]  /*14900*/  FFMA R23, R15.reuse, R23, R52 ;  /* 0x000000170f177223 */ /* 0x040fe20000000034 */
[C---:B------:R-:W-:Y:S01]  /*14910*/  FFMA R47, R15.reuse, R20, R56 ;  /* 0x000000140f2f7223 */ /* 0x040fe20000000038 */
[C---:B---3--:R-:W-:Y:S01]  /*14920*/  FFMA R33, R15.reuse, R33, R16 ;  /* 0x000000210f217223 */ /* 0x048fe20000000010 */
[----:B------:R-:W3:Y:S01]  /*14930*/  LDS R44, [R0+0x190] ;  /* 0x00019000002c7984 */ /* 0x000ee20000000800 */
[C---:B------:R-:W-:Y:S01]  /*14940*/  FFMA R34, R15.reuse, R34, R17 ;  /* 0x000000220f227223 */ /* 0x040fe20000000011 */
[C---:B------:R-:W-:Y:S01]  /*14950*/  FFMA R35, R15.reuse, R35, R18 ;  /* 0x000000230f237223 */ /* 0x040fe20000000012 */
[C---:B----4-:R-:W-:Y:S01]  /*14960*/  FFMA R42, R15.reuse, R42, R19 ;  /* 0x0000002a0f2a7223 */ /* 0x050fe20000000013 */
[----:B------:R-:W-:Y:S01]  /*14970*/  LDS R46, [R2+0x28] ;  /* 0x00002800022e7984 */ /* 0x000fe20000000800 */
[C---:B------:R-:W-:Y:S01]  /*14980*/  FFMA R51, R15.reuse, R21, R58 ;  /* 0x000000150f337223 */ /* 0x040fe2000000003a */
[C---:B------:R-:W-:Y:S01]  /*14990*/  FFMA R32, R15.reuse, R32, R57 ;  /* 0x000000200f207223 */ /* 0x040fe20000000039 */
[C---:B------:R-:W-:Y:S01]  /*149a0*/  FFMA R40, R15.reuse, R40, R50 ;  /* 0x000000280f287223 */ /* 0x040fe20000000032 */
[----:B------:R-:W4:Y:S01]  /*149b0*/  LDS R45, [R0+0x1ac] ;  /* 0x0001ac00002d7984 */ /* 0x000f220000000800 */
[----:B------:R-:W-:Y:S01]  /*149c0*/  FFMA R41, R15, R41, R54 ;  /* 0x000000290f297223 */ /* 0x000fe20000000036 */
[----:B-----5:R-:W-:-:S02]  /*149d0*/  FFMA R36, R14, R36, R23 ;  /* 0x000000240e247223 */ /* 0x020fc40000000017 */
[----:B------:R-:W5:Y:S01]  /*149e0*/  LDS.128 R16, [R0+0x1b0] ;  /* 0x0001b00000107984 */ /* 0x000f620000000c00 */
        /* <DEDUP_REMOVED lines=8> */
[----:B------:R-:W-:-:S03]  /*14a70*/  FFMA R11, R14, R11, R42 ;  /* 0x0000000b0e0b7223 */ /* 0x000fc6000000002a */
[----:B------:R-:W-:Y:S01]  /*14a80*/  LDS.128 R32, [R0+0x230] ;  /* 0x0002300000207984 */ /* 0x000fe20000000c00 */
[C---:B0-----:R-:W-:Y:S01]  /*14a90*/  FFMA R50, R49.reuse, R28, R39 ;  /* 0x0000001c31327223 */ /* 0x041fe20000000027 */
[C---:B------:R-:W-:Y:S01]  /*14aa0*/  FFMA R55, R49.reuse, R29, R8 ;  /* 0x0000001d31377223 */ /* 0x040fe20000000008 */
[C---:B------:R-:W-:Y:S01]  /*14ab0*/  FFMA R53, R49.reuse, R30, R40 ;  /* 0x0000001e31357223 */ /* 0x040fe20000000028 */
[----:B------:R-:W0:Y:S01]  /*14ac0*/  LDS R72, [R2+0x20] ;  /* 0x0000200002487984 */ /* 0x000e220000000800 */
[C---:B------:R-:W-:Y:S01]  /*14ad0*/  FFMA R6, R14.reuse, R6, R51 ;  /* 0x000000060e067223 */ /* 0x040fe20000000033 */
[C---:B------:R-:W-:Y:S01]  /*14ae0*/  FFMA R5, R14.reuse, R5, R47 ;  /* 0x000000050e057223 */ /* 0x040fe2000000002f */
[----:B------:R-:W-:Y:S01]  /*14af0*/  FFMA R48, R14, R7, R48 ;  /* 0x000000070e307223 */ /* 0x000fe20000000030 */
[----:B------:R-:W-:Y:S01]  /*14b00*/  LDS R74, [R2+0x1c] ;  /* 0x00001c00024a7984 */ /* 0x000fe20000000800 */
[C---:B------:R-:W-:Y:S01]  /*14b10*/  FFMA R47, R49.reuse, R31, R10 ;  /* 0x0000001f312f7223 */ /* 0x040fe2000000000a */
[C---:B-1----:R-:W-:Y:S01]  /*14b20*/  FFMA R15, R49.reuse, R12, R5 ;  /* 0x0000000c310f7223 */ /* 0x042fe20000000005 */
[C---:B------:R-:W-:Y:S01]  /*14b30*/  FFMA R13, R49.reuse, R13, R6 ;  /* 0x0000000d310d7223 */ /* 0x040fe20000000006 */
[----:B------:R-:W1:Y:S01]  /*14b40*/  LDS.64 R28, [R0+0x278] ;  /* 0x00027800001c7984 */ /* 0x000e620000000a00 */
[C---:B--2---:R-:W-:Y:S01]  /*14b50*/  FFMA R14, R49.reuse, R24, R48 ;  /* 0x00000018310e7223 */ /* 0x044fe20000000030 */
[C---:B------:R-:W-:Y:S01]  /*14b60*/  FFMA R65, R49.reuse, R25, R36 ;  /* 0x0000001931417223 */ /* 0x040fe20000000024 */
[C---:B------:R-:W-:Y:S01]  /*14b70*/  FFMA R48, R49.reuse, R26, R37 ;  /* 0x0000001a31307223 */ /* 0x040fe20000000025 */
[----:B------:R-:W-:Y:S01]  /*14b80*/  LDS R64, [R2+0x18] ;  /* 0x0000180002407984 */ /* 0x000fe20000000800 */
[C---:B------:R-:W-:Y:S01]  /*14b90*/  FFMA R57, R49.reuse, R27, R38 ;  /* 0x0000001b31397223 */ /* 0x040fe20000000026 */
[----:B---3--:R-:W-:-:S02]  /*14ba0*/  FFMA R49, R49, R44, R11 ;  /* 0x0000002c31317223 */ /* 0x008fc4000000000b */
[----:B------:R-:W2:Y:S04]  /*14bb0*/  LDS R51, [R0+0x2bc] ;  /* 0x0002bc0000337984 */ /* 0x000ea80000000800 */
[----:B------:R-:W-:Y:S01]  /*14bc0*/  LDS.128 R4, [R0+0x2c0] ;  /* 0x0002c00000047984 */ /* 0x000fe20000000c00 */
[----:B----4-:R-:W-:-:S03]  /*14bd0*/  FFMA R12, R46, R45, R15 ;  /* 0x0000002d2e0c7223 */ /* 0x010fc6000000000f */
[----:B------:R-:W3:Y:S01]  /*14be0*/  LDS.128 R24, [R0+0x1c0] ;  /* 0x0001c00000187984 */ /* 0x000ee20000000c00 */
[C---:B-----5:R-:W-:Y:S01]  /*14bf0*/  FFMA R30, R46.reuse, R16, R13 ;  /* 0x000000102e1e7223 */ /* 0x060fe2000000000d */
[C---:B------:R-:W-:Y:S01]  /*14c00*/  FFMA R16, R46.reuse, R17, R14 ;  /* 0x000000112e107223 */ /* 0x040fe2000000000e */
[C---:B------:R-:W-:Y:S01]  /*14c10*/  FFMA R48, R46.reuse, R19, R48 ;  /* 0x000000132e307223 */ /* 0x040fe20000000030 */
[----:B------:R-:W4:Y:S01]  /*14c20*/  LDS.128 R8, [R0+0x280] ;  /* 0x0002800000087984 */ /* 0x000f220000000c00 */
[----:B------:R-:W-:-:S03]  /*14c30*/  FFMA R18, R46, R18, R65 ;  /* 0x000000122e127223 */ /* 0x000fc60000000041 */
[----:B------:R-:W-:Y:S01]  /*14c40*/  LDS R59, [R2+0x14] ;  /* 0x00001400023b7984 */ /* 0x000fe20000000800 */
[C---:B------:R-:W-:Y:S01]  /*14c50*/  FFMA R17, R71.reuse, R20, R12 ;  /* 0x0000001447117223 */ /* 0x040fe2000000000c */
[C---:B------:R-:W-:Y:S01]  /*14c60*/  FFMA R21, R71.reuse, R21, R30 ;  /* 0x0000001547157223 */ /* 0x040fe2000000001e */
[C---:B------:R-:W-:Y:S01]  /*14c70*/  FFMA R19, R71.reuse, R22, R16 ;  /* 0x0000001647137223 */ /* 0x040fe20000000010 */
[----:B------:R-:W5:Y:S01]  /*14c80*/  LDS.128 R36, [R0+0x300] ;  /* 0x0003000000247984 */ /* 0x000f620000000c00 */
[----:B------:R-:W-:-:S03]  /*14c90*/  FFMA R23, R71, R23, R18 ;  /* 0x0000001747177223 */ /* 0x000fc60000000012 */
[----:B------:R-:W5:Y:S01]  /*14ca0*/  LDS.128 R12, [R0+0x240] ;  /* 0x00024000000c7984 */ /* 0x000f620000000c00 */
[C---:B0-----:R-:W-:Y:S01]  /*14cb0*/  FFMA R17, R72.reuse, R33, R17 ;  /* 0x0000002148117223 */ /* 0x041fe20000000011 */
[----:B------:R-:W-:Y:S02]  /*14cc0*/  FFMA R35, R72, R35, R19 ;  /* 0x0000002348237223 */ /* 0x000fe40000000013 */
[----:B------:R-:W-:Y:S04]  /*14cd0*/  LDS.128 R40, [R0+0x340] ;  /* 0x0003400000287984 */ /* 0x000fe80000000c00 */
[----:B------:R-:W0:Y:S01]  /*14ce0*/  LDS R56, [R2+0x10] ;  /* 0x0000100002387984 */ /* 0x000e220000000800 */
[----:B-1----:R-:W-:-:S03]  /*14cf0*/  FFMA R17, R74, R28, R17 ;  /* 0x0000001c4a117223 */ /* 0x002fc60000000011 */
[----:B------:R-:W-:Y:S04]  /*14d00*/  LDS R58, [R2+0xc] ;  /* 0x00000c00023a7984 */ /* 0x000fe80000000800 */
[----:B------:R-:W1:Y:S01]  /*14d10*/  LDS.64 R44, [R0+0x388] ;  /* 0x00038800002c7984 */ /* 0x000e620000000a00 */
[----:B--2---:R-:W-:Y:S01]  /*14d20*/  FFMA R20, R64, R51, R17 ;  /* 0x0000003340147223 */ /* 0x004fe20000000011 */
[----:B------:R-:W-:Y:S02]  /*14d30*/  FFMA R17, R72, R34, R21 ;  /* 0x0000002248117223 */ /* 0x000fe40000000015 */
[----:B------:R-:W-:Y:S02]  /*14d40*/  LDS R65, [R2+0x8] ;  /* 0x0000080002417984 */ /* 0x000fe40000000800 */
[----:B------:R-:W-:Y:S01]  /*14d50*/  FFMA R17, R74, R29, R17 ;  /* 0x0000001d4a117223 */ /* 0x000fe20000000011 */
[C---:B---3--:R-:W-:Y:S01]  /*14d60*/  FFMA R76, R46.reuse, R24, R57 ;  /* 0x000000182e4c7223 */ /* 0x048fe20000000039 */
[----:B------:R-:W-:-:S02]  /*14d70*/  FFMA R77, R46, R25, R50 ;  /* 0x000000192e4d7223 */ /* 0x000fc40000000032 */
[----:B------:R-:W-:Y:S01]  /*14d80*/  FFMA R4, R64, R4, R17 ;  /* 0x0000000440047223 */ /* 0x000fe20000000011 */
[C---:B------:R-:W-:Y:S01]  /*14d90*/  FFMA R78, R46.reuse, R26, R55 ;  /* 0x0000001a2e4e7223 */ /* 0x040fe20000000037 */
[----:B------:R-:W-:Y:S01]  /*14da0*/  FFMA R80, R46, R27, R53 ;  /* 0x0000001b2e507223 */ /* 0x000fe20000000035 */
[----:B----4-:R-:W-:Y:S01]  /*14db0*/  FFMA R35, R74, R8, R35 ;  /* 0x000000084a237223 */ /* 0x010fe20000000023 */
[----:B------:R-:W2:Y:S04]  /*14dc0*/  LDS.128 R24, [R0+0x3d0] ;  /* 0x0003d00000187984 */ /* 0x000ea80000000c00 */
[----:B------:R-:W3:Y:S01]  /*14dd0*/  LDS.128 R28, [R0+0x350] ;  /* 0x00035000001c7984 */ /* 0x000ee20000000c00 */
[C---:B-----5:R-:W-:Y:S01]  /*14de0*/  FFMA R37, R59.reuse, R37, R4 ;  /* 0x000000253b257223 */ /* 0x060fe20000000004 */
[----:B------:R-:W-:Y:S01]  /*14df0*/  FFMA R4, R64, R5, R35 ;  /* 0x0000000540047223 */ /* 0x000fe20000000023 */
[C---:B------:R-:W-:Y:S01]  /*14e00*/  FFMA R33, R59.reuse, R36, R20 ;  /* 0x000000243b217223 */ /* 0x040fe20000000014 */
[----:B------:R-:W4:Y:S01]  /*14e10*/  LDS R8, [R0+0x3cc] ;  /* 0x0003cc0000087984 */ /* 0x000f220000000800 */
[----:B------:R-:W-:Y:S01]  /*14e20*/  FFMA R35, R72, R12, R23 ;  /* 0x0000000c48237223 */ /* 0x000fe20000000017 */
[----:B------:R-:W-:-:S02]  /*14e30*/  FFMA R5, R59, R38, R4 ;  /* 0x000000263b057223 */ /* 0x000fc40000000004 */
[----:B------:R-:W-:Y:S01]  /*14e40*/  LDS R57, [R2+0x4] ;  /* 0x0000040002397984 */ /* 0x000fe20000000800 */
[----:B------:R-:W-:-:S03]  /*14e50*/  FFMA R9, R74, R9, R35 ;  /* 0x000000094a097223 */ /* 0x000fc60000000023 */
[----:B------:R-:W5:Y:S01]  /*14e60*/  LDS.128 R16, [R0+0x410] ;  /* 0x0004100000107984 */ /* 0x000f620000000c00 */
[C---:B0-----:R-:W-:Y:S01]  /*14e70*/  FFMA R33, R56.reuse, R41, R33 ;  /* 0x0000002938217223 */ /* 0x041fe20000000021 */
[----:B------:R-:W-:Y:S01]  /*14e80*/  FFMA R42, R56, R42, R37 ;  /* 0x0000002a382a7223 */ /* 0x000fe20000000025 */
[----:B------:R-:W-:Y:S01]  /*14e90*/  FFMA R6, R64, R6, R9 ;  /* 0x0000000640067223 */ /* 0x000fe20000000009 */
[----:B------:R-:W0:Y:S01]  /*14ea0*/  LDS.128 R20, [R0+0x390] ;  /* 0x0003900000147984 */ /* 0x000e220000000c00 */
[----:B------:R-:W-:Y:S01]  /*14eb0*/  IADD3 R9, PT, PT, R61, 0x2800, RZ ;  /* 0x000028003d097810 */ /* 0x000fe20007ffe0ff */
[----:B------:R-:W-:Y:S01]  /*14ec0*/  FFMA R5, R56, R43, R5 ;  /* 0x0000002b38057223 */ /* 0x000fe20000000005 */
[----:B------:R-:W-:Y:S01]  /*14ed0*/  FFMA R39, R59, R39, R6 ;  /* 0x000000273b277223 */ /* 0x000fe20000000006 */
[----:B------:R-:W0:Y:S01]  /*14ee0*/  LDS.64 R40, [R0+0x1d0] ;  /* 0x0001d00000287984 */ /* 0x000e220000000a00 */
[C---:B-1----:R-:W-:Y:S01]  /*14ef0*/  FFMA R44, R58.reuse, R44, R33 ;  /* 0x0000002c3a2c7223 */ /* 0x042fe20000000021 */
[----:B------:R-:W-:-:S02]  /*14f00*/  FFMA R12, R58, R45, R42 ;  /* 0x0000002d3a0c7223 */ /* 0x000fc4000000002a */
[----:B------:R-:W1:Y:S02]  /*14f10*/  LDS.128 R32, [R0+0x200] ;  /* 0x0002000000207984 */ /* 0x000e640000000c00 */
[C---:B--2---:R-:W-:Y:S01]  /*14f20*/  FFMA R12, R65.reuse, R24, R12 ;  /* 0x00000018410c7223 */ /* 0x044fe2000000000c */
[----:B---3--:R-:W-:Y:S01]  /*14f30*/  FFMA R39, R56, R28, R39 ;  /* 0x0000001c38277223 */ /* 0x008fe20000000027 */
[----:B----4-:R-:W-:Y:S02]  /*14f40*/  FFMA R8, R65, R8, R44 ;  /* 0x0000000841087223 */ /* 0x010fe4000000002c */
[C---:B-----5:R-:W-:Y:S02]  /*14f50*/  FFMA R73, R57.reuse, R17, R12 ;  /* 0x0000001139497223 */ /* 0x060fe4000000000c */
[----:B------:R-:W-:Y:S01]  /*14f60*/  FFMA R53, R57, R16, R8 ;  /* 0x0000001039357223 */ /* 0x000fe20000000008 */
[----:B------:R-:W-:-:S04]  /*14f70*/  IMAD.WIDE.U32 R8, R9, 0x4, R68 ;  /* 0x0000000409087825 */ /* 0x000fc800078e0044 */
[C---:B0-----:R-:W-:Y:S01]  /*14f80*/  FFMA R12, R58.reuse, R21, R39 ;  /* 0x000000153a0c7223 */ /* 0x041fe20000000027 */
[----:B------:R-:W-:Y:S01]  /*14f90*/  FFMA R20, R58, R20, R5 ;  /* 0x000000143a147223 */ /* 0x000fe20000000005 */
[----:B------:R-:W0:Y:S01]  /*14fa0*/  LDS.128 R36, [R0+0x310] ;  /* 0x0003100000247984 */ /* 0x000e220000000c00 */
[C---:B------:R-:W-:Y:S01]  /*14fb0*/  FFMA R4, R46.reuse, R40, R47 ;  /* 0x000000282e047223 */ /* 0x040fe2000000002f */
[----:B------:R-:W-:Y:S02]  /*14fc0*/  FFMA R6, R46, R41, R49 ;  /* 0x000000292e067223 */ /* 0x000fe40000000031 */
[----:B------:R2:W-:Y:S01]  /*14fd0*/  STG.E desc[UR6][R8.64], R53 ;  /* 0x0000003508007986 */ /* 0x0005e2000c101906 */
[----:B------:R-:W-:Y:S01]  /*14fe0*/  FFMA R25, R65, R25, R20 ;  /* 0x0000001941197223 */ /* 0x000fe20000000014 */
[C---:B-1----:R-:W-:Y:S01]  /*14ff0*/  FFMA R5, R71.reuse, R32, R48 ;  /* 0x0000002047057223 */ /* 0x042fe20000000030 */
[C---:B------:R-:W-:Y:S01]  /*15000*/  FFMA R34, R71.reuse, R34, R77 ;  /* 0x0000002247227223 */ /* 0x040fe2000000004d */
[----:B------:R-:W1:Y:S01]  /*15010*/  LDS.128 R40, [R0+0x210] ;  /* 0x0002100000287984 */ /* 0x000e620000000c00 */
[----:B------:R-:W-:Y:S01]  /*15020*/  FFMA R35, R71, R35, R78 ;  /* 0x0000002347237223 */ /* 0x000fe2000000004e */
[C---:B------:R-:W-:Y:S01]  /*15030*/  FFMA R13, R72.reuse, R13, R5 ;  /* 0x0000000d480d7223 */ /* 0x040fe20000000005 */
[----:B------:R-:W-:Y:S01]  /*15040*/  FFMA R15, R72, R15, R34 ;  /* 0x0000000f480f7223 */ /* 0x000fe20000000022 */
[----:B------:R-:W3:Y:S01]  /*15050*/  LDS.128 R48, [R0+0x290] ;  /* 0x0002900000307984 */ /* 0x000ee20000000c00 */
[----:B------:R-:W-:Y:S01]  /*15060*/  FFMA R26, R65, R26, R12 ;  /* 0x0000001a411a7223 */ /* 0x000fe2000000000c */
[----:B------:R-:W-:Y:S01]  /*15070*/  FFMA R13, R74, R10, R13 ;  /* 0x0000000a4a0d7223 */ /* 0x000fe2000000000d */
[----:B------:R-:W-:Y:S01]  /*15080*/  FFMA R70, R57, R18, R25 ;  /* 0x0000001239467223 */ /* 0x000fe20000000019 */
[----:B------:R-:W4:Y:S01]  /*15090*/  LDS.128 R52, [R0+0x250] ;  /* 0x0002500000347984 */ /* 0x000f220000000c00 */
[----:B--2---:R-:W-:Y:S01]  /*150a0*/  FFMA R9, R71, R33, R76 ;  /* 0x0000002147097223 */ /* 0x004fe2000000004c */
[----:B------:R-:W-:Y:S01]  /*150b0*/  FFMA R8, R64, R7, R13 ;  /* 0x0000000740087223 */ /* 0x000fe2000000000d */
[----:B------:R-:W-:Y:S01]  /*150c0*/  FFMA R75, R57, R19, R26 ;  /* 0x00000013394b7223 */ /* 0x000fe2000000001a */
[----:B------:R-:W2:Y:S01]  /*150d0*/  LDS.128 R44, [R0+0x2d0] ;  /* 0x0002d000002c7984 */ /* 0x000ea20000000c00 */
[----:B------:R-:W-:-:S03]  /*150e0*/  FFMA R9, R72, R14, R9 ;  /* 0x0000000e48097223 */ /* 0x000fc60000000009 */
[----:B------:R-:W5:Y:S01]  /*150f0*/  LDS R5, [R0+0x2a0] ;  /* 0x0002a00000057984 */ /* 0x000f620000000800 */
[----:B------:R-:W-:-:S03]  /*15100*/  FFMA R9, R74, R11, R9 ;  /* 0x0000000b4a097223 */ /* 0x000fc60000000009 */
[----:B------:R-:W-:Y:S04]  /*15110*/  LDS.64 R24, [R0+0x2e0] ;  /* 0x0002e00000187984 */ /* 0x000fe80000000a00 */
[----:B------:R-:W-:Y:S04]  /*15120*/  LDS.64 R20, [R0+0x3f0] ;  /* 0x0003f00000147984 */ /* 0x000fe80000000a00 */
[----:B------:R-:W-:Y:S01]  /*15130*/  LDS.128 R16, [R0+0x3a0] ;  /* 0x0003a00000107984 */ /* 0x000fe20000000c00 */
[----:B0-----:R-:W-:-:S04]  /*15140*/  FFMA R7, R59, R36, R8 ;  /* 0x000000243b077223 */ /* 0x001fc80000000008 */
[----:B------:R-:W-:Y:S01]  /*15150*/  FFMA R7, R56, R29, R7 ;  /* 0x0000001d38077223 */ /* 0x000fe20000000007 */
[C---:B-1----:R-:W-:Y:S01]  /*15160*/  FFMA R40, R71.reuse, R40, R80 ;  /* 0x0000002847287223 */ /* 0x042fe20000000050 */
[C---:B------:R-:W-:Y:S01]  /*15170*/  FFMA R41, R71.reuse, R41, R4 ;  /* 0x0000002947297223 */ /* 0x040fe20000000004 */
[----:B------:R-:W-:Y:S01]  /*15180*/  FFMA R6, R71, R42, R6 ;  /* 0x0000002a47067223 */ /* 0x000fe20000000006 */
[----:B------:R-:W-:Y:S01]  /*15190*/  FFMA R22, R58, R22, R7 ;  /* 0x000000163a167223 */ /* 0x000fe20000000007 */
[----:B---3--:R-:W-:Y:S01]  /*151a0*/  FFMA R15, R74, R48, R15 ;  /* 0x000000304a0f7223 */ /* 0x008fe2000000000f */
[C---:B----4-:R-:W-:Y:S01]  /*151b0*/  FFMA R41, R72.reuse, R54, R41 ;  /* 0x0000003648297223 */ /* 0x050fe20000000029 */
[C---:B------:R-:W-:Y:S01]  /*151c0*/  FFMA R52, R72.reuse, R52, R35 ;  /* 0x0000003448347223 */ /* 0x040fe20000000023 */
[C---:B------:R-:W-:Y:S01]  /*151d0*/  FFMA R7, R72.reuse, R53, R40 ;  /* 0x0000003548077223 */ /* 0x040fe20000000028 */
[----:B------:R-:W-:Y:S01]  /*151e0*/  FFMA R6, R72, R55, R6 ;  /* 0x0000003748067223 */ /* 0x000fe20000000006 */
[----:B--2---:R-:W-:Y:S01]  /*151f0*/  FFMA R44, R64, R44, R9 ;  /* 0x0000002c402c7223 */ /* 0x004fe20000000009 */
[C---:B------:R-:W-:Y:S01]  /*15200*/  FFMA R51, R74.reuse, R51, R41 ;  /* 0x000000334a337223 */ /* 0x040fe20000000029 */
[C---:B------:R-:W-:Y:S01]  /*15210*/  FFMA R53, R74.reuse, R49, R52 ;  /* 0x000000314a357223 */ /* 0x040fe20000000034 */
[----:B------:R-:W-:Y:S01]  /*15220*/  FFMA R50, R74, R50, R7 ;  /* 0x000000324a327223 */ /* 0x000fe20000000007 */
[----:B------:R-:W-:Y:S01]  /*15230*/  FFMA R29, R59, R37, R44 ;  /* 0x000000253b1d7223 */ /* 0x000fe2000000002c */
[----:B------:R-:W-:Y:S01]  /*15240*/  FFMA R26, R64, R45, R15 ;  /* 0x0000002d401a7223 */ /* 0x000fe2000000000f */
[----:B-----5:R-:W-:Y:S01]  /*15250*/  FFMA R74, R74, R5, R6 ;  /* 0x000000054a4a7223 */ /* 0x020fe20000000006 */
[----:B------:R-:W-:Y:S01]  /*15260*/  LDS.128 R8, [R0+0x430] ;  /* 0x0004300000087984 */ /* 0x000fe20000000c00 */
[----:B------:R-:W-:-:S02]  /*15270*/  @!P0 IADD3 R49, PT, PT, R60, 0x2850, RZ ;  /* 0x000028503c318810 */ /* 0x000fc40007ffe0ff */
[----:B------:R-:W-:Y:S01]  /*15280*/  IADD3 R45, PT, PT, R60, 0x2860, RZ ;  /* 0x000028603c2d7810 */ /* 0x000fe20007ffe0ff */
[----:B------:R-:W0:Y:S02]  /*15290*/  LDS.128 R4, [R0+0x320] ;  /* 0x0003200000047984 */ /* 0x000e240000000c00 */
[--C-:B------:R-:W-:Y:S02]  /*152a0*/  @!P0 IMAD.WIDE.U32 R48, R49, 0x4, R62.reuse ;  /* 0x0000000431308825 */ /* 0x100fe400078e003e */
[----:B------:R-:W-:Y:S04]  /*152b0*/  LDS R37, [R0+0x3b0] ;  /* 0x0003b00000257984 */ /* 0x000fe80000000800 */
[----:B------:R-:W1:Y:S04]  /*152c0*/  LDS.128 R12, [R0+0x360] ;  /* 0x00036000000c7984 */ /* 0x000e680000000c00 */
[----:B------:R-:W2:Y:S04]  /*152d0*/  LDS.128 R32, [R0+0x3e0] ;  /* 0x0003e00000207984 */ /* 0x000ea80000000c00 */
[----:B------:R-:W3:Y:S01]  /*152e0*/  LDS.128 R40, [R0+0x420] ;  /* 0x0004200000287984 */ /* 0x000ee20000000c00 */
[----:B------:R-:W-:Y:S01]  /*152f0*/  IMAD.WIDE.U32 R44, R45, 0x4, R62 ;  /* 0x000000042d2c7825 */ /* 0x000fe200078e003e */
[----:B------:R-:W-:Y:S08]  /*15300*/  BAR.SYNC.DEFER_BLOCKING 0x0 ;  /* 0x0000000000007b1d */ /* 0x000ff00000010000 */
[----:B------:R-:W-:Y:S06]  /*15310*/  BAR.SYNC.DEFER_BLOCKING 0x0 ;  /* 0x0000000000007b1d */ /* 0x000fec0000010000 */
[----:B------:R-:W4:Y:S04]  /*15320*/  @!P0 LDG.E R49, desc[UR6][R48.64] ;  /* 0x0000000630318981 */ /* 0x000f28000c1e1900 */
[----:B------:R-:W5:Y:S01]  /*15330*/  LDG.E R45, desc[UR6][R44.64] ;  /* 0x000000062c2d7981 */ /* 0x000f62000c1e1900 */
[----:B------:R-:W-:Y:S01]  /*15340*/  FFMA R29, R56, R30, R29 ;  /* 0x0000001e381d7223 */ /* 0x000fe2000000001d */
[----:B0-----:R-:W-:Y:S01]  /*15350*/  FFMA R7, R59, R38, R26 ;  /* 0x000000263b077223 */ /* 0x001fe2000000001a */
[C---:B------:R-:W-:Y:S01]  /*15360*/  FFMA R28, R64.reuse, R46, R53 ;  /* 0x0000002e401c7223 */ /* 0x040fe20000000035 */
[C---:B------:R-:W-:Y:S01]  /*15370*/  FFMA R47, R64.reuse, R47, R50 ;  /* 0x0000002f402f7223 */ /* 0x040fe20000000032 */
[C---:B------:R-:W-:Y:S01]  /*15380*/  FFMA R30, R64.reuse, R24, R51 ;  /* 0x00000018401e7223 */ /* 0x040fe20000000033 */
[----:B------:R-:W-:Y:S01]  /*15390*/  FFMA R11, R64, R25, R74 ;  /* 0x00000019400b7223 */ /* 0x000fe2000000004a */
[----:B----4-:R-:W-:Y:S04]  /*153a0*/  @!P0 STS [R2], R49 ;  /* 0x0000003102008388 */ /* 0x010fe80000000800 */
[----:B-----5:R-:W-:Y:S01]  /*153b0*/  STS [R2+0x40], R45 ;  /* 0x0000402d02007388 */ /* 0x020fe20000000800 */
[----:B------:R-:W-:Y:S06]  /*153c0*/  BAR.SYNC.DEFER_BLOCKING 0x0 ;  /* 0x0000000000007b1d */ /* 0x000fec0000010000 */
[----:B------:R-:W4:Y:S04]  /*153d0*/  @!P0 LDG.E R24, desc[UR6][R66.64] ;  /* 0x0000000642188981 */ /* 0x000f28000c1e1900 */
[----:B------:R-:W5:Y:S04]  /*153e0*/  @!P0 LDG.E R26, desc[UR6][R66.64+0x40] ;  /* 0x00004006421a8981 */ /* 0x000f68000c1e1900 */
[----:B------:R-:W3:Y:S04]  /*153f0*/  @!P0 LDG.E R38, desc[UR6][R66.64+0x80] ;  /* 0x0000800642268981 */ /* 0x000ee8000c1e1900 */
[----:B------:R-:W3:Y:S04]  /*15400*/  @!P0 LDG.E R44, desc[UR6][R66.64+0xc0] ;  /* 0x0000c006422c8981 */ /* 0x000ee8000c1e1900 */
[----:B------:R-:W3:Y:S04]  /*15410*/  @!P0 LDG.E R48, desc[UR6][R66.64+0x100] ;  /* 0x0001000642308981 */ /* 0x000ee8000c1e1900 */
[----:B------:R-:W3:Y:S04]  /*15420*/  @!P0 LDG.E R50, desc[UR6][R66.64+0x140] ;  /* 0x0001400642328981 */ /* 0x000ee8000c1e1900 */
[----:B------:R-:W3:Y:S04]  /*15430*/  @!P0 LDG.E R52, desc[UR6][R66.64+0x180] ;  /* 0x0001800642348981 */ /* 0x000ee8000c1e1900 */
[----:B------:R-:W3:Y:S04]  /*15440*/  @!P0 LDG.E R54, desc[UR6][R66.64+0x1c0] ;  /* 0x0001c00642368981 */ /* 0x000ee8000c1e1900 */
[----:B------:R-:W3:Y:S04]  /*15450*/  @!P0 LDG.E R64, desc[UR6][R66.64+0x200] ;  /* 0x0002000642408981 */ /* 0x000ee8000c1e1900 */
[----:B------:R-:W3:Y:S01]  /*15460*/  @!P0 LDG.E R72, desc[UR6][R66.64+0x240] ;  /* 0x0002400642488981 */ /* 0x000ee2000c1e1900 */
[----:B------:R-:W-:Y:S01]  /*15470*/  FFMA R22, R65, R27, R22 ;  /* 0x0000001b41167223 */ /* 0x000fe20000000016 */
[C---:B------:R-:W-:Y:S01]  /*15480*/  FFMA R39, R59.reuse, R39, R28 ;  /* 0x000000273b277223 */ /* 0x040fe2000000001c */
[----:B------:R-:W-:Y:S01]  /*15490*/  FFMA R36, R58, R23, R29 ;  /* 0x000000173a247223 */ /* 0x000fe2000000001d */
[C---:B------:R-:W-:Y:S01]  /*154a0*/  FFMA R23, R59.reuse, R5, R30 ;  /* 0x000000053b177223 */ /* 0x040fe2000000001e */
[C---:B------:R-:W-:Y:S01]  /*154b0*/  FFMA R7, R56.reuse, R31, R7 ;  /* 0x0000001f38077223 */ /* 0x040fe20000000007 */
[C---:B-1----:R-:W-:Y:S01]  /*154c0*/  FFMA R12, R56.reuse, R12, R39 ;  /* 0x0000000c380c7223 */ /* 0x042fe20000000027 */
[----:B------:R-:W-:Y:S01]  /*154d0*/  FFMA R6, R59, R6, R11 ;  /* 0x000000063b067223 */ /* 0x000fe2000000000b */
[----:B------:R-:W-:Y:S01]  /*154e0*/  FFMA R11, R56, R14, R23 ;  /* 0x0000000e380b7223 */ /* 0x000fe20000000017 */
[----:B--2---:R-:W-:-:S02]  /*154f0*/  FFMA R36, R65, R32, R36 ;  /* 0x0000002041247223 */ /* 0x004fc40000000024 */
[----:B------:R-:W-:Y:S01]  /*15500*/  FFMA R6, R56, R15, R6 ;  /* 0x0000000f38067223 */ /* 0x000fe20000000006 */
[----:B------:R-:W-:Y:S01]  /*15510*/  FFMA R11, R58, R19, R11 ;  /* 0x000000133a0b7223 */ /* 0x000fe2000000000b */
[----:B----4-:R-:W-:Y:S04]  /*15520*/  @!P0 STS [R3+0x18], R24 ;  /* 0x0000181803008388 */ /* 0x010fe80000000800 */
[----:B-----5:R-:W-:Y:S04]  /*15530*/  @!P0 STS [R3+0x1c], R26 ;  /* 0x00001c1a03008388 */ /* 0x020fe80000000800 */
[----:B---3--:R0:W-:Y:S04]  /*15540*/  @!P0 STS [R3+0x20], R38 ;  /* 0x0000202603008388 */ /* 0x0081e80000000800 */
[----:B------:R-:W-:Y:S04]  /*15550*/  @!P0 STS [R3+0x24], R44 ;  /* 0x0000242c03008388 */ /* 0x000fe80000000800 */
[----:B------:R1:W-:Y:S01]  /*15560*/  @!P0 STS [R3+0x28], R48 ;  /* 0x0000283003008388 */ /* 0x0003e20000000800 */
[----:B0-----:R-:W-:-:S03]  /*15570*/  FFMA R38, R59, R4, R47 ;  /* 0x000000043b267223 */ /* 0x001fc6000000002f */
[----:B------:R0:W-:Y:S01]  /*15580*/  @!P0 STS [R3+0x2c], R50 ;  /* 0x00002c3203008388 */ /* 0x0001e20000000800 */
[----:B------:R-:W-:Y:S01]  /*15590*/  FFMA R23, R56, R13, R38 ;  /* 0x0000000d38177223 */ /* 0x000fe20000000026 */
[C---:B------:R-:W-:Y:S02]  /*155a0*/  FFMA R38, R58.reuse, R16, R7 ;  /* 0x000000103a267223 */ /* 0x040fe40000000007 */
[----:B------:R-:W-:Y:S01]  /*155b0*/  @!P0 STS [R3+0x30], R52 ;  /* 0x0000303403008388 */ /* 0x000fe20000000800 */
[C---:B------:R-:W-:Y:S01]  /*155c0*/  FFMA R7, R58.reuse, R17, R12 ;  /* 0x000000113a077223 */ /* 0x040fe2000000000c */
[C---:B-1----:R-:W-:Y:S01]  /*155d0*/  FFMA R48, R58.reuse, R18, R23 ;  /* 0x000000123a307223 */ /* 0x042fe20000000017 */
[----:B------:R-:W-:Y:S01]  /*155e0*/  FFMA R58, R58, R37, R6 ;  /* 0x000000253a3a7223 */ /* 0x000fe20000000006 */
[----:B------:R1:W-:Y:S01]  /*155f0*/  @!P0 STS [R3+0x34], R54 ;  /* 0x0000343603008388 */ /* 0x0003e20000000800 */
[C---:B------:R-:W-:Y:S01]  /*15600*/  FFMA R37, R65.reuse, R33, R38 ;  /* 0x0000002141257223 */ /* 0x040fe20000000026 */
[C---:B------:R-:W-:Y:S01]  /*15610*/  FFMA R38, R65.reuse, R34, R7 ;  /* 0x0000002241267223 */ /* 0x040fe20000000007 */
[C---:B------:R-:W-:Y:S01]  /*15620*/  FFMA R7, R65.reuse, R35, R48 ;  /* 0x0000002341077223 */ /* 0x040fe20000000030 */
[----:B------:R-:W-:Y:S01]  /*15630*/  @!P0 STS [R3+0x38], R64 ;  /* 0x0000384003008388 */ /* 0x000fe20000000800 */
[C---:B------:R-:W-:Y:S01]  /*15640*/  FFMA R6, R65.reuse, R20, R11 ;  /* 0x0000001441067223 */ /* 0x040fe2000000000b */
[----:B------:R-:W-:Y:S01]  /*15650*/  FFMA R65, R65, R21, R58 ;  /* 0x0000001541417223 */ /* 0x000fe2000000003a */
[C---:B0-----:R-:W-:Y:S01]  /*15660*/  FFMA R50, R57.reuse, R40, R22 ;  /* 0x0000002839327223 */ /* 0x041fe20000000016 */
[----:B------:R-:W-:Y:S01]  /*15670*/  @!P0 STS [R3+0x3c], R72 ;  /* 0x00003c4803008388 */ /* 0x000fe20000000800 */
[C---:B------:R-:W-:Y:S01]  /*15680*/  FFMA R51, R57.reuse, R43, R38 ;  /* 0x0000002b39337223 */ /* 0x040fe20000000026 */
[C---:B------:R-:W-:Y:S01]  /*15690*/  FFMA R11, R57.reuse, R41, R36 ;  /* 0x00000029390b7223 */ /* 0x040fe20000000024 */
[C---:B------:R-:W-:Y:S01]  /*156a0*/  FFMA R41, R57.reuse, R9, R6 ;  /* 0x0000000939297223 */ /* 0x040fe20000000006 */
[----:B------:R-:W-:Y:S01]  /*156b0*/  BAR.SYNC.DEFER_BLOCKING 0x0 ;  /* 0x0000000000007b1d */ /* 0x000fe20000010000 */
[C---:B-1----:R-:W-:Y:S01]  /*156c0*/  FFMA R54, R57.reuse, R8, R7 ;  /* 0x0000000839367223 */ /* 0x042fe20000000007 */
[C---:B------:R-:W-:Y:S01]  /*156d0*/  FFMA R52, R57.reuse, R42, R37 ;  /* 0x0000002a39347223 */ /* 0x040fe20000000025 */
[----:B------:R-:W-:-:S03]  /*156e0*/  FFMA R48, R57, R10, R65 ;  /* 0x0000000a39307223 */ /* 0x000fc60000000041 */
[----:B------:R-:W-:Y:S04]  /*156f0*/  LDS R46, [R2+0x40] ;  /* 0x00004000022e7984 */ /* 0x000fe80000000800 */
[----:B------:R-:W0:Y:S04]  /*15700*/  LDS.128 R24, [R0+0x20] ;  /* 0x0000200000187984 */ /* 0x000e280000000c00 */
[----:B------:R-:W1:Y:S04]  /*15710*/  LDS.64 R4, [R0+0x18] ;  /* 0x0000180000047984 */ /* 0x000e680000000a00 */
[----:B------:R-:W2:Y:S04]  /*15720*/  LDS.128 R28, [R0+0x30] ;  /* 0x00003000001c7984 */ /* 0x000ea80000000c00 */
[----:B------:R-:W-:Y:S04]  /*15730*/  LDS R44, [R2+0x3c] ;  /* 0x00003c00022c7984 */ /* 0x000fe80000000800 */
[----:B------:R-:W3:Y:S04]  /*15740*/  LDS.128 R12, [R0+0x60] ;  /* 0x00006000000c7984 */ /* 0x000ee80000000c00 */
[----:B------:R-:W4:Y:S04]  /*15750*/  LDS.128 R16, [R0+0x70] ;  /* 0x0000700000107984 */ /* 0x000f280000000c00 */
[----:B------:R-:W5:Y:S04]  /*15760*/  LDS R47, [R0+0x5c] ;  /* 0x00005c00002f7984 */ /* 0x000f680000000800 */
[----:B------:R-:W-:Y:S04]  /*15770*/  LDS R45, [R2+0x38] ;  /* 0x00003800022d7984 */ /* 0x000fe80000000800 */
[----:B------:R-:W5:Y:S04]  /*15780*/  LDS.128 R32, [R0+0xa0] ;  /* 0x0000a00000207984 */ /* 0x000f680000000c00 */
[----:B------:R-:W5:Y:S04]  /*15790*/  LDS.128 R20, [R0+0xb0] ;  /* 0x0000b00000147984 */ /* 0x000f680000000c00 */
[----:B------:R-:W5:Y:S01]  /*157a0*/  LDS R43, [R0+0x80] ;  /* 0x00008000002b7984 */ /* 0x000f620000000800 */
[C---:B0-----:R-:W-:Y:S01]  /*157b0*/  FFMA R49, R46.reuse, R25, R50 ;  /* 0x000000192e317223 */ /* 0x041fe20000000032 */
[C---:B------:R-:W-:Y:S01]  /*157c0*/  FFMA R50, R46.reuse, R26, R11 ;  /* 0x0000001a2e327223 */ /* 0x040fe2000000000b */
[C---:B------:R-:W-:Y:S01]  /*157d0*/  FFMA R53, R46.reuse, R27, R52 ;  /* 0x0000001b2e357223 */ /* 0x040fe20000000034 */
[----:B------:R-:W0:Y:S01]  /*157e0*/  LDS.64 R6, [R0+0xc0] ;  /* 0x0000c00000067984 */ /* 0x000e220000000a00 */
[C---:B------:R-:W-:Y:S01]  /*157f0*/  FFMA R42, R46.reuse, R24, R75 ;  /* 0x000000182e2a7223 */ /* 0x040fe2000000004b */
[C---:B-1----:R-:W-:Y:S01]  /*15800*/  FFMA R5, R46.reuse, R5, R70 ;  /* 0x000000052e057223 */ /* 0x042fe20000000046 */
[C---:B------:R-:W-:Y:S01]  /*15810*/  FFMA R4, R46.reuse, R4, R73 ;  /* 0x000000042e047223 */ /* 0x040fe20000000049 */
[----:B------:R-:W-:Y:S01]  /*15820*/  LDS R40, [R2+0x34] ;  /* 0x0000340002287984 */ /* 0x000fe20000000800 */
[C---:B--2---:R-:W-:Y:S01]  /*15830*/  FFMA R52, R46.reuse, R28, R51 ;  /* 0x0000001c2e347223 */ /* 0x044fe20000000033 */
[C---:B------:R-:W-:Y:S01]  /*15840*/  FFMA R55, R46.reuse, R29, R54 ;  /* 0x0000001d2e377223 */ /* 0x040fe20000000036 */
[C---:B------:R-:W-:Y:S01]  /*15850*/  FFMA R54, R46.reuse, R30, R41 ;  /* 0x0000001e2e367223 */ /* 0x040fe20000000029 */
[----:B------:R-:W1:Y:S01]  /*15860*/  LDS.128 R36, [R0+0xf0] ;  /* 0x0000f00000247984 */ /* 0x000e620000000c00 */
[----:B------:R-:W-:-:S03]  /*15870*/  FFMA R51, R46, R31, R48 ;  /* 0x0000001f2e337223 */ /* 0x000fc60000000030 */
        /* <DEDUP_REMOVED lines=8> */
[----:B------:R-:W-:Y:S01]  /*15900*/  LDS R41, [R2+0x30] ;  /* 0x0000300002297984 */ /* 0x000fe20000000800 */
[C---:B-----5:R-:W-:Y:S01]  /*15910*/  FFMA R16, R44.reuse, R47, R4 ;  /* 0x0000002f2c107223 */ /* 0x060fe20000000004 */
[C---:B------:R-:W-:Y:S01]  /*15920*/  FFMA R18, R44.reuse, R18, R55 ;  /* 0x000000122c127223 */ /* 0x040fe20000000037 */
[C---:B------:R-:W-:Y:S01]  /*15930*/  FFMA R48, R44.reuse, R19, R54 ;  /* 0x000000132c307223 */ /* 0x040fe20000000036 */
[----:B------:R-:W4:Y:S04]  /*15940*/  LDS.128 R28, [R0+0x130] ;  /* 0x00013000001c7984 */ /* 0x000f280000000c00 */
[----:B------:R-:W5:Y:S01]  /*15950*/  LDS.128 R12, [R0+0x140] ;  /* 0x00014000000c7984 */ /* 0x000f620000000c00 */
[C---:B------:R-:W-:Y:S01]  /*15960*/  FFMA R53, R45.reuse, R33, R46 ;  /* 0x000000212d357223 */ /* 0x040fe2000000002e */
[C---:B------:R-:W-:Y:S01]  /*15970*/  FFMA R49, R45.reuse, R32, R16 ;  /* 0x000000202d317223 */ /* 0x040fe20000000010 */
[C---:B------:R-:W-:Y:S01]  /*15980*/  FFMA R35, R45.reuse, R35, R56 ;  /* 0x000000232d237223 */ /* 0x040fe20000000038 */
[----:B------:R-:W5:Y:S01]  /*15990*/  LDS.64 R4, [R0+0x128] ;  /* 0x0001280000047984 */ /* 0x000f620000000a00 */
[C---:B------:R-:W-:Y:S01]  /*159a0*/  FFMA R20, R45.reuse, R20, R59 ;  /* 0x000000142d147223 */ /* 0x040fe2000000003b */
[C---:B------:R-:W-:Y:S01]  /*159b0*/  FFMA R21, R45.reuse, R21, R50 ;  /* 0x000000152d157223 */ /* 0x040fe20000000032 */
[C---:B------:R-:W-:Y:S01]  /*159c0*/  FFMA R33, R45.reuse, R22, R17 ;  /* 0x000000162d217223 */ /* 0x040fe20000000011 */
[C---:B------:R-:W-:Y:S01]  /*159d0*/  FFMA R55, R45.reuse, R23, R18 ;  /* 0x000000172d377223 */ /* 0x040fe20000000012 */
[----:B------:R-:W-:Y:S01]  /*159e0*/  FFMA R44, R44, R43, R51 ;  /* 0x0000002b2c2c7223 */ /* 0x000fe20000000033 */
[----:B------:R-:W-:Y:S01]  /*159f0*/  LDS R46, [R2+0x2c] ;  /* 0x00002c00022e7984 */ /* 0x000fe20000000800 */
[C---:B------:R-:W-:Y:S01]  /*15a00*/  FFMA R42, R45.reuse, R34, R57 ;  /* 0x000000222d2a7223 */ /* 0x040fe20000000039 */
[C---:B0-----:R-:W-:Y:S01]  /*15a10*/  FFMA R50, R45.reuse, R6, R48 ;  /* 0x000000062d327223 */ /* 0x041fe20000000030 */
[----:B------:R-:W-:Y:S01]  /*15a20*/  FFMA R45, R45, R7, R44 ;  /* 0x000000072d2d7223 */ /* 0x000fe2000000002c */
[----:B------:R-:W0:Y:S04]  /*15a30*/  LDS.128 R16, [R0+0x170] ;  /* 0x0001700000107984 */ /* 0x000e280000000c00 */
[----:B------:R-:W-:Y:S01]  /*15a40*/  LDS R44, [R2+0x28] ;  /* 0x00002800022c7984 */ /* 0x000fe20000000800 */
[C---:B-1----:R-:W-:Y:S01]  /*15a50*/  FFMA R36, R40.reuse, R36, R35 ;  /* 0x0000002428247223 */ /* 0x042fe20000000023 */
[C---:B------:R-:W-:Y:S01]  /*15a60*/  FFMA R37, R40.reuse, R37, R20 ;  /* 0x0000002528257223 */ /* 0x040fe20000000014 */
[C---:B------:R-:W-:Y:S01]  /*15a70*/  FFMA R38, R40.reuse, R38, R21 ;  /* 0x0000002628267223 */ /* 0x040fe20000000015 */
[C---:B------:R-:W-:Y:S01]  /*15a80*/  FFMA R39, R40.reuse, R39, R33 ;  /* 0x0000002728277223 */ /* 0x040fe20000000021 */
[----:B------:R-:W1:Y:S01]  /*15a90*/  LDS.128 R20, [R0+0x180] ;  /* 0x0001800000147984 */ /* 0x000e620000000c00 */
[C---:B--2---:R-:W-:Y:S01]  /*15aa0*/  FFMA R42, R40.reuse, R11, R42 ;  /* 0x0000000b282a7223 */ /* 0x044fe2000000002a */
[C---:B------:R-:W-:Y:S01]  /*15ab0*/  FFMA R7, R40.reuse, R9, R49 ;  /* 0x0000000928077223 */ /* 0x040fe20000000031 */
[C---:B------:R-:W-:Y:S01]  /*15ac0*/  FFMA R48, R40.reuse, R10, R53 ;  /* 0x0000000a28307223 */ /* 0x040fe20000000035 */
[----:B------:R-:W2:Y:S01]  /*15ad0*/  LDS.128 R32, [R0+0x1b0] ;  /* 0x0001b00000207984 */ /* 0x000ea20000000c00 */
[C---:B---3--:R-:W-:Y:S01]  /*15ae0*/  FFMA R49, R40.reuse, R25, R50 ;  /* 0x0000001928317223 */ /* 0x048fe20000000032 */
[C---:B------:R-:W-:Y:S01]  /*15af0*/  FFMA R6, R40.reuse, R24, R55 ;  /* 0x0000001828067223 */ /* 0x040fe20000000037 */
[----:B------:R-:W-:Y:S01]  /*15b00*/  FFMA R40, R40, R26, R45 ;  /* 0x0000001a28287223 */ /* 0x000fe2000000002d */
[----:B------:R-:W3:Y:S04]  /*15b10*/  LDS R47, [R0+0x16c] ;  /* 0x00016c00002f7984 */ /* 0x000ee80000000800 */
[----:B------:R-:W3:Y:S01]  /*15b20*/  LDS R51, [R0+0x190] ;  /* 0x0001900000337984 */ /* 0x000ee20000000800 */
[C---:B----4-:R-:W-:Y:S01]  /*15b30*/  FFMA R50, R41.reuse, R28, R42 ;  /* 0x0000001c29327223 */ /* 0x050fe2000000002a */
[C---:B------:R-:W-:Y:S01]  /*15b40*/  FFMA R53, R41.reuse, R29, R36 ;  /* 0x0000001d29357223 */ /* 0x040fe20000000024 */
[C---:B------:R-:W-:Y:S01]  /*15b50*/  FFMA R52, R41.reuse, R30, R37 ;  /* 0x0000001e29347223 */ /* 0x040fe20000000025 */
[----:B------:R-:W4:Y:S01]  /*15b60*/  LDS.128 R8, [R0+0x1c0] ;  /* 0x0001c00000087984 */ /* 0x000f220000000c00 */
[C---:B------:R-:W-:Y:S01]  /*15b70*/  FFMA R55, R41.reuse, R31, R38 ;  /* 0x0000001f29377223 */ /* 0x040fe20000000026 */
[C---:B-----5:R-:W-:Y:S01]  /*15b80*/  FFMA R12, R41.reuse, R12, R39 ;  /* 0x0000000c290c7223 */ /* 0x060fe20000000027 */
[C---:B------:R-:W-:Y:S01]  /*15b90*/  FFMA R13, R41.reuse, R13, R6 ;  /* 0x0000000d290d7223 */ /* 0x040fe20000000006 */
[----:B------:R-:W5:Y:S01]  /*15ba0*/  LDS.64 R42, [R0+0x1d0] ;  /* 0x0001d000002a7984 */ /* 0x000f620000000a00 */
[C---:B------:R-:W-:Y:S01]  /*15bb0*/  FFMA R54, R41.reuse, R4, R7 ;  /* 0x0000000429367223 */ /* 0x040fe20000000007 */
[C---:B------:R-:W-:Y:S01]  /*15bc0*/  FFMA R57, R41.reuse, R5, R48 ;  /* 0x0000000529397223 */ /* 0x040fe20000000030 */
[C---:B------:R-:W-:Y:S01]  /*15bd0*/  FFMA R59, R41.reuse, R15, R40 ;  /* 0x0000000f293b7223 */ /* 0x040fe20000000028 */
[----:B------:R-:W-:Y:S01]  /*15be0*/  LDS R45, [R2+0x24] ;  /* 0x00002400022d7984 */ /* 0x000fe20000000800 */
[----:B------:R-:W-:-:S03]  /*15bf0*/  FFMA R14, R41, R14, R49 ;  /* 0x0000000e290e7223 */ /* 0x000fc60000000031 */
[----:B------:R-:W5:Y:S01]  /*15c00*/  LDS.128 R24, [R0+0x200] ;  /* 0x0002000000187984 */ /* 0x000f620000000c00 */
[C---:B0-----:R-:W-:Y:S01]  /*15c10*/  FFMA R15, R46.reuse, R17, R50 ;  /* 0x000000112e0f7223 */ /* 0x041fe20000000032 */
[C---:B------:R-:W-:Y:S02]  /*15c20*/  FFMA R50, R46.reuse, R18, R53 ;  /* 0x000000122e327223 */ /* 0x040fe40000000035 */
[----:B------:R-:W0:Y:S01]  /*15c30*/  LDS.128 R36, [R0+0x210] ;  /* 0x0002100000247984 */ /* 0x000e220000000c00 */
[C---:B------:R-:W-:Y:S01]  /*15c40*/  FFMA R56, R46.reuse, R16, R57 ;  /* 0x000000102e387223 */ /* 0x040fe20000000039 */
[C---:B------:R-:W-:Y:S02]  /*15c50*/  FFMA R53, R46.reuse, R19, R52 ;  /* 0x000000132e357223 */ /* 0x040fe40000000034 */
[----:B------:R-:W0:Y:S04]  /*15c60*/  LDS.128 R28, [R0+0x1f0] ;  /* 0x0001f000001c7984 */ /* 0x000e280000000c00 */
[----:B------:R-:W-:Y:S01]  /*15c70*/  LDS R48, [R2+0x20] ;  /* 0x0000200002307984 */ /* 0x000fe20000000800 */
[C---:B-1----:R-:W-:Y:S01]  /*15c80*/  FFMA R21, R46.reuse, R21, R12 ;  /* 0x000000152e157223 */ /* 0x042fe2000000000c */
[C---:B------:R-:W-:Y:S01]  /*15c90*/  FFMA R22, R46.reuse, R22, R13 ;  /* 0x000000162e167223 */ /* 0x040fe2000000000d */
[----:B------:R-:W-:Y:S01]  /*15ca0*/  FFMA R23, R46, R23, R14 ;  /* 0x000000172e177223 */ /* 0x000fe2000000000e */
[----:B------:R-:W1:Y:S01]  /*15cb0*/  LDS.128 R4, [R0+0x240] ;  /* 0x0002400000047984 */ /* 0x000e620000000c00 */
[----:B--2---:R-:W-:Y:S01]  /*15cc0*/  FFMA R34, R44, R34, R15 ;  /* 0x000000222c227223 */ /* 0x004fe2000000000f */
[----:B------:R-:W-:Y:S01]  /*15cd0*/  FFMA R20, R46, R20, R55 ;  /* 0x000000142e147223 */ /* 0x000fe20000000037 */
[----:B------:R-:W-:Y:S01]  /*15ce0*/  FFMA R33, R44, R33, R56 ;  /* 0x000000212c217223 */ /* 0x000fe20000000038 */
[----:B------:R-:W2:Y:S01]  /*15cf0*/  LDS.64 R40, [R0+0x238] ;  /* 0x0002380000287984 */ /* 0x000ea20000000a00 */
[----:B---3--:R-:W-:Y:S01]  /*15d00*/  FFMA R47, R46, R47, R54 ;  /* 0x0000002f2e2f7223 */ /* 0x008fe20000000036 */
[----:B------:R-:W-:-:S02]  /*15d10*/  FFMA R50, R44, R35, R50 ;  /* 0x000000232c327223 */ /* 0x000fc40000000032 */
[----:B------:R-:W3:Y:S01]  /*15d20*/  LDS.128 R16, [R0+0x250] ;  /* 0x0002500000107984 */ /* 0x000ee20000000c00 */
[----:B------:R-:W-:Y:S01]  /*15d30*/  FFMA R46, R46, R51, R59 ;  /* 0x000000332e2e7223 */ /* 0x000fe2000000003b */
[----:B------:R-:W-:Y:S01]  /*15d40*/  FFMA R32, R44, R32, R47 ;  /* 0x000000202c207223 */ /* 0x000fe2000000002f */
[----:B------:R-:W-:Y:S01]  /*15d50*/  @!P0 IADD3 R59, PT, PT, R60, 0x3060, RZ ;  /* 0x000030603c3b8810 */ /* 0x000fe20007ffe0ff */
[----:B------:R-:W-:Y:S01]  /*15d60*/  LDS R49, [R2+0x1c] ;  /* 0x00001c0002317984 */ /* 0x000fe20000000800 */
[C---:B----4-:R-:W-:Y:S01]  /*15d70*/  FFMA R9, R44.reuse, R9, R20 ;  /* 0x000000092c097223 */ /* 0x050fe20000000014 */
[C---:B------:R-:W-:Y:S01]  /*15d80*/  FFMA R10, R44.reuse, R10, R21 ;  /* 0x0000000a2c0a7223 */ /* 0x040fe20000000015 */
[C---:B------:R-:W-:Y:S01]  /*15d90*/  FFMA R11, R44.reuse, R11, R22 ;  /* 0x0000000b2c0b7223 */ /* 0x040fe20000000016 */
[----:B------:R-:W4:Y:S01]  /*15da0*/  LDS.128 R12, [R0+0x280] ;  /* 0x00028000000c7984 */ /* 0x000f220000000c00 */
[C---:B------:R-:W-:Y:S01]  /*15db0*/  FFMA R8, R44.reuse, R8, R53 ;  /* 0x000000082c087223 */ /* 0x040fe20000000035 */
[C---:B-----5:R-:W-:Y:S01]  /*15dc0*/  FFMA R42, R44.reuse, R42, R23 ;  /* 0x0000002a2c2a7223 */ /* 0x060fe20000000017 */
[----:B------:R-:W-:Y:S01]  /*15dd0*/  FFMA R43, R44, R43, R46 ;  /* 0x0000002b2c2b7223 */ /* 0x000fe2000000002e */
[----:B------:R-:W5:Y:S01]  /*15de0*/  LDS R56, [R0+0x27c] ;  /* 0x00027c0000387984 */ /* 0x000f620000000800 */
[C---:B------:R-:W-:Y:S01]  /*15df0*/  FFMA R26, R45.reuse, R26, R9 ;  /* 0x0000001a2d1a7223 */ /* 0x040fe20000000009 */
[C---:B------:R-:W-:Y:S01]  /*15e00*/  FFMA R9, R45.reuse, R27, R10 ;  /* 0x0000001b2d097223 */ /* 0x040fe2000000000a */
[C---:B------:R-:W-:Y:S01]  /*15e10*/  FFMA R50, R45.reuse, R24, R50 ;  /* 0x000000182d327223 */ /* 0x040fe20000000032 */
[C---:B------:R-:W-:Y:S01]  /*15e20*/  FFMA R25, R45.reuse, R25, R8 ;  /* 0x000000192d197223 */ /* 0x040fe20000000008 */
[C---:B0-----:R-:W-:Y:S01]  /*15e30*/  FFMA R10, R45.reuse, R36, R11 ;  /* 0x000000242d0a7223 */ /* 0x041fe2000000000b */
[C---:B------:R-:W-:Y:S01]  /*15e40*/  FFMA R21, R45.reuse, R37, R42 ;  /* 0x000000252d157223 */ /* 0x040fe2000000002a */
[C---:B------:R-:W-:Y:S01]  /*15e50*/  FFMA R11, R45.reuse, R38, R43 ;  /* 0x000000262d0b7223 */ /* 0x040fe2000000002b */
[----:B------:R-:W-:Y:S01]  /*15e60*/  LDS R44, [R2+0x14] ;  /* 0x00001400022c7984 */ /* 0x000fe20000000800 */
[C---:B------:R-:W-:Y:S01]  /*15e70*/  FFMA R29, R45.reuse, R29, R32 ;  /* 0x0000001d2d1d7223 */ /* 0x040fe20000000020 */
[C---:B------:R-:W-:Y:S01]  /*15e80*/  FFMA R30, R45.reuse, R30, R33 ;  /* 0x0000001e2d1e7223 */ /* 0x040fe20000000021 */
[----:B------:R-:W-:Y:S01]  /*15e90*/  FFMA R31, R45, R31, R34 ;  /* 0x0000001f2d1f7223 */ /* 0x000fe20000000022 */
[----:B------:R-:W-:Y:S04]  /*15ea0*/  LDS R43, [R2+0x10] ;  /* 0x00001000022b7984 */ /* 0x000fe80000000800 */
[----:B------:R-:W-:Y:S01]  /*15eb0*/  LDS R45, [R2+0x18] ;  /* 0x00001800022d7984 */ /* 0x000fe20000000800 */
[C---:B-1----:R-:W-:Y:S01]  /*15ec0*/  FFMA R8, R48.reuse, R4, R31 ;  /* 0x0000000430087223 */ /* 0x042fe2000000001f */
[C---:B------:R-:W-:Y:S01]  /*15ed0*/  FFMA R50, R48.reuse, R5, R50 ;  /* 0x0000000530327223 */ /* 0x040fe20000000032 */
[C---:B------:R-:W-:Y:S01]  /*15ee0*/  FFMA R54, R48.reuse, R6, R25 ;  /* 0x0000000630367223 */ /* 0x040fe20000000019 */
[----:B------:R-:W0:Y:S01]  /*15ef0*/  LDS.128 R32, [R0+0x2c0] ;  /* 0x0002c00000207984 */ /* 0x000e220000000c00 */
[C---:B------:R-:W-:Y:S01]  /*15f00*/  FFMA R51, R48.reuse, R7, R26 ;  /* 0x0000000730337223 */ /* 0x040fe2000000001a */
[C---:B--2---:R-:W-:Y:S01]  /*15f10*/  FFMA R53, R48.reuse, R40, R29 ;  /* 0x0000002830357223 */ /* 0x044fe2000000001d */
[C---:B------:R-:W-:Y:S01]  /*15f20*/  FFMA R70, R48.reuse, R41, R30 ;  /* 0x0000002930467223 */ /* 0x040fe2000000001e */
[----:B------:R-:W1:Y:S01]  /*15f30*/  LDS.128 R4, [R0+0x300] ;  /* 0x0003000000047984 */ /* 0x000e620000000c00 */
[C---:B---3--:R-:W-:Y:S01]  /*15f40*/  FFMA R52, R48.reuse, R19, R11 ;  /* 0x0000001330347223 */ /* 0x048fe2000000000b */
[C---:B------:R-:W-:Y:S01]  /*15f50*/  FFMA R64, R48.reuse, R16, R9 ;  /* 0x0000001030407223 */ /* 0x040fe20000000009 */
[C---:B------:R-:W-:Y:S01]  /*15f60*/  FFMA R57, R48.reuse, R17, R10 ;  /* 0x0000001130397223 */ /* 0x040fe2000000000a */
[----:B------:R-:W2:Y:S01]  /*15f70*/  LDS.64 R46, [R0+0x348] ;  /* 0x00034800002e7984 */ /* 0x000ea20000000a00 */
[----:B------:R-:W-:-:S03]  /*15f80*/  FFMA R58, R48, R18, R21 ;  /* 0x00000012303a7223 */ /* 0x000fc60000000015 */
[----:B------:R-:W-:Y:S01]  /*15f90*/  LDS R42, [R2+0xc] ;  /* 0x00000c00022a7984 */ /* 0x000fe20000000800 */
[C---:B----4-:R-:W-:Y:S01]  /*15fa0*/  FFMA R72, R49.reuse, R13, R8 ;  /* 0x0000000d31487223 */ /* 0x050fe20000000008 */
[C---:B------:R-:W-:Y:S01]  /*15fb0*/  FFMA R70, R49.reuse, R12, R70 ;  /* 0x0000000c31467223 */ /* 0x040fe20000000046 */
[C---:B------:R-:W-:Y:S01]  /*15fc0*/  FFMA R14, R49.reuse, R14, R50 ;  /* 0x0000000e310e7223 */ /* 0x040fe20000000032 */
[----:B------:R-:W3:Y:S01]  /*15fd0*/  LDS R55, [R0+0x38c] ;  /* 0x00038c0000377984 */ /* 0x000ee20000000800 */
[C---:B-----5:R-:W-:Y:S01]  /*15fe0*/  FFMA R56, R49.reuse, R56, R53 ;  /* 0x0000003831387223 */ /* 0x060fe20000000035 */
[----:B------:R-:W-:Y:S02]  /*15ff0*/  FFMA R15, R49, R15, R54 ;  /* 0x0000000f310f7223 */ /* 0x000fe40000000036 */
[----:B------:R-:W4:Y:S04]  /*16000*/  LDS.128 R36, [R0+0x290] ;  /* 0x0002900000247984 */ /* 0x000f280000000c00 */
[----:B------:R-:W-:Y:S04]  /*16010*/  LDS R41, [R2+0x8] ;  /* 0x0000080002297984 */ /* 0x000fe80000000800 */
[----:B------:R-:W5:Y:S04]  /*16020*/  LDS.128 R28, [R0+0x3d0] ;  /* 0x0003d000001c7984 */ /* 0x000f680000000c00 */
[----:B------:R-:W5:Y:S04]  /*16030*/  LDS.128 R24, [R0+0x2d0] ;  /* 0x0002d00000187984 */ /* 0x000f680000000c00 */
[----:B------:R-:W-:Y:S04]  /*16040*/  LDS.128 R8, [R0+0x410] ;  /* 0x0004100000087984 */ /* 0x000fe80000000c00 */
[----:B------:R-:W5:Y:S01]  /*16050*/  LDS R40, [R2+0x4] ;  /* 0x0000040002287984 */ /* 0x000f620000000800 */
[C---:B0-----:R-:W-:Y:S01]  /*16060*/  FFMA R13, R45.reuse, R32, R56 ;  /* 0x000000202d0d7223 */ /* 0x041fe20000000038 */
[C---:B------:R-:W-:Y:S01]  /*16070*/  FFMA R35, R45.reuse, R35, R14 ;  /* 0x000000232d237223 */ /* 0x040fe2000000000e */
[C---:B------:R-:W-:Y:S01]  /*16080*/  FFMA R33, R45.reuse, R33, R70 ;  /* 0x000000212d217223 */ /* 0x040fe20000000046 */
[----:B------:R-:W0:Y:S01]  /*16090*/  LDS.128 R20, [R0+0x310] ;  /* 0x0003100000147984 */ /* 0x000e220000000c00 */
[C---:B-1----:R-:W-:Y:S01]  /*160a0*/  FFMA R4, R44.reuse, R5, R13 ;  /* 0x000000052c047223 */ /* 0x042fe2000000000d */
[----:B------:R-:W-:Y:S01]  /*160b0*/  FFMA R13, R45, R34, R72 ;  /* 0x000000222d0d7223 */ /* 0x000fe20000000048 */
[C---:B------:R-:W-:Y:S01]  /*160c0*/  FFMA R6, R44.reuse, R6, R33 ;  /* 0x000000062c067223 */ /* 0x040fe20000000021 */
[----:B------:R-:W1:Y:S01]  /*160d0*/  LDS.128 R16, [R0+0x350] ;  /* 0x0003500000107984 */ /* 0x000e620000000c00 */
[----:B--2---:R-:W-:Y:S01]  /*160e0*/  FFMA R5, R43, R46, R4 ;  /* 0x0000002e2b057223 */ /* 0x004fe20000000004 */
[----:B------:R-:W-:Y:S01]  /*160f0*/  FFMA R14, R44, R7, R13 ;  /* 0x000000072c0e7223 */ /* 0x000fe2000000000d */
[----:B------:R-:W-:Y:S01]  /*16100*/  IADD3 R13, PT, PT, R61, 0x3000, RZ ;  /* 0x000030003d0d7810 */ /* 0x000fe20007ffe0ff */
[----:B------:R-:W2:Y:S01]  /*16110*/  LDS R12, [R0+0x2a0] ;  /* 0x0002a000000c7984 */ /* 0x000ea20000000800 */
[----:B------:R-:W-:Y:S01]  /*16120*/  FFMA R73, R43, R47, R6 ;  /* 0x0000002f2b497223 */ /* 0x000fe20000000006 */
[----:B---3--:R-:W-:-:S02]  /*16130*/  FFMA R4, R42, R55, R5 ;  /* 0x000000372a047223 */ /* 0x008fc40000000005 */
[----:B------:R-:W-:Y:S01]  /*16140*/  LDS.64 R46, [R0+0x2e0] ;  /* 0x0002e000002e7984 */ /* 0x000fe20000000a00 */
[C---:B----4-:R-:W-:Y:S01]  /*16150*/  FFMA R36, R49.reuse, R36, R51 ;  /* 0x0000002431247223 */ /* 0x050fe20000000033 */
[C---:B------:R-:W-:Y:S01]  /*16160*/  FFMA R37, R49.reuse, R37, R64 ;  /* 0x0000002531257223 */ /* 0x040fe20000000040 */
[C---:B------:R-:W-:Y:S01]  /*16170*/  FFMA R38, R49.reuse, R38, R57 ;  /* 0x0000002631267223 */ /* 0x040fe20000000039 */
[----:B------:R-:W-:Y:S01]  /*16180*/  FFMA R48, R49, R39, R58 ;  /* 0x0000002731307223 */ /* 0x000fe2000000003a */
[----:B------:R-:W-:Y:S01]  /*16190*/  IADD3 R57, PT, PT, R60, 0x3070, RZ ;  /* 0x000030703c397810 */ /* 0x000fe20007ffe0ff */
[----:B------:R-:W-:-:S04]  /*161a0*/  @!P0 IMAD.WIDE.U32 R58, R59, 0x4, R62 ;  /* 0x000000043b3a8825 */ /* 0x000fc800078e003e */
[----:B-----5:R-:W-:Y:S01]  /*161b0*/  FFMA R5, R41, R28, R4 ;  /* 0x0000001c29057223 */ /* 0x020fe20000000004 */
[C---:B------:R-:W-:Y:S01]  /*161c0*/  FFMA R24, R45.reuse, R24, R15 ;  /* 0x000000182d187223 */ /* 0x040fe2000000000f */
[C---:B------:R-:W-:Y:S01]  /*161d0*/  FFMA R25, R45.reuse, R25, R36 ;  /* 0x000000192d197223 */ /* 0x040fe20000000024 */
[C---:B------:R-:W-:Y:S01]  /*161e0*/  FFMA R26, R45.reuse, R26, R37 ;  /* 0x0000001a2d1a7223 */ /* 0x040fe20000000025 */
[----:B------:R-:W-:Y:S02]  /*161f0*/  FFMA R51, R45, R27, R38 ;  /* 0x0000001b2d337223 */ /* 0x000fe40000000026 */
[----:B------:R-:W3:Y:S01]  /*16200*/  LDS.128 R36, [R0+0x390] ;  /* 0x0003900000247984 */ /* 0x000ee20000000c00 */
[----:B------:R-:W-:Y:S01]  /*16210*/  FFMA R7, R40, R9, R5 ;  /* 0x0000000928077223 */ /* 0x000fe20000000005 */
[----:B------:R-:W-:Y:S02]  /*16220*/  IMAD.WIDE.U32 R4, R13, 0x4, R68 ;  /* 0x000000040d047825 */ /* 0x000fe400078e0044 */
[----:B------:R-:W-:Y:S02]  /*16230*/  LDS.64 R8, [R0+0x3f0] ;  /* 0x0003f00000087984 */ /* 0x000fe40000000a00 */
[C---:B0-----:R-:W-:Y:S01]  /*16240*/  FFMA R21, R44.reuse, R21, R24 ;  /* 0x000000152c157223 */ /* 0x041fe20000000018 */
[C---:B------:R-:W-:Y:S01]  /*16250*/  FFMA R22, R44.reuse, R22, R25 ;  /* 0x000000162c167223 */ /* 0x040fe20000000019 */
[C---:B------:R-:W-:Y:S01]  /*16260*/  FFMA R20, R44.reuse, R20, R35 ;  /* 0x000000142c147223 */ /* 0x040fe20000000023 */
[----:B------:R-:W-:Y:S01]  /*16270*/  FFMA R53, R44, R23, R26 ;  /* 0x000000172c357223 */ /* 0x000fe2000000001a */
[C---:B-1----:R-:W-:Y:S01]  /*16280*/  FFMA R28, R43.reuse, R16, R14 ;  /* 0x000000102b1c7223 */ /* 0x042fe2000000000e */
[C---:B------:R-:W-:Y:S01]  /*16290*/  FFMA R71, R43.reuse, R18, R21 ;  /* 0x000000122b477223 */ /* 0x040fe20000000015 */
[C---:B------:R-:W-:Y:S01]  /*162a0*/  FFMA R65, R43.reuse, R17, R20 ;  /* 0x000000112b417223 */ /* 0x040fe20000000014 */
[----:B------:R-:W-:Y:S01]  /*162b0*/  FFMA R55, R43, R19, R22 ;  /* 0x000000132b377223 */ /* 0x000fe20000000016 */
[----:B------:R-:W-:Y:S01]  /*162c0*/  STG.E desc[UR6][R4.64], R7 ;  /* 0x0000000704007986 */ /* 0x000fe2000c101906 */
[----:B--2---:R-:W-:-:S03]  /*162d0*/  FFMA R52, R49, R12, R52 ;  /* 0x0000000c31347223 */ /* 0x004fc60000000034 */
[----:B------:R-:W0:Y:S04]  /*162e0*/  LDS.128 R20, [R0+0x320] ;  /* 0x0003200000147984 */ /* 0x000e280000000c00 */
[----:B------:R-:W1:Y:S04]  /*162f0*/  LDS.128 R32, [R0+0x430] ;  /* 0x0004300000207984 */ /* 0x000e680000000c00 */
[----:B------:R-:W-:Y:S04]  /*16300*/  LDS R49, [R0+0x3b0] ;  /* 0x0003b00000317984 */ /* 0x000fe80000000800 */
[----:B------:R-:W2:Y:S04]  /*16310*/  LDS.128 R24, [R0+0x360] ;  /* 0x0003600000187984 */ /* 0x000ea80000000c00 */
[----:B------:R-:W4:Y:S04]  /*16320*/  LDS.128 R4, [R0+0x3a0] ;  /* 0x0003a00000047984 */ /* 0x000f280000000c00 */
[----:B------:R-:W5:Y:S04]  /*16330*/  LDS.128 R12, [R0+0x3e0] ;  /* 0x0003e000000c7984 */ /* 0x000f680000000c00 */
[----:B------:R-:W5:Y:S01]  /*16340*/  LDS.128 R16, [R0+0x420] ;  /* 0x0004200000107984 */ /* 0x000f620000000c00 */
[----:B------:R-:W-:Y:S01]  /*16350*/  IMAD.WIDE.U32 R56, R57, 0x4, R62 ;  /* 0x0000000439387825 */ /* 0x000fe200078e003e */
[----:B------:R-:W-:Y:S08]  /*16360*/  BAR.SYNC.DEFER_BLOCKING 0x0 ;  /* 0x0000000000007b1d */ /* 0x000ff00000010000 */
[----:B------:R-:W-:Y:S06]  /*16370*/  BAR.SYNC.DEFER_BLOCKING 0x0 ;  /* 0x0000000000007b1d */ /* 0x000fec0000010000 */
[----:B------:R-:W2:Y:S04]  /*16380*/  @!P0 LDG.E R59, desc[UR6][R58.64] ;  /* 0x000000063a3b8981 */ /* 0x000ea8000c1e1900 */
[----:B------:R-:W4:Y:S01]  /*16390*/  LDG.E R57, desc[UR6][R56.64] ;  /* 0x0000000638397981 */ /* 0x000f22000c1e1900 */
[C---:B---3--:R-:W-:Y:S01]  /*163a0*/  FFMA R37, R42.reuse, R37, R28 ;  /* 0x000000252a257223 */ /* 0x048fe2000000001c */
[C---:B0-----:R-:W-:Y:S01]  /*163b0*/  FFMA R23, R45.reuse, R46, R48 ;  /* 0x0000002e2d177223 */ /* 0x041fe20000000030 */
[----:B------:R-:W-:Y:S01]  /*163c0*/  FFMA R47, R45, R47, R52 ;  /* 0x0000002f2d2f7223 */ /* 0x000fe20000000034 */
[C---:B------:R-:W-:Y:S01]  /*163d0*/  FFMA R36, R42.reuse, R36, R73 ;  /* 0x000000242a247223 */ /* 0x040fe20000000049 */
[----:B------:R-:W-:Y:S01]  /*163e0*/  FFMA R38, R42, R38, R65 ;  /* 0x000000262a267223 */ /* 0x000fe20000000041 */
[----:B--2---:R-:W-:Y:S04]  /*163f0*/  @!P0 STS [R2], R59 ;  /* 0x0000003b02008388 */ /* 0x004fe80000000800 */
[----:B----4-:R-:W-:Y:S01]  /*16400*/  STS [R2+0x40], R57 ;  /* 0x0000403902007388 */ /* 0x010fe20000000800 */
[----:B------:R-:W-:Y:S06]  /*16410*/  BAR.SYNC.DEFER_BLOCKING 0x0 ;  /* 0x0000000000007b1d */ /* 0x000fec0000010000 */
[----:B------:R-:W2:Y:S04]  /*16420*/  @!P0 LDG.E R28, desc[UR6][R66.64] ;  /* 0x00000006421c8981 */ /* 0x000ea8000c1e1900 */
[----:B------:R-:W3:Y:S04]  /*16430*/  @!P0 LDG.E R70, desc[UR6][R66.64+0x40] ;  /* 0x0000400642468981 */ /* 0x000ee8000c1e1900 */
[----:B------:R-:W4:Y:S04]  /*16440*/  @!P0 LDG.E R64, desc[UR6][R66.64+0x80] ;  /* 0x0000800642408981 */ /* 0x000f28000c1e1900 */
[----:B------:R-:W4:Y:S04]  /*16450*/  @!P0 LDG.E R58, desc[UR6][R66.64+0xc0] ;  /* 0x0000c006423a8981 */ /* 0x000f28000c1e1900 */
[----:B------:R-:W4:Y:S04]  /*16460*/  @!P0 LDG.E R56, desc[UR6][R66.64+0x100] ;  /* 0x0001000642388981 */ /* 0x000f28000c1e1900 */
[----:B------:R-:W4:Y:S04]  /*16470*/  @!P0 LDG.E R54, desc[UR6][R66.64+0x140] ;  /* 0x0001400642368981 */ /* 0x000f28000c1e1900 */
[----:B------:R-:W4:Y:S04]  /*16480*/  @!P0 LDG.E R52, desc[UR6][R66.64+0x180] ;  /* 0x0001800642348981 */ /* 0x000f28000c1e1900 */
[----:B------:R-:W4:Y:S04]  /*16490*/  @!P0 LDG.E R50, desc[UR6][R66.64+0x1c0] ;  /* 0x0001c00642328981 */ /* 0x000f28000c1e1900 */
[----:B------:R-:W4:Y:S01]  /*164a0*/  @!P0 LDG.E R48, desc[UR6][R66.64+0x200] ;  /* 0x0002000642308981 */ /* 0x000f22000c1e1900 */
[C---:B------:R-:W-:Y:S01]  /*164b0*/  FFMA R29, R41.reuse, R29, R36 ;  /* 0x0000001d291d7223 */ /* 0x040fe20000000024 */
[C---:B-1----:R-:W-:Y:S01]  /*164c0*/  FFMA R35, R41.reuse, R30, R37 ;  /* 0x0000001e29237223 */ /* 0x042fe20000000025 */
[----:B------:R-:W-:Y:S01]  /*164d0*/  FFMA R37, R41, R31, R38 ;  /* 0x0000001f29257223 */ /* 0x000fe20000000026 */
[----:B------:R-:W-:Y:S01]  /*164e0*/  FFMA R22, R44, R22, R47 ;  /* 0x000000162c167223 */ /* 0x000fe2000000002f */
[----:B------:R-:W-:Y:S01]  /*164f0*/  FFMA R45, R40, R10, R29 ;  /* 0x0000000a282d7223 */ /* 0x000fe2000000001d */
[----:B------:R-:W-:Y:S01]  /*16500*/  FFMA R10, R44, R21, R23 ;  /* 0x000000152c0a7223 */ /* 0x000fe20000000017 */
[----:B------:R-:W-:Y:S01]  /*16510*/  FFMA R35, R40, R11, R35 ;  /* 0x0000000b28237223 */ /* 0x000fe20000000023 */
        /* <DEDUP_REMOVED lines=17> */
[----:B------:R-:W-:Y:S01]  /*16630*/  FFMA R42, R42, R49, R11 ;  /* 0x000000312a2a7223 */ /* 0x000fe2000000000b */
[----:B------:R-:W-:-:S03]  /*16640*/  FFMA R49, R41, R8, R10 ;  /* 0x0000000829317223 */ /* 0x000fc6000000000a */
[----:B------:R-:W-:Y:S01]  /*16650*/  FFMA R55, R41, R9, R42 ;  /* 0x0000000929377223 */ /* 0x000fe2000000002a */
[----:B------:R-:W-:-:S03]  /*16660*/  FFMA R49, R40, R33, R49 ;  /* 0x0000002128317223 */ /* 0x000fc60000000031 */
[C---:B------:R-:W-:Y:S01]  /*16670*/  FFMA R42, R40.reuse, R34, R55 ;  /* 0x00000022282a7223 */ /* 0x040fe20000000037 */
[----:B--2---:R-:W-:Y:S04]  /*16680*/  @!P0 STS [R3+0x1c], R28 ;  /* 0x00001c1c03008388 */ /* 0x004fe80000000800 */
[----:B---3--:R-:W-:Y:S04]  /*16690*/  @!P0 STS [R3+0x20], R70 ;  /* 0x0000204603008388 */ /* 0x008fe80000000800 */
[----:B----4-:R-:W-:Y:S04]  /*166a0*/  @!P0 STS [R3+0x24], R64 ;  /* 0x0000244003008388 */ /* 0x010fe80000000800 */
[----:B------:R-:W-:Y:S04]  /*166b0*/  @!P0 STS [R3+0x28], R58 ;  /* 0x0000283a03008388 */ /* 0x000fe80000000800 */
[----:B------:R-:W-:Y:S04]  /*166c0*/  @!P0 STS [R3+0x2c], R56 ;  /* 0x00002c3803008388 */ /* 0x000fe80000000800 */
[----:B------:R0:W-:Y:S04]  /*166d0*/  @!P0 STS [R3+0x30], R54 ;  /* 0x0000303603008388 */ /* 0x0001e80000000800 */
[----:B------:R-:W-:Y:S04]  /*166e0*/  @!P0 STS [R3+0x34], R52 ;  /* 0x0000343403008388 */ /* 0x000fe80000000800 */
[----:B------:R-:W-:Y:S01]  /*166f0*/  @!P0 STS [R3+0x38], R50 ;  /* 0x0000383203008388 */ /* 0x000fe20000000800 */
[C---:B0-----:R-:W-:Y:S01]  /*16700*/  FFMA R54, R40.reuse, R16, R37 ;  /* 0x0000001028367223 */ /* 0x041fe20000000025 */
[----:B------:R-:W-:-:S02]  /*16710*/  FFMA R40, R40, R32, R51 ;  /* 0x0000002028287223 */ /* 0x000fc40000000033 */
[----:B------:R-:W-:Y:S01]  /*16720*/  @!P0 STS [R3+0x3c], R48 ;  /* 0x00003c3003008388 */ /* 0x000fe20000000800 */
[----:B------:R-:W-:Y:S06]  /*16730*/  BAR.SYNC.DEFER_BLOCKING 0x0 ;  /* 0x0000000000007b1d */ /* 0x000fec0000010000 */
[----:B------:R-:W-:Y:S04]  /*16740*/  LDS R46, [R2+0x40] ;  /* 0x00004000022e7984 */ /* 0x000fe80000000800 */
[----:B------:R-:W0:Y:S04]  /*16750*/  LDS.128 R28, [R0+0x20] ;  /* 0x00002000001c7984 */ /* 0x000e280000000c00 */
[----:B------:R-:W1:Y:S04]  /*16760*/  LDS R50, [R0+0x1c] ;  /* 0x00001c0000327984 */ /* 0x000e680000000800 */
[----:B------:R-:W2:Y:S04]  /*16770*/  LDS.128 R20, [R0+0x30] ;  /* 0x0000300000147984 */ /* 0x000ea80000000c00 */
[----:B------:R-:W-:Y:S04]  /*16780*/  LDS R43, [R2+0x3c] ;  /* 0x00003c00022b7984 */ /* 0x000fe80000000800 */
[----:B------:R-:W3:Y:S04]  /*16790*/  LDS.128 R24, [R0+0x60] ;  /* 0x0000600000187984 */ /* 0x000ee80000000c00 */
[----:B------:R-:W4:Y:S04]  /*167a0*/  LDS.128 R4, [R0+0x70] ;  /* 0x0000700000047984 */ /* 0x000f280000000c00 */
[----:B------:R-:W-:Y:S04]  /*167b0*/  LDS R48, [R2+0x38] ;  /* 0x0000380002307984 */ /* 0x000fe80000000800 */
[----:B------:R-:W5:Y:S04]  /*167c0*/  LDS.128 R12, [R0+0xb0] ;  /* 0x0000b000000c7984 */ /* 0x000f680000000c00 */
[----:B------:R-:W5:Y:S04]  /*167d0*/  LDS.128 R36, [R0+0xa0] ;  /* 0x0000a00000247984 */ /* 0x000f680000000c00 */
[----:B------:R-:W5:Y:S04]  /*167e0*/  LDS R52, [R0+0x80] ;  /* 0x0000800000347984 */ /* 0x000f680000000800 */
[----:B------:R-:W-:Y:S01]  /*167f0*/  LDS R41, [R2+0x34] ;  /* 0x0000340002297984 */ /* 0x000fe20000000800 */
[C---:B0-----:R-:W-:Y:S01]  /*16800*/  FFMA R51, R46.reuse, R29, R54 ;  /* 0x0000001d2e337223 */ /* 0x041fe20000000036 */
[C---:B------:R-:W-:Y:S01]  /*16810*/  FFMA R54, R46.reuse, R30, R53 ;  /* 0x0000001e2e367223 */ /* 0x040fe20000000035 */
[C---:B------:R-:W-:Y:S01]  /*16820*/  FFMA R56, R46.reuse, R28, R35 ;  /* 0x0000001c2e387223 */ /* 0x040fe20000000023 */
[----:B------:R-:W0:Y:S01]  /*16830*/  LDS.64 R10, [R0+0xe8] ;  /* 0x0000e800000a7984 */ /* 0x000e220000000a00 */
[C---:B------:R-:W-:Y:S01]  /*16840*/  FFMA R53, R46.reuse, R31, R44 ;  /* 0x0000001f2e357223 */ /* 0x040fe2000000002c */
[----:B-1----:R-:W-:-:S02]  /*16850*/  FFMA R50, R46, R50, R45 ;  /* 0x000000322e327223 */ /* 0x002fc4000000002d */
[----:B------:R-:W1:Y:S01]  /*16860*/  LDS.128 R16, [R0+0xf0] ;  /* 0x0000f00000107984 */ /* 0x000e620000000c00 */
[C---:B--2---:R-:W-:Y:S01]  /*16870*/  FFMA R58, R46.reuse, R20, R47 ;  /* 0x000000142e3a7223 */ /* 0x044fe2000000002f */
[C---:B------:R-:W-:Y:S01]  /*16880*/  FFMA R47, R46.reuse, R21, R40 ;  /* 0x000000152e2f7223 */ /* 0x040fe20000000028 */
[C---:B------:R-:W-:Y:S01]  /*16890*/  FFMA R40, R46.reuse, R22, R49 ;  /* 0x000000162e287223 */ /* 0x040fe20000000031 */
[----:B------:R-:W2:Y:S01]  /*168a0*/  LDS.64 R8, [R0+0xc0] ;  /* 0x0000c00000087984 */ /* 0x000ea20000000a00 */
[----:B------:R-:W-:-:S03]  /*168b0*/  FFMA R46, R46, R23, R42 ;  /* 0x000000172e2e7223 */ /* 0x000fc6000000002a */
[----:B------:R-:W2:Y:S01]  /*168c0*/  LDS.128 R32, [R0+0x100] ;  /* 0x0001000000207984 */ /* 0x000ea20000000c00 */
[C---:B---3--:R-:W-:Y:S01]  /*168d0*/  FFMA R49, R43.reuse, R25, R56 ;  /* 0x000000192b317223 */ /* 0x048fe20000000038 */
[C---:B------:R-:W-:Y:S01]  /*168e0*/  FFMA R56, R43.reuse, R26, R51 ;  /* 0x0000001a2b387223 */ /* 0x040fe20000000033 */
[C---:B------:R-:W-:Y:S01]  /*168f0*/  FFMA R50, R43.reuse, R24, R50 ;  /* 0x000000182b327223 */ /* 0x040fe20000000032 */
[----:B------:R-:W-:Y:S01]  /*16900*/  LDS R44, [R2+0x30] ;  /* 0x00003000022c7984 */ /* 0x000fe20000000800 */
[C---:B------:R-:W-:Y:S01]  /*16910*/  FFMA R51, R43.reuse, R27, R54 ;  /* 0x0000001b2b337223 */ /* 0x040fe20000000036 */
[C---:B----4-:R-:W-:Y:S01]  /*16920*/  FFMA R4, R43.reuse, R4, R53 ;  /* 0x000000042b047223 */ /* 0x050fe20000000035 */
[C---:B------:R-:W-:Y:S01]  /*16930*/  FFMA R5, R43.reuse, R5, R58 ;  /* 0x000000052b057223 */ /* 0x040fe2000000003a */
[----:B------:R-:W3:Y:S01]  /*16940*/  LDS.128 R28, [R0+0x130] ;  /* 0x00013000001c7984 */ /* 0x000ee20000000c00 */
[C---:B------:R-:W-:Y:S01]  /*16950*/  FFMA R54, R43.reuse, R6, R47 ;  /* 0x000000062b367223 */ /* 0x040fe2000000002f */
[----:B------:R-:W-:-:S02]  /*16960*/  FFMA R53, R43, R7, R40 ;  /* 0x000000072b357223 */ /* 0x000fc40000000028 */
[----:B------:R-:W4:Y:S01]  /*16970*/  LDS R45, [R0+0x12c] ;  /* 0x00012c00002d7984 */ /* 0x000f220000000800 */
[C---:B-----5:R-:W-:Y:S01]  /*16980*/  FFMA R47, R48.reuse, R13, R4 ;  /* 0x0000000d302f7223 */ /* 0x060fe20000000004 */
[C---:B------:R-:W-:Y:S01]  /*16990*/  FFMA R40, R48.reuse, R14, R5 ;  /* 0x0000000e30287223 */ /* 0x040fe20000000005 */
[C---:B------:R-:W-:Y:S01]  /*169a0*/  FFMA R12, R48.reuse, R12, R51 ;  /* 0x0000000c300c7223 */ /* 0x040fe20000000033 */
[----:B------:R-:W-:Y:S01]  /*169b0*/  LDS R42, [R2+0x2c] ;  /* 0x00002c00022a7984 */ /* 0x000fe20000000800 */
[C---:B------:R-:W-:Y:S01]  /*169c0*/  FFMA R38, R48.reuse, R38, R49 ;  /* 0x0000002630267223 */ /* 0x040fe20000000031 */
[C---:B------:R-:W-:Y:S01]  /*169d0*/  FFMA R51, R48.reuse, R15, R54 ;  /* 0x0000000f30337223 */ /* 0x040fe20000000036 */
[C---:B------:R-:W-:Y:S01]  /*169e0*/  FFMA R39, R48.reuse, R39, R56 ;  /* 0x0000002730277223 */ /* 0x040fe20000000038 */
[----:B------:R-:W5:Y:S01]  /*169f0*/  LDS.128 R24, [R0+0x170] ;  /* 0x0001700000187984 */ /* 0x000f620000000c00 */
[----:B------:R-:W-:Y:S01]  /*16a00*/  FFMA R46, R43, R52, R46 ;  /* 0x000000342b2e7223 */ /* 0x000fe2000000002e */
[----:B------:R-:W-:-:S02]  /*16a10*/  FFMA R50, R48, R37, R50 ;  /* 0x0000002530327223 */ /* 0x000fc40000000032 */
[----:B------:R-:W5:Y:S04]  /*16a20*/  LDS.128 R20, [R0+0x140] ;  /* 0x0001400000147984 */ /* 0x000f680000000c00 */
[----:B------:R-:W5:Y:S01]  /*16a30*/  LDS.128 R4, [R0+0x180] ;  /* 0x0001800000047984 */ /* 0x000f620000000c00 */
[C---:B0-----:R-:W-:Y:S01]  /*16a40*/  FFMA R11, R41.reuse, R11, R38 ;  /* 0x0000000b290b7223 */ /* 0x041fe20000000026 */
[C---:B-1----:R-:W-:Y:S02]  /*16a50*/  FFMA R43, R41.reuse, R17, R12 ;  /* 0x00000011292b7223 */ /* 0x042fe4000000000c */
[----:B------:R-:W-:Y:S01]  /*16a60*/  LDS R38, [R2+0x28] ;  /* 0x0000280002267984 */ /* 0x000fe20000000800 */
[----:B------:R-:W-:Y:S01]  /*16a70*/  FFMA R16, R41, R16, R39 ;  /* 0x0000001029107223 */ /* 0x000fe20000000027 */
[----:B--2---:R-:W-:-:S02]  /*16a80*/  FFMA R37, R48, R9, R46 ;  /* 0x0000000930257223 */ /* 0x004fc4000000002e */
[----:B------:R-:W0:Y:S01]  /*16a90*/  LDS.128 R12, [R0+0x1c0] ;  /* 0x0001c000000c7984 */ /* 0x000e220000000c00 */
[C---:B------:R-:W-:Y:S01]  /*16aa0*/  FFMA R9, R41.reuse, R10, R50 ;  /* 0x0000000a29097223 */ /* 0x040fe20000000032 */
[C---:B------:R-:W-:Y:S01]  /*16ab0*/  FFMA R10, R41.reuse, R18, R47 ;  /* 0x00000012290a7223 */ /* 0x040fe2000000002f */
[----:B------:R-:W-:Y:S01]  /*16ac0*/  FFMA R8, R48, R8, R53 ;  /* 0x0000000830087223 */ /* 0x000fe20000000035 */
[C---:B------:R-:W-:Y:S01]  /*16ad0*/  FFMA R47, R41.reuse, R19, R40 ;  /* 0x00000013292f7223 */ /* 0x040fe20000000028 */
[----:B------:R-:W1:Y:S01]  /*16ae0*/  LDS R39, [R0+0x190] ;  /* 0x0001900000277984 */ /* 0x000e620000000800 */
[C---:B------:R-:W-:Y:S01]  /*16af0*/  FFMA R34, R41.reuse, R34, R37 ;  /* 0x0000002229227223 */ /* 0x040fe20000000025 */
[C---:B------:R-:W-:Y:S01]  /*16b00*/  FFMA R32, R41.reuse, R32, R51 ;  /* 0x0000002029207223 */ /* 0x040fe20000000033 */
[----:B------:R-:W-:Y:S01]  /*16b10*/  FFMA R33, R41, R33, R8 ;  /* 0x0000002129217223 */ /* 0x000fe20000000008 */
[----:B------:R-:W2:Y:S01]  /*16b20*/  LDS.64 R36, [R0+0x1d0] ;  /* 0x0001d00000247984 */ /* 0x000ea20000000a00 */
[C---:B---3--:R-:W-:Y:S01]  /*16b30*/  FFMA R35, R44.reuse, R29, R16 ;  /* 0x0000001d2c237223 */ /* 0x048fe20000000010 */
[----:B------:R-:W-:-:S02]  /*16b40*/  FFMA R30, R44, R30, R43 ;  /* 0x0000001e2c1e7223 */ /* 0x000fc4000000002b */
[----:B------:R-:W3:Y:S01]  /*16b50*/  LDS.128 R16, [R0+0x1b0] ;  /* 0x0001b00000107984 */ /* 0x000ee20000000c00 */
[C---:B------:R-:W-:Y:S01]  /*16b60*/  FFMA R28, R44.reuse, R28, R11 ;  /* 0x0000001c2c1c7223 */ /* 0x040fe2000000000b */
[C---:B----4-:R-:W-:Y:S01]  /*16b70*/  FFMA R45, R44.reuse, R45, R9 ;  /* 0x0000002d2c2d7223 */ /* 0x050fe20000000009 */
[----:B------:R-:W-:Y:S01]  /*16b80*/  FFMA R31, R44, R31, R10 ;  /* 0x0000001f2c1f7223 */ /* 0x000fe2000000000a */
[----:B------:R-:W-:Y:S04]  /*16b90*/  LDS R43, [R2+0x24] ;  /* 0x00002400022b7984 */ /* 0x000fe80000000800 */
[----:B------:R-:W4:Y:S01]  /*16ba0*/  LDS.64 R40, [R0+0x1f8] ;  /* 0x0001f80000287984 */ /* 0x000f220000000a00 */
[C---:B-----5:R-:W-:Y:S01]  /*16bb0*/  FFMA R46, R42.reuse, R24, R45 ;  /* 0x000000182a2e7223 */ /* 0x060fe2000000002d */
[----:B------:R-:W-:-:S02]  /*16bc0*/  FFMA R51, R42, R25, R28 ;  /* 0x000000192a337223 */ /* 0x000fc4000000001c */
[----:B------:R-:W5:Y:S01]  /*16bd0*/  LDS.128 R8, [R0+0x200] ;  /* 0x0002000000087984 */ /* 0x000f620000000c00 */
[----:B------:R-:W-:Y:S01]  /*16be0*/  FFMA R48, R42, R26, R35 ;  /* 0x0000001a2a307223 */ /* 0x000fe20000000023 */
[----:B------:R-:W-:Y:S01]  /*16bf0*/  FFMA R29, R44, R20, R47 ;  /* 0x000000142c1d7223 */ /* 0x000fe2000000002f */
[----:B------:R-:W-:Y:S01]  /*16c00*/  FFMA R57, R42, R27, R30 ;  /* 0x0000001b2a397223 */ /* 0x000fe2000000001e */
[----:B------:R-:W-:Y:S01]  /*16c10*/  LDS R54, [R2+0x20] ;  /* 0x0000200002367984 */ /* 0x000fe20000000800 */
[C---:B------:R-:W-:Y:S01]  /*16c20*/  FFMA R53, R44.reuse, R21, R32 ;  /* 0x000000152c357223 */ /* 0x040fe20000000020 */
[C---:B------:R-:W-:Y:S01]  /*16c30*/  FFMA R47, R44.reuse, R22, R33 ;  /* 0x000000162c2f7223 */ /* 0x040fe20000000021 */
[----:B------:R-:W-:Y:S01]  /*16c40*/  FFMA R49, R44, R23, R34 ;  /* 0x000000172c317223 */ /* 0x000fe20000000022 */
[----:B------:R-:W5:Y:S01]  /*16c50*/  LDS R45, [R0+0x23c] ;  /* 0x00023c00002d7984 */ /* 0x000f620000000800 */
[C---:B------:R-:W-:Y:S01]  /*16c60*/  FFMA R44, R42.reuse, R4, R31 ;  /* 0x000000042a2c7223 */ /* 0x040fe2000000001f */
[C---:B------:R-:W-:Y:S01]  /*16c70*/  FFMA R59, R42.reuse, R5, R29 ;  /* 0x000000052a3b7223 */ /* 0x040fe2000000001d */
[C---:B------:R-:W-:Y:S01]  /*16c80*/  FFMA R56, R42.reuse, R6, R53 ;  /* 0x000000062a387223 */ /* 0x040fe20000000035 */
[----:B------:R-:W-:Y:S01]  /*16c90*/  LDS R55, [R2+0x1c] ;  /* 0x00001c0002377984 */ /* 0x000fe20000000800 */
[----:B------:R-:W-:Y:S01]  /*16ca0*/  FFMA R5, R42, R7, R47 ;  /* 0x000000072a057223 */ /* 0x000fe2000000002f */
[----:B0-----:R-:W-:-:S02]  /*16cb0*/  FFMA R4, R38, R12, R57 ;  /* 0x0000000c26047223 */ /* 0x001fc40000000039 */
[----:B------:R-:W0:Y:S01]  /*16cc0*/  LDS.128 R24, [R0+0x280] ;  /* 0x0002800000187984 */ /* 0x000e220000000c00 */
[C---:B------:R-:W-:Y:S01]  /*16cd0*/  FFMA R71, R38.reuse, R13, R44 ;  /* 0x0000000d26477223 */ /* 0x040fe2000000002c */
[C---:B------:R-:W-:Y:S01]  /*16ce0*/  FFMA R44, R38.reuse, R14, R59 ;  /* 0x0000000e262c7223 */ /* 0x040fe2000000003b */
[----:B------:R-:W-:Y:S01]  /*16cf0*/  FFMA R47, R38, R15, R56 ;  /* 0x0000000f262f7223 */ /* 0x000fe20000000038 */
[----:B------:R-:W0:Y:S01]  /*16d00*/  LDS.128 R20, [R0+0x210] ;  /* 0x0002100000147984 */ /* 0x000e220000000c00 */
[----:B-1----:R-:W-:-:S03]  /*16d10*/  FFMA R12, R42, R39, R49 ;  /* 0x000000272a0c7223 */ /* 0x002fc60000000031 */
[----:B------:R-:W-:Y:S01]  /*16d20*/  LDS.128 R28, [R0+0x2c0] ;  /* 0x0002c000001c7984 */ /* 0x000fe20000000c00 */
[C---:B--2---:R-:W-:Y:S01]  /*16d30*/  FFMA R42, R38.reuse, R36, R5 ;  /* 0x00000024262a7223 */ /* 0x044fe20000000005 */
[C---:B------:R-:W-:Y:S02]  /*16d40*/  FFMA R75, R38.reuse, R37, R12 ;  /* 0x00000025264b7223 */ /* 0x040fe4000000000c */
[----:B------:R-:W1:Y:S01]  /*16d50*/  LDS R52, [R2+0x18] ;  /* 0x0000180002347984 */ /* 0x000e620000000800 */
[C---:B---3--:R-:W-:Y:S01]  /*16d60*/  FFMA R46, R38.reuse, R17, R46 ;  /* 0x00000011262e7223 */ /* 0x048fe2000000002e */
[C---:B------:R-:W-:Y:S01]  /*16d70*/  FFMA R14, R38.reuse, R18, R51 ;  /* 0x00000012260e7223 */ /* 0x040fe20000000033 */
[----:B------:R-:W-:Y:S01]  /*16d80*/  FFMA R13, R38, R19, R48 ;  /* 0x00000013260d7223 */ /* 0x000fe20000000030 */
[----:B------:R-:W2:Y:S04]  /*16d90*/  LDS.128 R32, [R0+0x250] ;  /* 0x0002500000207984 */ /* 0x000ea80000000c00 */
[----:B------:R-:W-:Y:S01]  /*16da0*/  LDS R53, [R2+0x14] ;  /* 0x0000140002357984 */ /* 0x000fe20000000800 */
[C---:B----4-:R-:W-:Y:S01]  /*16db0*/  FFMA R5, R43.reuse, R40, R46 ;  /* 0x000000282b057223 */ /* 0x050fe2000000002e */
[----:B------:R-:W-:-:S02]  /*16dc0*/  FFMA R59, R43, R41, R14 ;  /* 0x000000292b3b7223 */ /* 0x000fc4000000000e */
[----:B------:R-:W3:Y:S01]  /*16dd0*/  LDS.64 R6, [R0+0x308] ;  /* 0x0003080000067984 */ /* 0x000ee20000000a00 */
[C---:B-----5:R-:W-:Y:S01]  /*16de0*/  FFMA R56, R43.reuse, R8, R13 ;  /* 0x000000082b387223 */ /* 0x060fe2000000000d */
[C---:B------:R-:W-:Y:S01]  /*16df0*/  FFMA R65, R43.reuse, R9, R4 ;  /* 0x000000092b417223 */ /* 0x040fe20000000004 */
[C---:B------:R-:W-:Y:S01]  /*16e00*/  FFMA R71, R43.reuse, R10, R71 ;  /* 0x0000000a2b477223 */ /* 0x040fe20000000047 */
[----:B------:R-:W-:Y:S01]  /*16e10*/  LDS R50, [R2+0x10] ;  /* 0x0000100002327984 */ /* 0x000fe20000000800 */
[----:B------:R-:W-:-:S03]  /*16e20*/  FFMA R73, R43, R11, R44 ;  /* 0x0000000b2b497223 */ /* 0x000fc6000000002c */
[----:B------:R-:W4:Y:S01]  /*16e30*/  LDS R57, [R0+0x34c] ;  /* 0x00034c0000397984 */ /* 0x000f220000000800 */
[----:B------:R-:W-:-:S03]  /*16e40*/  FFMA R8, R54, R45, R5 ;  /* 0x0000002d36087223 */ /* 0x000fc60000000005 */
[----:B------:R-:W5:Y:S04]  /*16e50*/  LDS.128 R36, [R0+0x240] ;  /* 0x0002400000247984 */ /* 0x000f680000000c00 */
[----:B------:R-:W-:Y:S01]  /*16e60*/  LDS R51, [R2+0xc] ;  /* 0x00000c0002337984 */ /* 0x000fe20000000800 */
[----:B0-----:R-:W-:-:S03]  /*16e70*/  FFMA R9, R55, R24, R8 ;  /* 0x0000001837097223 */ /* 0x001fc60000000008 */
[----:B------:R-:W0:Y:S01]  /*16e80*/  LDS.128 R16, [R0+0x390] ;  /* 0x0003900000107984 */ /* 0x000e220000000c00 */
[C---:B------:R-:W-:Y:S01]  /*16e90*/  FFMA R47, R43.reuse, R20, R47 ;  /* 0x000000142b2f7223 */ /* 0x040fe2000000002f */
[C---:B------:R-:W-:Y:S01]  /*16ea0*/  FFMA R21, R43.reuse, R21, R42 ;  /* 0x000000152b157223 */ /* 0x040fe2000000002a */
[----:B------:R-:W-:Y:S01]  /*16eb0*/  FFMA R22, R43, R22, R75 ;  /* 0x000000162b167223 */ /* 0x000fe2000000004b */
[----:B------:R-:W-:Y:S04]  /*16ec0*/  LDS.128 R12, [R0+0x3d0] ;  /* 0x0003d000000c7984 */ /* 0x000fe80000000c00 */
[----:B------:R-:W0:Y:S01]  /*16ed0*/  LDS R48, [R2+0x8] ;  /* 0x0000080002307984 */ /* 0x000e220000000800 */
[----:B-1----:R-:W-:-:S03]  /*16ee0*/  FFMA R8, R52, R29, R9 ;  /* 0x0000001d34087223 */ /* 0x002fc60000000009 */
[----:B------:R-:W-:Y:S01]  /*16ef0*/  LDS R49, [R2+0x4] ;  /* 0x0000040002317984 */ /* 0x000fe20000000800 */
[C---:B--2---:R-:W-:Y:S01]  /*16f00*/  FFMA R28, R54.reuse, R33, R47 ;  /* 0x00000021361c7223 */ /* 0x044fe2000000002f */
[C---:B------:R-:W-:Y:S01]  /*16f10*/  FFMA R34, R54.reuse, R34, R21 ;  /* 0x0000002236227223 */ /* 0x040fe20000000015 */
[----:B------:R-:W-:Y:S01]  /*16f20*/  IADD3 R33, PT, PT, R61, 0x3800, RZ ;  /* 0x000038003d217810 */ /* 0x000fe20007ffe0ff */
[----:B------:R-:W1:Y:S04]  /*16f30*/  LDS.64 R4, [R0+0x418] ;  /* 0x0004180000047984 */ /* 0x000e680000000a00 */
[----:B------:R-:W2:Y:S01]  /*16f40*/  LDS.128 R40, [R0+0x290] ;  /* 0x0002900000287984 */ /* 0x000ea20000000c00 */
[----:B---3--:R-:W-:Y:S01]  /*16f50*/  FFMA R21, R53, R6, R8 ;  /* 0x0000000635157223 */ /* 0x008fe20000000008 */
[----:B------:R-:W-:-:S02]  /*16f60*/  FFMA R6, R54, R35, R22 ;  /* 0x0000002336067223 */ /* 0x000fc40000000016 */
[----:B------:R-:W3:Y:S04]  /*16f70*/  LDS.128 R44, [R0+0x2d0] ;  /* 0x0002d000002c7984 */ /* 0x000ee80000000c00 */
[----:B------:R-:W3:Y:S01]  /*16f80*/  LDS.128 R8, [R0+0x310] ;  /* 0x0003100000087984 */ /* 0x000ee20000000c00 */
[----:B----4-:R-:W-:-:S03]  /*16f90*/  FFMA R58, R50, R57, R21 ;  /* 0x00000039323a7223 */ /* 0x010fc60000000015 */
[----:B------:R-:W4:Y:S01]  /*16fa0*/  LDS R24, [R0+0x2a0] ;  /* 0x0002a00000187984 */ /* 0x000f220000000800 */
[C---:B-----5:R-:W-:Y:S01]  /*16fb0*/  FFMA R36, R54.reuse, R36, R59 ;  /* 0x0000002436247223 */ /* 0x060fe2000000003b */
[C---:B------:R-:W-:Y:S01]  /*16fc0*/  FFMA R56, R54.reuse, R37, R56 ;  /* 0x0000002536387223 */ /* 0x040fe20000000038 */
[C---:B------:R-:W-:Y:S01]  /*16fd0*/  FFMA R38, R54.reuse, R38, R65 ;  /* 0x0000002636267223 */ /* 0x040fe20000000041 */
[----:B------:R-:W5:Y:S01]  /*16fe0*/  LDS.128 R20, [R0+0x350] ;  /* 0x0003500000147984 */ /* 0x000f620000000c00 */
[C---:B------:R-:W-:Y:S01]  /*16ff0*/  FFMA R25, R55.reuse, R25, R36 ;  /* 0x0000001937197223 */ /* 0x040fe20000000024 */
[----:B------:R-:W-:Y:S01]  /*17000*/  FFMA R39, R54, R39, R71 ;  /* 0x0000002736277223 */ /* 0x000fe20000000047 */
[----:B------:R-:W-:Y:S01]  /*17010*/  FFMA R27, R55, R27, R38 ;  /* 0x0000001b371b7223 */ /* 0x000fe20000000026 */
[----:B0-----:R-:W-:Y:S01]  /*17020*/  FFMA R29, R51, R16, R58 ;  /* 0x00000010331d7223 */ /* 0x001fe2000000003a */
[----:B------:R-:W-:Y:S01]  /*17030*/  FFMA R30, R52, R30, R25 ;  /* 0x0000001e341e7223 */ /* 0x000fe20000000019 */
[----:B------:R-:W-:Y:S01]  /*17040*/  FFMA R16, R54, R32, R73 ;  /* 0x0000002036107223 */ /* 0x000fe20000000049 */
[----:B------:R-:W-:Y:S01]  /*17050*/  IMAD.WIDE.U32 R32, R33, 0x4, R68 ;  /* 0x0000000421207825 */ /* 0x000fe200078e0044 */
[----:B------:R-:W-:Y:S01]  /*17060*/  LDS R54, [R0+0x3b0] ;  /* 0x0003b00000367984 */ /* 0x000fe20000000800 */
[----:B------:R-:W-:-:S02]  /*17070*/  @!P0 IADD3 R73, PT, PT, R60, 0x3870, RZ ;  /* 0x000038703c498810 */ /* 0x000fc40007ffe0ff */
[----:B------:R-:W-:Y:S01]  /*17080*/  IADD3 R59, PT, PT, R60, 0x3880, RZ ;  /* 0x000038803c3b7810 */ /* 0x000fe20007ffe0ff */
[----:B------:R-:W-:Y:S01]  /*17090*/  FFMA R12, R48, R13, R29 ;  /* 0x0000000d300c7223 */ /* 0x000fe2000000001d */
[----:B------:R-:W-:Y:S01]  /*170a0*/  FFMA R13, R55, R26, R56 ;  /* 0x0000001a370d7223 */ /* 0x000fe20000000038 */
[----:B------:R-:W-:-:S04]  /*170b0*/  @!P0 IMAD.WIDE.U32 R72, R73, 0x4, R62 ;  /* 0x0000000449488825 */ /* 0x000fc800078e003e */
[----:B-1----:R-:W-:Y:S01]  /*170c0*/  FFMA R25, R49, R4, R12 ;  /* 0x0000000431197223 */ /* 0x002fe2000000000c */
[C---:B------:R-:W-:Y:S01]  /*170d0*/  FFMA R4, R52.reuse, R31, R13 ;  /* 0x0000001f34047223 */ /* 0x040fe2000000000d */
[----:B------:R-:W-:Y:S01]  /*170e0*/  FFMA R13, R53, R7, R30 ;  /* 0x00000007350d7223 */ /* 0x000fe2000000001e */
[C---:B--2---:R-:W-:Y:S01]  /*170f0*/  FFMA R7, R55.reuse, R42, R28 ;  /* 0x0000002a37077223 */ /* 0x044fe2000000001c */
[C---:B------:R-:W-:Y:S01]  /*17100*/  FFMA R40, R55.reuse, R40, R39 ;  /* 0x0000002837287223 */ /* 0x040fe20000000027 */
[C---:B------:R-:W-:Y:S01]  /*17110*/  FFMA R41, R55.reuse, R41, R16 ;  /* 0x0000002937297223 */ /* 0x040fe20000000010 */
[----:B------:R-:W-:Y:S01]  /*17120*/  STG.E desc[UR6][R32.64], R25 ;  /* 0x0000001920007986 */ /* 0x000fe2000c101906 */
[C---:B---3--:R-:W-:Y:S01]  /*17130*/  FFMA R12, R52.reuse, R47, R7 ;  /* 0x0000002f340c7223 */ /* 0x048fe20000000007 */
[C---:B------:R-:W-:Y:S01]  /*17140*/  FFMA R44, R52.reuse, R44, R27 ;  /* 0x0000002c342c7223 */ /* 0x040fe2000000001b */
[C---:B------:R-:W-:Y:S01]  /*17150*/  FFMA R45, R52.reuse, R45, R40 ;  /* 0x0000002d342d7223 */ /* 0x040fe20000000028 */
[----:B------:R-:W-:Y:S01]  /*17160*/  FFMA R57, R55, R43, R34 ;  /* 0x0000002b37397223 */ /* 0x000fe20000000022 */
[C---:B------:R-:W-:Y:S01]  /*17170*/  FFMA R7, R53.reuse, R8, R4 ;  /* 0x0000000835077223 */ /* 0x040fe20000000004 */
[----:B------:R-:W-:Y:S01]  /*17180*/  FFMA R4, R52, R46, R41 ;  /* 0x0000002e34047223 */ /* 0x000fe20000000029 */
[C---:B------:R-:W-:Y:S01]  /*17190*/  FFMA R71, R53.reuse, R10, R45 ;  /* 0x0000000a35477223 */ /* 0x040fe2000000002d */
[----:B------:R-:W-:Y:S01]  /*171a0*/  FFMA R65, R53, R9, R44 ;  /* 0x0000000935417223 */ /* 0x000fe2000000002c */
[----:B----4-:R-:W-:Y:S01]  /*171b0*/  FFMA R10, R55, R24, R6 ;  /* 0x00000018370a7223 */ /* 0x010fe20000000006 */
[----:B------:R-:W-:Y:S01]  /*171c0*/  LDS.128 R28, [R0+0x430] ;  /* 0x00043000001c7984 */ /* 0x000fe20000000c00 */
[----:B-----5:R-:W-:-:S03]  /*171d0*/  FFMA R16, R50, R21, R7 ;  /* 0x0000001532107223 */ /* 0x020fc60000000007 */
[----:B------:R-:W0:Y:S04]  /*171e0*/  LDS.128 R24, [R0+0x320] ;  /* 0x0003200000187984 */ /* 0x000e280000000c00 */
[----:B------:R-:W1:Y:S04]  /*171f0*/  LDS.64 R8, [R0+0x2e0] ;  /* 0x0002e00000087984 */ /* 0x000e680000000a00 */
[----:B------:R-:W-:Y:S04]  /*17200*/  LDS.64 R6, [R0+0x3f0] ;  /* 0x0003f00000067984 */ /* 0x000fe80000000a00 */
[----:B------:R-:W2:Y:S04]  /*17210*/  LDS.128 R32, [R0+0x360] ;  /* 0x0003600000207984 */ /* 0x000ea80000000c00 */
[----:B------:R-:W3:Y:S04]  /*17220*/  LDS.128 R36, [R0+0x3a0] ;  /* 0x0003a00000247984 */ /* 0x000ee80000000c00 */
[----:B------:R-:W4:Y:S04]  /*17230*/  LDS.128 R40, [R0+0x3e0] ;  /* 0x0003e00000287984 */ /* 0x000f280000000c00 */
[----:B------:R-:W5:Y:S01]  /*17240*/  LDS.128 R44, [R0+0x420] ;  /* 0x00042000002c7984 */ /* 0x000f620000000c00 */
[----:B------:R-:W-:Y:S01]  /*17250*/  IMAD.WIDE.U32 R58, R59, 0x4, R62 ;  /* 0x000000043b3a7825 */ /* 0x000fe200078e003e */
[----:B------:R-:W-:Y:S08]  /*17260*/  BAR.SYNC.DEFER_BLOCKING 0x0 ;  /* 0x0000000000007b1d */ /* 0x000ff00000010000 */
[----:B------:R-:W-:Y:S06]  /*17270*/  BAR.SYNC.DEFER_BLOCKING 0x0 ;  /* 0x0000000000007b1d */ /* 0x000fec0000010000 */
[----:B------:R-:W2:Y:S04]  /*17280*/  @!P0 LDG.E R73, desc[UR6][R72.64] ;  /* 0x0000000648498981 */ /* 0x000ea8000c1e1900 */
[----:B------:R-:W3:Y:S01]  /*17290*/  LDG.E R59, desc[UR6][R58.64] ;  /* 0x000000063a3b7981 */ /* 0x000ee2000c1e1900 */
[C---:B------:R-:W-:Y:S01]  /*172a0*/  FFMA R20, R50.reuse, R20, R13 ;  /* 0x0000001432147223 */ /* 0x040fe2000000000d */
[----:B------:R-:W-:Y:S01]  /*172b0*/  FFMA R21, R53, R11, R4 ;  /* 0x0000000b35157223 */ /* 0x000fe20000000004 */
[C---:B------:R-:W-:Y:S01]  /*172c0*/  FFMA R11, R51.reuse, R18, R16 ;  /* 0x00000012330b7223 */ /* 0x040fe20000000010 */
[----:B------:R-:W-:Y:S01]  /*172d0*/  FFMA R22, R50, R22, R65 ;  /* 0x0000001632167223 */ /* 0x000fe20000000041 */
[C---:B------:R-:W-:Y:S01]  /*172e0*/  FFMA R17, R51.reuse, R17, R20 ;  /* 0x0000001133117223 */ /* 0x040fe20000000014 */
[----:B--2---:R-:W-:Y:S04]  /*172f0*/  @!P0 STS [R2], R73 ;  /* 0x0000004902008388 */ /* 0x004fe80000000800 */
[----:B---3--:R-:W-:Y:S01]  /*17300*/  STS [R2+0x40], R59 ;  /* 0x0000403b02007388 */ /* 0x008fe20000000800 */
[----:B------:R-:W-:Y:S06]  /*17310*/  BAR.SYNC.DEFER_BLOCKING 0x0 ;  /* 0x0000000000007b1d */ /* 0x000fec0000010000 */
[----:B------:R-:W2:Y:S04]  /*17320*/  @!P0 LDG.E R72, desc[UR6][R66.64] ;  /* 0x0000000642488981 */ /* 0x000ea8000c1e1900 */
[----:B------:R-:W3:Y:S04]  /*17330*/  @!P0 LDG.E R70, desc[UR6][R66.64+0x40] ;  /* 0x0000400642468981 */ /* 0x000ee8000c1e1900 */
[----:B------:R-:W3:Y:S04]  /*17340*/  @!P0 LDG.E R64, desc[UR6][R66.64+0x80] ;  /* 0x0000800642408981 */ /* 0x000ee8000c1e1900 */
[----:B------:R-:W3:Y:S04]  /*17350*/  @!P0 LDG.E R58, desc[UR6][R66.64+0xc0] ;  /* 0x0000c006423a8981 */ /* 0x000ee8000c1e1900 */
[----:B------:R-:W3:Y:S04]  /*17360*/  @!P0 LDG.E R56, desc[UR6][R66.64+0x100] ;  /* 0x0001000642388981 */ /* 0x000ee8000c1e1900 */
[----:B------:R-:W3:Y:S04]  /*17370*/  @!P0 LDG.E R20, desc[UR6][R66.64+0x140] ;  /* 0x0001400642148981 */ /* 0x000ee8000c1e1900 */
[----:B------:R-:W3:Y:S04]  /*17380*/  @!P0 LDG.E R18, desc[UR6][R66.64+0x180] ;  /* 0x0001800642128981 */ /* 0x000ee8000c1e1900 */
[----:B------:R-:W3:Y:S01]  /*17390*/  @!P0 LDG.E R16, desc[UR6][R66.64+0x1c0] ;  /* 0x0001c00642108981 */ /* 0x000ee2000c1e1900 */
[----:B0-----:R-:W-:Y:S01]  /*173a0*/  FFMA R27, R51, R19, R22 ;  /* 0x00000013331b7223 */ /* 0x001fe20000000016 */
[C---:B------:R-:W-:Y:S01]  /*173b0*/  FFMA R22, R48.reuse, R14, R17 ;  /* 0x0000000e30167223 */ /* 0x040fe20000000011 */
[----:B------:R-:W-:Y:S01]  /*173c0*/  FFMA R4, R48, R15, R11 ;  /* 0x0000000f30047223 */ /* 0x000fe2000000000b */
[C---:B-1----:R-:W-:Y:S01]  /*173d0*/  FFMA R14, R52.reuse, R8, R57 ;  /* 0x00000008340e7223 */ /* 0x042fe20000000039 */
[----:B------:R-:W-:Y:S01]  /*173e0*/  FFMA R13, R52, R9, R10 ;  /* 0x00000009340d7223 */ /* 0x000fe2000000000a */
[----:B------:R-:W-:Y:S01]  /*173f0*/  FFMA R15, R53, R24, R12 ;  /* 0x00000018350f7223 */ /* 0x000fe2000000000c */
[----:B------:R-:W-:Y:S01]  /*17400*/  FFMA R55, R49, R5, R22 ;  /* 0x0000000531377223 */ /* 0x000fe20000000016 */
        /* <DEDUP_REMOVED lines=16> */
[C---:B------:R-:W-:Y:S01]  /*17510*/  FFMA R36, R48.reuse, R43, R5 ;  /* 0x0000002b30247223 */ /* 0x040fe20000000005 */
[C---:B-----5:R-:W-:Y:S01]  /*17520*/  FFMA R51, R49.reuse, R45, R32 ;  /* 0x0000002d31337223 */ /* 0x060fe20000000020 */
[C---:B------:R-:W-:Y:S01]  /*17530*/  FFMA R38, R49.reuse, R44, R4 ;  /* 0x0000002c31267223 */ /* 0x040fe20000000004 */
[C---:B------:R-:W-:Y:S01]  /*17540*/  FFMA R46, R49.reuse, R46, R41 ;  /* 0x0000002e312e7223 */ /* 0x040fe20000000029 */
[C---:B------:R-:W-:Y:S01]  /*17550*/  FFMA R47, R49.reuse, R47, R42 ;  /* 0x0000002f312f7223 */ /* 0x040fe2000000002a */
[C---:B------:R-:W-:Y:S01]  /*17560*/  FFMA R42, R49.reuse, R28, R36 ;  /* 0x0000001c312a7223 */ /* 0x040fe20000000024 */
[----:B--2---:R-:W-:Y:S04]  /*17570*/  @!P0 STS [R3+0x20], R72 ;  /* 0x0000204803008388 */ /* 0x004fe80000000800 */
[----:B---3--:R-:W-:Y:S04]  /*17580*/  @!P0 STS [R3+0x24], R70 ;  /* 0x0000244603008388 */ /* 0x008fe80000000800 */
[----:B------:R-:W-:Y:S04]  /*17590*/  @!P0 STS [R3+0x28], R64 ;  /* 0x0000284003008388 */ /* 0x000fe80000000800 */
[----:B------:R-:W-:Y:S04]  /*175a0*/  @!P0 STS [R3+0x2c], R58 ;  /* 0x00002c3a03008388 */ /* 0x000fe80000000800 */
[----:B------:R0:W-:Y:S04]  /*175b0*/  @!P0 STS [R3+0x30], R56 ;  /* 0x0000303803008388 */ /* 0x0001e80000000800 */
[----:B------:R-:W-:Y:S04]  /*175c0*/  @!P0 STS [R3+0x34], R20 ;  /* 0x0000341403008388 */ /* 0x000fe80000000800 */
[----:B------:R-:W-:Y:S01]  /*175d0*/  @!P0 STS [R3+0x38], R18 ;  /* 0x0000381203008388 */ /* 0x000fe20000000800 */
[----:B0-----:R-:W-:Y:S01]  /*175e0*/  FFMA R56, R48, R6, R39 ;  /* 0x0000000630387223 */ /* 0x001fe20000000027 */
[----:B------:R-:W-:-:S02]  /*175f0*/  FFMA R48, R49, R30, R31 ;  /* 0x0000001e31307223 */ /* 0x000fc4000000001f */
[----:B------:R-:W-:Y:S01]  /*17600*/  @!P0 STS [R3+0x3c], R16 ;  /* 0x00003c1003008388 */ /* 0x000fe20000000800 */
[----:B------:R-:W-:Y:S01]  /*17610*/  FFMA R45, R49, R29, R56 ;  /* 0x0000001d312d7223 */ /* 0x000fe20000000038 */
[----:B------:R-:W-:Y:S06]  /*17620*/  BAR.SYNC.DEFER_BLOCKING 0x0 ;  /* 0x0000000000007b1d */ /* 0x000fec0000010000 */
[----:B------:R-:W-:Y:S04]  /*17630*/  LDS R52, [R2+0x40] ;  /* 0x0000400002347984 */ /* 0x000fe80000000800 */
[----:B------:R-:W0:Y:S04]  /*17640*/  LDS.128 R8, [R0+0x20] ;  /* 0x0000200000087984 */ /* 0x000e280000000c00 */
[----:B------:R-:W1:Y:S04]  /*17650*/  LDS.128 R12, [R0+0x30] ;  /* 0x00003000000c7984 */ /* 0x000e680000000c00 */
[----:B------:R-:W-:Y:S04]  /*17660*/  LDS R50, [R2+0x3c] ;  /* 0x00003c0002327984 */ /* 0x000fe80000000800 */
[----:B------:R-:W2:Y:S04]  /*17670*/  LDS.128 R16, [R0+0x70] ;  /* 0x0000700000107984 */ /* 0x000ea80000000c00 */
[----:B------:R-:W3:Y:S04]  /*17680*/  LDS.128 R20, [R0+0x60] ;  /* 0x0000600000147984 */ /* 0x000ee80000000c00 */
[----:B------:R-:W-:Y:S04]  /*17690*/  LDS R40, [R2+0x38] ;  /* 0x0000380002287984 */ /* 0x000fe80000000800 */
[----:B------:R-:W4:Y:S04]  /*176a0*/  LDS.128 R24, [R0+0xb0] ;  /* 0x0000b00000187984 */ /* 0x000f280000000c00 */
[----:B------:R-:W5:Y:S04]  /*176b0*/  LDS R37, [R0+0x80] ;  /* 0x0000800000257984 */ /* 0x000f680000000800 */
[----:B------:R-:W5:Y:S04]  /*176c0*/  LDS.64 R6, [R0+0xa8] ;  /* 0x0000a80000067984 */ /* 0x000f680000000a00 */
[----:B------:R-:W-:Y:S04]  /*176d0*/  LDS R43, [R2+0x34] ;  /* 0x00003400022b7984 */ /* 0x000fe80000000800 */
        /* <DEDUP_REMOVED lines=9> */
[C---:B------:R-:W-:Y:S01]  /*17770*/  FFMA R54, R52.reuse, R14, R45 ;  /* 0x0000000e34367223 */ /* 0x040fe2000000002d */
[----:B------:R-:W-:-:S02]  /*17780*/  FFMA R42, R52, R15, R48 ;  /* 0x0000000f342a7223 */ /* 0x000fc40000000030 */
[----:B------:R-:W1:Y:S01]  /*17790*/  LDS.128 R28, [R0+0x100] ;  /* 0x00010000001c7984 */ /* 0x000e620000000c00 */
[C---:B--2---:R-:W-:Y:S01]  /*177a0*/  FFMA R48, R50.reuse, R16, R49 ;  /* 0x0000001032307223 */ /* 0x044fe20000000031 */
[C---:B------:R-:W-:Y:S01]  /*177b0*/  FFMA R47, R50.reuse, R17, R46 ;  /* 0x00000011322f7223 */ /* 0x040fe2000000002e */
[C---:B------:R-:W-:Y:S01]  /*177c0*/  FFMA R52, R50.reuse, R18, R51 ;  /* 0x0000001232347223 */ /* 0x040fe20000000033 */
[----:B------:R-:W-:Y:S01]  /*177d0*/  LDS R41, [R2+0x30] ;  /* 0x0000300002297984 */ /* 0x000fe20000000800 */
[C---:B------:R-:W-:Y:S01]  /*177e0*/  FFMA R49, R50.reuse, R19, R54 ;  /* 0x0000001332317223 */ /* 0x040fe20000000036 */
[C---:B---3--:R-:W-:Y:S01]  /*177f0*/  FFMA R53, R50.reuse, R23, R38 ;  /* 0x0000001732357223 */ /* 0x048fe20000000026 */
[C---:B------:R-:W-:Y:S01]  /*17800*/  FFMA R51, R50.reuse, R21, R36 ;  /* 0x0000001532337223 */ /* 0x040fe20000000024 */
[----:B------:R-:W2:Y:S01]  /*17810*/  LDS.128 R8, [R0+0x130] ;  /* 0x0001300000087984 */ /* 0x000ea20000000c00 */
[----:B------:R-:W-:-:S03]  /*17820*/  FFMA R54, R50, R22, R39 ;  /* 0x0000001632367223 */ /* 0x000fc60000000027 */
[----:B------:R-:W3:Y:S01]  /*17830*/  LDS.128 R12, [R0+0x140] ;  /* 0x00014000000c7984 */ /* 0x000ee20000000c00 */
[C---:B----4-:R-:W-:Y:S01]  /*17840*/  FFMA R24, R40.reuse, R24, R53 ;  /* 0x0000001828187223 */ /* 0x050fe20000000035 */
[C---:B------:R-:W-:Y:S01]  /*17850*/  FFMA R25, R40.reuse, R25, R48 ;  /* 0x0000001928197223 */ /* 0x040fe20000000030 */
[----:B------:R-:W-:Y:S01]  /*17860*/  FFMA R48, R40, R26, R47 ;  /* 0x0000001a28307223 */ /* 0x000fe2000000002f */
[----:B------:R-:W-:Y:S01]  /*17870*/  LDS R46, [R2+0x2c] ;  /* 0x00002c00022e7984 */ /* 0x000fe20000000800 */
[----:B-----5:R-:W-:Y:S01]  /*17880*/  FFMA R50, R50, R37, R42 ;  /* 0x0000002532327223 */ /* 0x020fe2000000002a */
[C---:B------:R-:W-:Y:S02]  /*17890*/  FFMA R47, R40.reuse, R27, R52 ;  /* 0x0000001b282f7223 */ /* 0x040fe40000000034 */
[----:B------:R-:W4:Y:S01]  /*178a0*/  LDS.128 R16, [R0+0x180] ;  /* 0x0001800000107984 */ /* 0x000f220000000c00 */
[C---:B------:R-:W-:Y:S01]  /*178b0*/  FFMA R6, R40.reuse, R6, R51 ;  /* 0x0000000628067223 */ /* 0x040fe20000000033 */
[----:B------:R-:W-:-:S02]  /*178c0*/  FFMA R7, R40, R7, R54 ;  /* 0x0000000728077223 */ /* 0x000fc40000000036 */
[----:B------:R-:W5:Y:S04]  /*178d0*/  LDS.128 R20, [R0+0x170] ;  /* 0x0001700000147984 */ /* 0x000f680000000c00 */
[----:B------:R-:W5:Y:S01]  /*178e0*/  LDS R45, [R0+0x190] ;  /* 0x00019000002d7984 */ /* 0x000f620000000800 */
[C---:B------:R-:W-:Y:S01]  /*178f0*/  FFMA R33, R43.reuse, R33, R24 ;  /* 0x000000212b217223 */ /* 0x040fe20000000018 */
[C---:B------:R-:W-:Y:S01]  /*17900*/  FFMA R34, R43.reuse, R34, R25 ;  /* 0x000000222b227223 */ /* 0x040fe20000000019 */
[C---:B------:R-:W-:Y:S01]  /*17910*/  FFMA R32, R43.reuse, R32, R7 ;  /* 0x000000202b207223 */ /* 0x040fe20000000007 */
[----:B------:R-:W-:Y:S01]  /*17920*/  LDS R42, [R2+0x28] ;  /* 0x00002800022a7984 */ /* 0x000fe20000000800 */
[C---:B0-----:R-:W-:Y:S01]  /*17930*/  FFMA R4, R40.reuse, R4, R49 ;  /* 0x0000000428047223 */ /* 0x041fe20000000031 */
[----:B------:R-:W-:Y:S01]  /*17940*/  FFMA R5, R40, R5, R50 ;  /* 0x0000000528057223 */ /* 0x000fe20000000032 */
[C---:B------:R-:W-:Y:S01]  /*17950*/  FFMA R35, R43.reuse, R35, R48 ;  /* 0x000000232b237223 */ /* 0x040fe20000000030 */
[----:B------:R-:W0:Y:S01]  /*17960*/  LDS.128 R36, [R0+0x1c0] ;  /* 0x0001c00000247984 */ /* 0x000e220000000c00 */
[----:B-1----:R-:W-:-:S03]  /*17970*/  FFMA R6, R43, R44, R6 ;  /* 0x0000002c2b067223 */ /* 0x002fc60000000006 */
[----:B------:R-:W1:Y:S01]  /*17980*/  LDS.64 R26, [R0+0x1b8] ;  /* 0x0001b800001a7984 */ /* 0x000e620000000a00 */
[C---:B------:R-:W-:Y:S01]  /*17990*/  FFMA R40, R43.reuse, R28, R47 ;  /* 0x0000001c2b287223 */ /* 0x040fe2000000002f */
[C---:B------:R-:W-:Y:S01]  /*179a0*/  FFMA R29, R43.reuse, R29, R4 ;  /* 0x0000001d2b1d7223 */ /* 0x040fe20000000004 */
[----:B------:R-:W-:Y:S01]  /*179b0*/  FFMA R30, R43, R30, R5 ;  /* 0x0000001e2b1e7223 */ /* 0x000fe20000000005 */
[----:B------:R-:W1:Y:S01]  /*179c0*/  LDS.64 R24, [R0+0x1d0] ;  /* 0x0001d00000187984 */ /* 0x000e620000000a00 */
[----:B--2---:R-:W-:-:S03]  /*179d0*/  FFMA R44, R41, R8, R6 ;  /* 0x00000008292c7223 */ /* 0x004fc60000000006 */
[----:B------:R-:W-:Y:S01]  /*179e0*/  LDS R43, [R2+0x24] ;  /* 0x00002400022b7984 */ /* 0x000fe20000000800 */
[C---:B------:R-:W-:Y:S01]  /*179f0*/  FFMA R31, R41.reuse, R9, R32 ;  /* 0x00000009291f7223 */ /* 0x040fe20000000020 */
[C---:B------:R-:W-:Y:S01]  /*17a00*/  FFMA R32, R41.reuse, R10, R33 ;  /* 0x0000000a29207223 */ /* 0x040fe20000000021 */
[C---:B------:R-:W-:Y:S01]  /*17a10*/  FFMA R33, R41.reuse, R11, R34 ;  /* 0x0000000b29217223 */ /* 0x040fe20000000022 */
[----:B------:R-:W2:Y:S01]  /*17a20*/  LDS R28, [R0+0x1fc] ;  /* 0x0001fc00001c7984 */ /* 0x000ea20000000800 */
[C---:B---3--:R-:W-:Y:S01]  /*17a30*/  FFMA R12, R41.reuse, R12, R35 ;  /* 0x0000000c290c7223 */ /* 0x048fe20000000023 */
[C---:B------:R-:W-:Y:S01]  /*17a40*/  FFMA R13, R41.reuse, R13, R40 ;  /* 0x0000000d290d7223 */ /* 0x040fe20000000028 */
[C---:B------:R-:W-:Y:S01]  /*17a50*/  FFMA R14, R41.reuse, R14, R29 ;  /* 0x0000000e290e7223 */ /* 0x040fe2000000001d */
[----:B------:R-:W3:Y:S01]  /*17a60*/  LDS.128 R4, [R0+0x200] ;  /* 0x0002000000047984 */ /* 0x000ee20000000c00 */
[----:B------:R-:W-:Y:S01]  /*17a70*/  FFMA R30, R41, R15, R30 ;  /* 0x0000000f291e7223 */ /* 0x000fe2000000001e */
[----:B----4-:R-:W-:-:S02]  /*17a80*/  FFMA R17, R46, R17, R12 ;  /* 0x000000112e117223 */ /* 0x010fc4000000000c */
[----:B------:R-:W-:Y:S01]  /*17a90*/  LDS R52, [R2+0x20] ;  /* 0x0000200002347984 */ /* 0x000fe20000000800 */
[C---:B------:R-:W-:Y:S01]  /*17aa0*/  FFMA R53, R46.reuse, R18, R13 ;  /* 0x000000122e357223 */ /* 0x040fe2000000000d */
[C---:B------:R-:W-:Y:S01]  /*17ab0*/  FFMA R29, R46.reuse, R19, R14 ;  /* 0x000000132e1d7223 */ /* 0x040fe2000000000e */
[C---:B------:R-:W-:Y:S01]  /*17ac0*/  FFMA R16, R46.reuse, R16, R33 ;  /* 0x000000102e107223 */ /* 0x040fe20000000021 */
[----:B------:R-:W4:Y:S01]  /*17ad0*/  LDS.128 R8, [R0+0x240] ;  /* 0x0002400000087984 */ /* 0x000f220000000c00 */
[C---:B-----5:R-:W-:Y:S01]  /*17ae0*/  FFMA R23, R46.reuse, R23, R32 ;  /* 0x000000172e177223 */ /* 0x060fe20000000020 */
[C---:B------:R-:W-:Y:S01]  /*17af0*/  FFMA R21, R46.reuse, R21, R44 ;  /* 0x000000152e157223 */ /* 0x040fe2000000002c */
[C---:B------:R-:W-:Y:S01]  /*17b00*/  FFMA R22, R46.reuse, R22, R31 ;  /* 0x000000162e167223 */ /* 0x040fe2000000001f */
[----:B------:R-:W-:Y:S01]  /*17b10*/  LDS.128 R12, [R0+0x280] ;  /* 0x00028000000c7984 */ /* 0x000fe20000000c00 */
[----:B------:R-:W-:-:S03]  /*17b20*/  FFMA R30, R46, R45, R30 ;  /* 0x0000002d2e1e7223 */ /* 0x000fc6000000001e */
[----:B------:R-:W5:Y:S01]  /*17b30*/  LDS R54, [R2+0x1c] ;  /* 0x00001c0002367984 */ /* 0x000f620000000800 */
[----:B0-----:R-:W-:-:S03]  /*17b40*/  FFMA R58, R42, R38, R17 ;  /* 0x000000262a3a7223 */ /* 0x001fc60000000011 */
[----:B------:R-:W-:Y:S01]  /*17b50*/  LDS R50, [R2+0x18] ;  /* 0x0000180002327984 */ /* 0x000fe20000000800 */
[C---:B------:R-:W-:Y:S01]  /*17b60*/  FFMA R56, R42.reuse, R37, R16 ;  /* 0x000000252a387223 */ /* 0x040fe20000000010 */
[C---:B------:R-:W-:Y:S01]  /*17b70*/  FFMA R36, R42.reuse, R36, R23 ;  /* 0x000000242a247223 */ /* 0x040fe20000000017 */
[C---:B-1----:R-:W-:Y:S01]  /*17b80*/  FFMA R38, R42.reuse, R26, R21 ;  /* 0x0000001a2a267223 */ /* 0x042fe20000000015 */
[----:B------:R-:W0:Y:S01]  /*17b90*/  LDS.64 R40, [R0+0x2c8] ;  /* 0x0002c80000287984 */ /* 0x000e220000000a00 */
[C---:B------:R-:W-:Y:S01]  /*17ba0*/  FFMA R72, R42.reuse, R27, R22 ;  /* 0x0000001b2a487223 */ /* 0x040fe20000000016 */
[C---:B------:R-:W-:Y:S01]  /*17bb0*/  FFMA R53, R42.reuse, R39, R53 ;  /* 0x000000272a357223 */ /* 0x040fe20000000035 */
[C---:B------:R-:W-:Y:S01]  /*17bc0*/  FFMA R70, R42.reuse, R24, R29 ;  /* 0x000000182a467223 */ /* 0x040fe2000000001d */
[----:B------:R-:W-:Y:S01]  /*17bd0*/  LDS R51, [R2+0x14] ;  /* 0x0000140002337984 */ /* 0x000fe20000000800 */
[----:B------:R-:W-:-:S03]  /*17be0*/  FFMA R55, R42, R25, R30 ;  /* 0x000000192a377223 */ /* 0x000fc6000000001e */
[----:B------:R-:W1:Y:S04]  /*17bf0*/  LDS R64, [R0+0x30c] ;  /* 0x00030c0000407984 */ /* 0x000e680000000800 */
[----:B------:R-:W-:Y:S01]  /*17c00*/  LDS R49, [R2+0x10] ;  /* 0x0000100002317984 */ /* 0x000fe20000000800 */
[----:B--2---:R-:W-:-:S03]  /*17c10*/  FFMA R37, R43, R28, R38 ;  /* 0x0000001c2b257223 */ /* 0x004fc60000000026 */
[----:B------:R-:W2:Y:S01]  /*17c20*/  LDS.128 R32, [R0+0x350] ;  /* 0x0003500000207984 */ /* 0x000ea20000000c00 */
[C---:B---3--:R-:W-:Y:S01]  /*17c30*/  FFMA R57, R43.reuse, R4, R72 ;  /* 0x000000042b397223 */ /* 0x048fe20000000048 */
[C---:B------:R-:W-:Y:S01]  /*17c40*/  FFMA R59, R43.reuse, R5, R36 ;  /* 0x000000052b3b7223 */ /* 0x040fe20000000024 */
[C---:B------:R-:W-:Y:S01]  /*17c50*/  FFMA R7, R43.reuse, R7, R58 ;  /* 0x000000072b077223 */ /* 0x040fe2000000003a */
[----:B------:R-:W3:Y:S01]  /*17c60*/  LDS.128 R16, [R0+0x210] ;  /* 0x0002100000107984 */ /* 0x000ee20000000c00 */
[----:B------:R-:W-:-:S03]  /*17c70*/  FFMA R6, R43, R6, R56 ;  /* 0x000000062b067223 */ /* 0x000fc60000000038 */
[----:B------:R-:W-:Y:S01]  /*17c80*/  LDS.128 R24, [R0+0x390] ;  /* 0x0003900000187984 */ /* 0x000fe20000000c00 */
[C---:B----4-:R-:W-:Y:S01]  /*17c90*/  FFMA R65, R52.reuse, R8, R37 ;  /* 0x0000000834417223 */ /* 0x050fe20000000025 */
[C---:B------:R-:W-:Y:S01]  /*17ca0*/  FFMA R57, R52.reuse, R9, R57 ;  /* 0x0000000934397223 */ /* 0x040fe20000000039 */
[C---:B------:R-:W-:Y:S01]  /*17cb0*/  FFMA R10, R52.reuse, R10, R59 ;  /* 0x0000000a340a7223 */ /* 0x040fe2000000003b */
[----:B------:R-:W4:Y:S01]  /*17cc0*/  LDS R48, [R2+0xc] ;  /* 0x00000c0002307984 */ /* 0x000f220000000800 */
[----:B------:R-:W-:Y:S01]  /*17cd0*/  FFMA R11, R52, R11, R6 ;  /* 0x0000000b340b7223 */ /* 0x000fe20000000006 */
[----:B------:R-:W-:Y:S02]  /*17ce0*/  @!P0 IADD3 R59, PT, PT, R60, 0x4080, RZ ;  /* 0x000040803c3b8810 */ /* 0x000fe40007ffe0ff */
[----:B------:R-:W4:Y:S01]  /*17cf0*/  LDS.128 R20, [R0+0x250] ;  /* 0x0002500000147984 */ /* 0x000f220000000c00 */
[C---:B-----5:R-:W-:Y:S01]  /*17d00*/  FFMA R13, R54.reuse, R13, R65 ;  /* 0x0000000d360d7223 */ /* 0x060fe20000000041 */
[C---:B------:R-:W-:Y:S01]  /*17d10*/  FFMA R14, R54.reuse, R14, R57 ;  /* 0x0000000e360e7223 */ /* 0x040fe20000000039 */
[----:B------:R-:W-:Y:S01]  /*17d20*/  FFMA R15, R54, R15, R10 ;  /* 0x0000000f360f7223 */ /* 0x000fe2000000000a */
[----:B------:R-:W-:Y:S01]  /*17d30*/  LDS R46, [R2+0x8] ;  /* 0x00000800022e7984 */ /* 0x000fe20000000800 */
[----:B------:R-:W-:-:S03]  /*17d40*/  @!P0 IMAD.WIDE.U32 R58, R59, 0x4, R62 ;  /* 0x000000043b3a8825 */ /* 0x000fc600078e003e */
[----:B------:R-:W5:Y:S01]  /*17d50*/  LDS.64 R44, [R0+0x3d8] ;  /* 0x0003d800002c7984 */ /* 0x000f620000000a00 */
[C---:B0-----:R-:W-:Y:S01]  /*17d60*/  FFMA R40, R50.reuse, R40, R13 ;  /* 0x0000002832287223 */ /* 0x041fe2000000000d */
[----:B------:R-:W-:Y:S02]  /*17d70*/  FFMA R56, R50, R41, R14 ;  /* 0x0000002932387223 */ /* 0x000fe4000000000e */
[----:B------:R-:W0:Y:S04]  /*17d80*/  LDS.128 R28, [R0+0x290] ;  /* 0x00029000001c7984 */ /* 0x000e280000000c00 */
[----:B------:R-:W-:Y:S01]  /*17d90*/  LDS R47, [R2+0x4] ;  /* 0x00000400022f7984 */ /* 0x000fe20000000800 */
[----:B-1----:R-:W-:-:S03]  /*17da0*/  FFMA R40, R51, R64, R40 ;  /* 0x0000004033287223 */ /* 0x002fc60000000028 */
[----:B------:R-:W1:Y:S04]  /*17db0*/  LDS R4, [R0+0x41c] ;  /* 0x00041c0000047984 */ /* 0x000e680000000800 */
[----:B------:R-:W1:Y:S01]  /*17dc0*/  LDS.128 R36, [R0+0x2d0] ;  /* 0x0002d00000247984 */ /* 0x000e620000000c00 */
[----:B--2---:R-:W-:-:S03]  /*17dd0*/  FFMA R9, R49, R32, R40 ;  /* 0x0000002031097223 */ /* 0x004fc60000000028 */
[----:B------:R-:W2:Y:S01]  /*17de0*/  LDS R5, [R0+0x2a0] ;  /* 0x0002a00000057984 */ /* 0x000ea20000000800 */
[C---:B---3--:R-:W-:Y:S01]  /*17df0*/  FFMA R16, R43.reuse, R16, R53 ;  /* 0x000000102b107223 */ /* 0x048fe20000000035 */
[C---:B------:R-:W-:Y:S01]  /*17e00*/  FFMA R17, R43.reuse, R17, R70 ;  /* 0x000000112b117223 */ /* 0x040fe20000000046 */
[----:B------:R-:W-:Y:S01]  /*17e10*/  FFMA R18, R43, R18, R55 ;  /* 0x000000122b127223 */ /* 0x000fe20000000037 */
[----:B------:R-:W-:Y:S01]  /*17e20*/  IADD3 R55, PT, PT, R60, 0x4090, RZ ;  /* 0x000040903c377810 */ /* 0x000fe20007ffe0ff */
[----:B------:R-:W3:Y:S01]  /*17e30*/  LDS.128 R40, [R0+0x310] ;  /* 0x0003100000287984 */ /* 0x000ee20000000c00 */
[----:B----4-:R-:W-:-:S03]  /*17e40*/  FFMA R9, R48, R25, R9 ;  /* 0x0000001930097223 */ /* 0x010fc60000000009 */
[----:B------:R-:W4:Y:S01]  /*17e50*/  LDS.64 R24, [R0+0x2e0] ;  /* 0x0002e00000187984 */ /* 0x000f220000000a00 */
[C---:B------:R-:W-:Y:S01]  /*17e60*/  FFMA R20, R52.reuse, R20, R7 ;  /* 0x0000001434147223 */ /* 0x040fe20000000007 */
[----:B------:R-:W-:Y:S01]  /*17e70*/  IADD3 R7, PT, PT, R61, 0x4000, RZ ;  /* 0x000040003d077810 */ /* 0x000fe20007ffe0ff */
[C---:B------:R-:W-:Y:S01]  /*17e80*/  FFMA R21, R52.reuse, R21, R16 ;  /* 0x0000001534157223 */ /* 0x040fe20000000010 */
[C---:B------:R-:W-:Y:S01]  /*17e90*/  FFMA R22, R52.reuse, R22, R17 ;  /* 0x0000001634167223 */ /* 0x040fe20000000011 */
[----:B------:R-:W-:Y:S02]  /*17ea0*/  FFMA R23, R52, R23, R18 ;  /* 0x0000001734177223 */ /* 0x000fe40000000012 */
[----:B------:R-:W-:Y:S01]  /*17eb0*/  IMAD.WIDE.U32 R6, R7, 0x4, R68 ;  /* 0x0000000407067825 */ /* 0x000fe200078e0044 */
[----:B------:R-:W-:Y:S03]  /*17ec0*/  LDS.128 R16, [R0+0x430] ;  /* 0x0004300000107984 */ /* 0x000fe60000000c00 */
[----:B-----5:R-:W-:Y:S01]  /*17ed0*/  FFMA R44, R46, R44, R9 ;  /* 0x0000002c2e2c7223 */ /* 0x020fe20000000009 */
[C---:B0-----:R-:W-:Y:S01]  /*17ee0*/  FFMA R21, R54.reuse, R30, R21 ;  /* 0x0000001e36157223 */ /* 0x041fe20000000015 */
[C---:B------:R-:W-:Y:S01]  /*17ef0*/  FFMA R28, R54.reuse, R28, R11 ;  /* 0x0000001c361c7223 */ /* 0x040fe2000000000b */
[C---:B------:R-:W-:Y:S01]  /*17f00*/  FFMA R53, R54.reuse, R31, R22 ;  /* 0x0000001f36357223 */ /* 0x040fe20000000016 */
[----:B------:R-:W-:Y:S01]  /*17f10*/  FFMA R57, R54, R29, R20 ;  /* 0x0000001d36397223 */ /* 0x000fe20000000014 */
[----:B-1----:R-:W-:Y:S01]  /*17f20*/  FFMA R9, R47, R4, R44 ;  /* 0x000000042f097223 */ /* 0x002fe2000000002c */
[C---:B------:R-:W-:Y:S01]  /*17f30*/  FFMA R52, R50.reuse, R39, R21 ;  /* 0x0000002732347223 */ /* 0x040fe20000000015 */
[C---:B------:R-:W-:Y:S01]  /*17f40*/  FFMA R32, R50.reuse, R36, R15 ;  /* 0x0000002432207223 */ /* 0x040fe2000000000f */
[----:B------:R-:W-:-:S02]  /*17f50*/  FFMA R65, R50, R37, R28 ;  /* 0x0000002532417223 */ /* 0x000fc4000000001c */
[----:B------:R-:W-:Y:S01]  /*17f60*/  STG.E desc[UR6][R6.64], R9 ;  /* 0x0000000906007986 */ /* 0x000fe2000c101906 */
[----:B--2---:R-:W-:-:S03]  /*17f70*/  FFMA R44, R54, R5, R23 ;  /* 0x00000005362c7223 */ /* 0x004fc60000000017 */
[----:B------:R-:W0:Y:S04]  /*17f80*/  LDS.128 R20, [R0+0x320] ;  /* 0x0003200000147984 */ /* 0x000e280000000c00 */
[----:B------:R-:W-:Y:S04]  /*17f90*/  LDS R39, [R0+0x3b0] ;  /* 0x0003b00000277984 */ /* 0x000fe80000000800 */
[----:B------:R-:W-:Y:S04]  /*17fa0*/  LDS.64 R36, [R0+0x3f0] ;  /* 0x0003f00000247984 */ /* 0x000fe80000000a00 */
[----:B------:R-:W1:Y:S04]  /*17fb0*/  LDS.128 R12, [R0+0x360] ;  /* 0x00036000000c7984 */ /* 0x000e680000000c00 */
[----:B------:R-:W2:Y:S04]  /*17fc0*/  LDS.128 R8, [R0+0x3a0] ;  /* 0x0003a00000087984 */ /* 0x000ea80000000c00 */
[----:B------:R-:W5:Y:S04]  /*17fd0*/  LDS.128 R4, [R0+0x3e0] ;  /* 0x0003e00000047984 */ /* 0x000f680000000c00 */
[----:B------:R-:W5:Y:S01]  /*17fe0*/  LDS.128 R28, [R0+0x420] ;  /* 0x00042000001c7984 */ /* 0x000f620000000c00 */
[----:B------:R-:W-:Y:S01]  /*17ff0*/  IMAD.WIDE.U32 R54, R55, 0x4, R62 ;  /* 0x0000000437367825 */ /* 0x000fe200078e003e */
[----:B------:R-:W-:Y:S08]  /*18000*/  BAR.SYNC.DEFER_BLOCKING 0x0 ;  /* 0x0000000000007b1d */ /* 0x000ff00000010000 */
[----:B------:R-:W-:Y:S06]  /*18010*/  BAR.SYNC.DEFER_BLOCKING 0x0 ;  /* 0x0000000000007b1d */ /* 0x000fec0000010000 */
[----:B------:R-:W4:Y:S04]  /*18020*/  @!P0 LDG.E R59, desc[UR6][R58.64] ;  /* 0x000000063a3b8981 */ /* 0x000f28000c1e1900 */
[----:B------:R-:W2:Y:S01]  /*18030*/  LDG.E R55, desc[UR6][R54.64] ;  /* 0x0000000636377981 */ /* 0x000ea2000c1e1900 */
[C---:B---3--:R-:W-:Y:S01]  /*18040*/  FFMA R41, R51.reuse, R41, R32 ;  /* 0x0000002933297223 */ /* 0x048fe20000000020 */
[C---:B------:R-:W-:Y:S01]  /*18050*/  FFMA R40, R51.reuse, R40, R56 ;  /* 0x0000002833287223 */ /* 0x040fe20000000038 */
[----:B------:R-:W-:Y:S01]  /*18060*/  FFMA R32, R51, R42, R65 ;  /* 0x0000002a33207223 */ /* 0x000fe20000000041 */
[C---:B------:R-:W-:Y:S01]  /*18070*/  FFMA R38, R50.reuse, R38, R57 ;  /* 0x0000002632267223 */ /* 0x040fe20000000039 */
[----:B----4-:R-:W-:Y:S04]  /*18080*/  @!P0 STS [R2], R59 ;  /* 0x0000003b02008388 */ /* 0x010fe80000000800 */
[----:B--2---:R-:W-:Y:S01]  /*18090*/  STS [R2+0x40], R55 ;  /* 0x0000403702007388 */ /* 0x004fe20000000800 */
[----:B------:R-:W-:Y:S06]  /*180a0*/  BAR.SYNC.DEFER_BLOCKING 0x0 ;  /* 0x0000000000007b1d */ /* 0x000fec0000010000 */
[----:B------:R-:W2:Y:S04]  /*180b0*/  @!P0 LDG.E R42, desc[UR6][R66.64] ;  /* 0x00000006422a8981 */ /* 0x000ea8000c1e1900 */
[----:B------:R-:W3:Y:S04]  /*180c0*/  @!P0 LDG.E R72, desc[UR6][R66.64+0x40] ;  /* 0x0000400642488981 */ /* 0x000ee8000c1e1900 */
[----:B------:R-:W4:Y:S04]  /*180d0*/  @!P0 LDG.E R70, desc[UR6][R66.64+0x80] ;  /* 0x0000800642468981 */ /* 0x000f28000c1e1900 */
[----:B------:R-:W4:Y:S04]  /*180e0*/  @!P0 LDG.E R64, desc[UR6][R66.64+0xc0] ;  /* 0x0000c00642408981 */ /* 0x000f28000c1e1900 */
[----:B------:R-:W4:Y:S04]  /*180f0*/  @!P0 LDG.E R58, desc[UR6][R66.64+0x100] ;  /* 0x00010006423a8981 */ /* 0x000f28000c1e1900 */
[----:B------:R-:W4:Y:S04]  /*18100*/  @!P0 LDG.E R56, desc[UR6][R66.64+0x140] ;  /* 0x0001400642388981 */ /* 0x000f28000c1e1900 */
[----:B------:R-:W4:Y:S01]  /*18110*/  @!P0 LDG.E R54, desc[UR6][R66.64+0x180] ;  /* 0x0001800642368981 */ /* 0x000f22000c1e1900 */
[C---:B------:R-:W-:Y:S01]  /*18120*/  FFMA R33, R49.reuse, R33, R40 ;  /* 0x0000002131217223 */ /* 0x040fe20000000028 */
[----:B------:R-:W-:Y:S01]  /*18130*/  FFMA R34, R49, R34, R41 ;  /* 0x0000002231227223 */ /* 0x000fe20000000029 */
[C---:B------:R-:W-:Y:S01]  /*18140*/  FFMA R24, R50.reuse, R24, R53 ;  /* 0x0000001832187223 */ /* 0x040fe20000000035 */
[----:B------:R-:W-:Y:S01]  /*18150*/  FFMA R25, R50, R25, R44 ;  /* 0x0000001932197223 */ /* 0x000fe2000000002c */
[C---:B------:R-:W-:Y:S01]  /*18160*/  FFMA R41, R48.reuse, R26, R33 ;  /* 0x0000001a30297223 */ /* 0x040fe20000000021 */
[C---:B0-----:R-:W-:Y:S01]  /*18170*/  FFMA R20, R51.reuse, R20, R52 ;  /* 0x0000001433147223 */ /* 0x041fe20000000034 */
[----:B------:R-:W-:Y:S01]  /*18180*/  FFMA R43, R51, R43, R38 ;  /* 0x0000002b332b7223 */ /* 0x000fe20000000026 */
[----:B------:R-:W-:Y:S01]  /*18190*/  FFMA R23, R49, R35, R32 ;  /* 0x0000002331177223 */ /* 0x000fe20000000020 */
[----:B------:R-:W-:Y:S01]  /*181a0*/  FFMA R19, R48, R27, R34 ;  /* 0x0000001b30137223 */ /* 0x000fe20000000022 */
[----:B------:R-:W-:Y:S01]  /*181b0*/  FFMA R44, R46, R45, R41 ;  /* 0x0000002d2e2c7223 */ /* 0x000fe20000000029 */
[C---:B------:R-:W-:Y:S01]  /*181c0*/  FFMA R21, R51.reuse, R21, R24 ;  /* 0x0000001533157223 */ /* 0x040fe20000000018 */
[----:B------:R-:W-:Y:S01]  /*181d0*/  FFMA R22, R51, R22, R25 ;  /* 0x0000001633167223 */ /* 0x000fe20000000019 */
[C---:B-1----:R-:W-:Y:S01]  /*181e0*/  FFMA R41, R49.reuse, R13, R20 ;  /* 0x0000000d31297223 */ /* 0x042fe20000000014 */
        /* <DEDUP_REMOVED lines=20> */
[----:B------:R-:W-:Y:S01]  /*18330*/  FFMA R50, R47, R18, R37 ;  /* 0x000000122f327223 */ /* 0x000fe20000000025 */
[----:B--2---:R-:W-:Y:S04]  /*18340*/  @!P0 STS [R3+0x24], R42 ;  /* 0x0000242a03008388 */ /* 0x004fe80000000800 */
[----:B---3--:R-:W-:Y:S04]  /*18350*/  @!P0 STS [R3+0x28], R72 ;  /* 0x0000284803008388 */ /* 0x008fe80000000800 */
[----:B----4-:R-:W-:Y:S04]  /*18360*/  @!P0 STS [R3+0x2c], R70 ;  /* 0x00002c4603008388 */ /* 0x010fe80000000800 */
[----:B------:R-:W-:Y:S04]  /*18370*/  @!P0 STS [R3+0x30], R64 ;  /* 0x0000304003008388 */ /* 0x000fe80000000800 */
[----:B------:R-:W-:Y:S04]  /*18380*/  @!P0 STS [R3+0x34], R58 ;  /* 0x0000343a03008388 */ /* 0x000fe80000000800 */
[----:B------:R-:W-:Y:S04]  /*18390*/  @!P0 STS [R3+0x38], R56 ;  /* 0x0000383803008388 */ /* 0x000fe80000000800 */
[----:B------:R-:W-:Y:S01]  /*183a0*/  @!P0 STS [R3+0x3c], R54 ;  /* 0x00003c3603008388 */ /* 0x000fe20000000800 */
[----:B------:R-:W-:Y:S06]  /*183b0*/  BAR.SYNC.DEFER_BLOCKING 0x0 ;  /* 0x0000000000007b1d */ /* 0x000fec0000010000 */
[----:B------:R-:W-:Y:S04]  /*183c0*/  LDS R38, [R2+0x40] ;  /* 0x0000400002267984 */ /* 0x000fe80000000800 */
[----:B------:R-:W0:Y:S04]  /*183d0*/  LDS.128 R32, [R0+0x30] ;  /* 0x0000300000207984 */ /* 0x000e280000000c00 */
[----:B------:R-:W1:Y:S04]  /*183e0*/  LDS.128 R24, [R0+0x20] ;  /* 0x0000200000187984 */ /* 0x000e680000000c00 */
[----:B------:R-:W-:Y:S04]  /*183f0*/  LDS R43, [R2+0x3c] ;  /* 0x00003c00022b7984 */ /* 0x000fe80000000800 */
[----:B------:R-:W2:Y:S04]  /*18400*/  LDS.128 R12, [R0+0x70] ;  /* 0x00007000000c7984 */ /* 0x000ea80000000c00 */
[----:B------:R-:W3:Y:S04]  /*18410*/  LDS.64 R40, [R0+0x68] ;  /* 0x0000680000287984 */ /* 0x000ee80000000a00 */
[----:B------:R-:W-:Y:S04]  /*18420*/  LDS R42, [R2+0x38] ;  /* 0x00003800022a7984 */ /* 0x000fe80000000800 */
[----:B------:R-:W4:Y:S04]  /*18430*/  LDS.128 R20, [R0+0xb0] ;  /* 0x0000b00000147984 */ /* 0x000f280000000c00 */
[----:B------:R-:W5:Y:S04]  /*18440*/  LDS R49, [R0+0xac] ;  /* 0x0000ac0000317984 */ /* 0x000f680000000800 */
[----:B------:R-:W-:Y:S04]  /*18450*/  LDS R45, [R2+0x34] ;  /* 0x00003400022d7984 */ /* 0x000fe80000000800 */
        /* <DEDUP_REMOVED lines=10> */
[----:B------:R-:W-:-:S03]  /*18500*/  FFMA R26, R38, R26, R7 ;  /* 0x0000001a261a7223 */ /* 0x000fc60000000007 */
[----:B------:R-:W-:Y:S01]  /*18510*/  LDS R48, [R2+0x30] ;  /* 0x0000300002307984 */ /* 0x000fe20000000800 */
[C---:B--2---:R-:W-:Y:S01]  /*18520*/  FFMA R27, R43.reuse, R13, R52 ;  /* 0x0000000d2b1b7223 */ /* 0x044fe20000000034 */
[C---:B------:R-:W-:Y:S01]  /*18530*/  FFMA R12, R43.reuse, R12, R6 ;  /* 0x0000000c2b0c7223 */ /* 0x040fe20000000006 */
[C---:B------:R-:W-:Y:S01]  /*18540*/  FFMA R14, R43.reuse, R14, R47 ;  /* 0x0000000e2b0e7223 */ /* 0x040fe2000000002f */
[----:B------:R-:W2:Y:S01]  /*18550*/  LDS.128 R32, [R0+0x130] ;  /* 0x0001300000207984 */ /* 0x000ea20000000c00 */
[C---:B---3--:R-:W-:Y:S01]  /*18560*/  FFMA R13, R43.reuse, R41, R26 ;  /* 0x000000292b0d7223 */ /* 0x048fe2000000001a */
[C---:B------:R-:W-:Y:S01]  /*18570*/  FFMA R40, R43.reuse, R40, R25 ;  /* 0x000000282b287223 */ /* 0x040fe20000000019 */
[----:B------:R-:W-:Y:S01]  /*18580*/  FFMA R41, R43, R15, R54 ;  /* 0x0000000f2b297223 */ /* 0x000fe20000000036 */
[----:B------:R-:W3:Y:S04]  /*18590*/  LDS.128 R28, [R0+0x140] ;  /* 0x00014000001c7984 */ /* 0x000ee80000000c00 */
[----:B------:R-:W-:Y:S01]  /*185a0*/  LDS R46, [R2+0x2c] ;  /* 0x00002c00022e7984 */ /* 0x000fe20000000800 */
[C---:B----4-:R-:W-:Y:S01]  /*185b0*/  FFMA R20, R42.reuse, R20, R13 ;  /* 0x000000142a147223 */ /* 0x050fe2000000000d */
[C---:B------:R-:W-:Y:S01]  /*185c0*/  FFMA R12, R42.reuse, R21, R12 ;  /* 0x000000152a0c7223 */ /* 0x040fe2000000000c */
[C---:B------:R-:W-:Y:S01]  /*185d0*/  FFMA R52, R42.reuse, R22, R27 ;  /* 0x000000162a347223 */ /* 0x040fe2000000001b */
[----:B------:R-:W4:Y:S01]  /*185e0*/  LDS.128 R36, [R0+0x180] ;  /* 0x0001800000247984 */ /* 0x000f220000000c00 */
[C---:B-----5:R-:W-:Y:S01]  /*185f0*/  FFMA R54, R42.reuse, R49, R40 ;  /* 0x000000312a367223 */ /* 0x060fe20000000028 */
[----:B------:R-:W-:-:S02]  /*18600*/  FFMA R51, R42, R23, R14 ;  /* 0x000000172a337223 */ /* 0x000fc4000000000e */
[----:B------:R-:W5:Y:S04]  /*18610*/  LDS.64 R6, [R0+0x178] ;  /* 0x0001780000067984 */ /* 0x000f680000000a00 */
[----:B------:R-:W-:Y:S01]  /*18620*/  LDS R47, [R2+0x28] ;  /* 0x00002800022f7984 */ /* 0x000fe20000000800 */
[C---:B------:R-:W-:Y:S01]  /*18630*/  FFMA R53, R45.reuse, R9, R20 ;  /* 0x000000092d357223 */ /* 0x040fe20000000014 */
[C---:B------:R-:W-:Y:S01]  /*18640*/  FFMA R10, R45.reuse, R10, R12 ;  /* 0x0000000a2d0a7223 */ /* 0x040fe2000000000c */
[----:B------:R-:W-:Y:S01]  /*18650*/  FFMA R54, R45, R8, R54 ;  /* 0x000000082d367223 */ /* 0x000fe20000000036 */
[----:B------:R-:W5:Y:S01]  /*18660*/  LDS R40, [R0+0x1bc] ;  /* 0x0001bc0000287984 */ /* 0x000f620000000800 */
[----:B------:R-:W-:Y:S01]  /*18670*/  FFMA R44, R43, R44, R50 ;  /* 0x0000002c2b2c7223 */ /* 0x000fe20000000032 */
[----:B------:R-:W-:-:S02]  /*18680*/  FFMA R11, R45, R11, R52 ;  /* 0x0000000b2d0b7223 */ /* 0x000fc40000000034 */
[----:B------:R-:W-:Y:S01]  /*18690*/  LDS R55, [R2+0x24] ;  /* 0x0000240002377984 */ /* 0x000fe20000000800 */
[C---:B0-----:R-:W-:Y:S01]  /*186a0*/  FFMA R4, R42.reuse, R4, R41 ;  /* 0x000000042a047223 */ /* 0x041fe20000000029 */
[----:B------:R-:W-:Y:S02]  /*186b0*/  FFMA R5, R42, R5, R44 ;  /* 0x000000052a057223 */ /* 0x000fe4000000002c */
[----:B------:R-:W0:Y:S01]  /*186c0*/  LDS.128 R20, [R0+0x200] ;  /* 0x0002000000147984 */ /* 0x000e220000000c00 */
[C---:B-1----:R-:W-:Y:S01]  /*186d0*/  FFMA R16, R45.reuse, R16, R51 ;  /* 0x000000102d107223 */ /* 0x042fe20000000033 */
[C---:B------:R-:W-:Y:S01]  /*186e0*/  FFMA R17, R45.reuse, R17, R4 ;  /* 0x000000112d117223 */ /* 0x040fe20000000004 */
[----:B------:R-:W-:Y:S01]  /*186f0*/  FFMA R18, R45, R18, R5 ;  /* 0x000000122d127223 */ /* 0x000fe20000000005 */
[----:B------:R-:W1:Y:S04]  /*18700*/  LDS.128 R24, [R0+0x1c0] ;  /* 0x0001c00000187984 */ /* 0x000e680000000c00 */
[----:B------:R-:W-:Y:S01]  /*18710*/  LDS.128 R12, [R0+0x240] ;  /* 0x00024000000c7984 */ /* 0x000fe20000000c00 */
[C---:B--2---:R-:W-:Y:S01]  /*18720*/  FFMA R33, R48.reuse, R33, R54 ;  /* 0x0000002130217223 */ /* 0x044fe20000000036 */
[C---:B------:R-:W-:Y:S01]  /*18730*/  FFMA R34, R48.reuse, R34, R53 ;  /* 0x0000002230227223 */ /* 0x040fe20000000035 */
[C---:B------:R-:W-:Y:S01]  /*18740*/  FFMA R35, R48.reuse, R35, R10 ;  /* 0x0000002330237223 */ /* 0x040fe2000000000a */
[----:B------:R-:W2:Y:S01]  /*18750*/  LDS R56, [R2+0x20] ;  /* 0x0000200002387984 */ /* 0x000ea20000000800 */
[C---:B---3--:R-:W-:Y:S01]  /*18760*/  FFMA R28, R48.reuse, R28, R11 ;  /* 0x0000001c301c7223 */ /* 0x048fe2000000000b */
[C---:B------:R-:W-:Y:S01]  /*18770*/  FFMA R29, R48.reuse, R29, R16 ;  /* 0x0000001d301d7223 */ /* 0x040fe20000000010 */
[C---:B------:R-:W-:Y:S01]  /*18780*/  FFMA R30, R48.reuse, R30, R17 ;  /* 0x0000001e301e7223 */ /* 0x040fe20000000011 */
[----:B------:R-:W3:Y:S01]  /*18790*/  LDS R49, [R0+0x190] ;  /* 0x0001900000317984 */ /* 0x000ee20000000800 */
[----:B------:R-:W-:-:S03]  /*187a0*/  FFMA R31, R48, R31, R18 ;  /* 0x0000001f301f7223 */ /* 0x000fc60000000012 */
[----:B------:R-:W-:Y:S01]  /*187b0*/  LDS R50, [R2+0x1c] ;  /* 0x00001c0002327984 */ /* 0x000fe20000000800 */
[C---:B----4-:R-:W-:Y:S01]  /*187c0*/  FFMA R58, R46.reuse, R37, R28 ;  /* 0x000000252e3a7223 */ /* 0x050fe2000000001c */
[C---:B------:R-:W-:Y:S01]  /*187d0*/  FFMA R70, R46.reuse, R39, R30 ;  /* 0x000000272e467223 */ /* 0x040fe2000000001e */
[C---:B------:R-:W-:Y:S01]  /*187e0*/  FFMA R64, R46.reuse, R38, R29 ;  /* 0x000000262e407223 */ /* 0x040fe2000000001d */
[----:B------:R-:W4:Y:S01]  /*187f0*/  LDS.64 R8, [R0+0x288] ;  /* 0x0002880000087984 */ /* 0x000f220000000a00 */
[C---:B-----5:R-:W-:Y:S01]  /*18800*/  FFMA R10, R46.reuse, R6, R33 ;  /* 0x000000062e0a7223 */ /* 0x060fe20000000021 */
[C---:B------:R-:W-:Y:S01]  /*18810*/  FFMA R28, R46.reuse, R7, R34 ;  /* 0x000000072e1c7223 */ /* 0x040fe20000000022 */
[----:B------:R-:W-:Y:S01]  /*18820*/  FFMA R36, R46, R36, R35 ;  /* 0x000000242e247223 */ /* 0x000fe20000000023 */
[----:B------:R-:W-:Y:S04]  /*18830*/  LDS R54, [R2+0x18] ;  /* 0x0000180002367984 */ /* 0x000fe80000000800 */
[----:B------:R-:W5:Y:S01]  /*18840*/  LDS R57, [R0+0x2cc] ;  /* 0x0002cc0000397984 */ /* 0x000f620000000800 */
[----:B------:R-:W-:-:S03]  /*18850*/  FFMA R30, R47, R40, R10 ;  /* 0x000000282f1e7223 */ /* 0x000fc6000000000a */
[----:B------:R-:W-:Y:S04]  /*18860*/  LDS R53, [R2+0x14] ;  /* 0x0000140002357984 */ /* 0x000fe80000000800 */
[----:B------:R-:W5:Y:S01]  /*18870*/  LDS.128 R16, [R0+0x310] ;  /* 0x0003100000107984 */ /* 0x000f620000000c00 */
[----:B0-----:R-:W-:-:S03]  /*18880*/  FFMA R29, R55, R20, R30 ;  /* 0x00000014371d7223 */ /* 0x001fc6000000001e */
[----:B------:R-:W-:Y:S01]  /*18890*/  LDS.128 R4, [R0+0x350] ;  /* 0x0003500000047984 */ /* 0x000fe20000000c00 */
[C---:B-1----:R-:W-:Y:S01]  /*188a0*/  FFMA R24, R47.reuse, R24, R28 ;  /* 0x000000182f187223 */ /* 0x042fe2000000001c */
[C---:B------:R-:W-:Y:S01]  /*188b0*/  FFMA R25, R47.reuse, R25, R36 ;  /* 0x000000192f197223 */ /* 0x040fe20000000024 */
[----:B------:R-:W-:Y:S01]  /*188c0*/  FFMA R64, R47, R27, R64 ;  /* 0x0000001b2f407223 */ /* 0x000fe20000000040 */
[----:B------:R-:W0:Y:S01]  /*188d0*/  LDS R52, [R2+0x10] ;  /* 0x0000100002347984 */ /* 0x000e220000000800 */
[----:B------:R-:W-:Y:S01]  /*188e0*/  FFMA R21, R55, R21, R24 ;  /* 0x0000001537157223 */ /* 0x000fe20000000018 */
[----:B------:R-:W-:Y:S01]  /*188f0*/  FFMA R26, R47, R26, R58 ;  /* 0x0000001a2f1a7223 */ /* 0x000fe2000000003a */
[C---:B------:R-:W-:Y:S01]  /*18900*/  FFMA R22, R55.reuse, R22, R25 ;  /* 0x0000001637167223 */ /* 0x040fe20000000019 */
[----:B------:R-:W1:Y:S01]  /*18910*/  LDS.64 R44, [R0+0x1d0] ;  /* 0x0001d000002c7984 */ /* 0x000e620000000a00 */
[----:B--2---:R-:W-:Y:S01]  /*18920*/  FFMA R13, R56, R13, R29 ;  /* 0x0000000d380d7223 */ /* 0x004fe2000000001d */
[----:B------:R-:W-:-:S02]  /*18930*/  FFMA R23, R55, R23, R26 ;  /* 0x0000001737177223 */ /* 0x000fc4000000001a */
[----:B------:R-:W-:Y:S01]  /*18940*/  LDS R51, [R2+0xc] ;  /* 0x00000c0002337984 */ /* 0x000fe20000000800 */
[----:B---3--:R-:W-:-:S03]  /*18950*/  FFMA R46, R46, R49, R31 ;  /* 0x000000312e2e7223 */ /* 0x008fc6000000001f */
[----:B------:R-:W2:Y:S04]  /*18960*/  LDS.64 R10, [R0+0x398] ;  /* 0x00039800000a7984 */ /* 0x000ea80000000a00 */
[----:B------:R-:W3:Y:S01]  /*18970*/  LDS.128 R32, [R0+0x210] ;  /* 0x0002100000207984 */ /* 0x000ee20000000c00 */
[----:B----4-:R-:W-:-:S03]  /*18980*/  FFMA R65, R50, R8, R13 ;  /* 0x0000000832417223 */ /* 0x010fc6000000000d */
[----:B------:R-:W-:Y:S04]  /*18990*/  LDS R48, [R2+0x8] ;  /* 0x0000080002307984 */ /* 0x000fe80000000800 */
[----:B------:R-:W4:Y:S01]  /*189a0*/  LDS R59, [R0+0x3dc] ;  /* 0x0003dc00003b7984 */ /* 0x000f220000000800 */
[----:B-----5:R-:W-:Y:S01]  /*189b0*/  FFMA R8, R54, R57, R65 ;  /* 0x0000003936087223 */ /* 0x020fe20000000041 */
[----:B------:R-:W-:Y:S01]  /*189c0*/  FFMA R65, R56, R14, R21 ;  /* 0x0000000e38417223 */ /* 0x000fe20000000015 */
[----:B------:R-:W-:Y:S01]  /*189d0*/  IADD3 R21, PT, PT, R61, 0x4800, RZ ;  /* 0x000048003d157810 */ /* 0x000fe20007ffe0ff */
[----:B------:R-:W5:Y:S01]  /*189e0*/  LDS.128 R40, [R0+0x250] ;  /* 0x0002500000287984 */ /* 0x000f620000000c00 */
[----:B------:R-:W-:Y:S01]  /*189f0*/  @!P0 IADD3 R57, PT, PT, R60, 0x4890, RZ ;  /* 0x000048903c398810 */ /* 0x000fe20007ffe0ff */
[----:B------:R-:W-:-:S02]  /*18a00*/  FFMA R65, R50, R9, R65 ;  /* 0x0000000932417223 */ /* 0x000fc40000000041 */
[----:B------:R-:W-:Y:S01]  /*18a10*/  LDS R49, [R2+0x4] ;  /* 0x0000040002317984 */ /* 0x000fe20000000800 */
[----:B------:R-:W-:Y:S01]  /*18a20*/  FFMA R27, R53, R16, R8 ;  /* 0x00000010351b7223 */ /* 0x000fe20000000008 */
[----:B------:R-:W-:Y:S02]  /*18a30*/  IMAD.WIDE.U32 R20, R21, 0x4, R68 ;  /* 0x0000000415147825 */ /* 0x000fe400078e0044 */
[----:B------:R-:W5:Y:S04]  /*18a40*/  LDS.128 R28, [R0+0x420] ;  /* 0x00042000001c7984 */ /* 0x000f680000000c00 */
[----:B------:R-:W5:Y:S01]  /*18a50*/  LDS R13, [R0+0x2a0] ;  /* 0x0002a000000d7984 */ /* 0x000f620000000800 */
[----:B0-----:R-:W-:-:S03]  /*18a60*/  FFMA R4, R52, R5, R27 ;  /* 0x0000000534047223 */ /* 0x001fc6000000001b */
[----:B------:R-:W0:Y:S01]  /*18a70*/  LDS.128 R36, [R0+0x290] ;  /* 0x0002900000247984 */ /* 0x000e220000000c00 */
[C---:B-1----:R-:W-:Y:S01]  /*18a80*/  FFMA R44, R47.reuse, R44, R70 ;  /* 0x0000002c2f2c7223 */ /* 0x042fe20000000046 */
[----:B------:R-:W-:Y:S02]  /*18a90*/  FFMA R45, R47, R45, R46 ;  /* 0x0000002d2f2d7223 */ /* 0x000fe4000000002e */
[----:B------:R-:W-:Y:S01]  /*18aa0*/  LDS.64 R8, [R0+0x3f0] ;  /* 0x0003f00000087984 */ /* 0x000fe20000000a00 */
[----:B--2---:R-:W-:-:S03]  /*18ab0*/  FFMA R5, R51, R10, R4 ;  /* 0x0000000a33057223 */ /* 0x004fc60000000004 */
[----:B------:R-:W-:Y:S01]  /*18ac0*/  LDS R10, [R0+0x3b0] ;  /* 0x0003b000000a7984 */ /* 0x000fe20000000800 */
[C---:B---3--:R-:W-:Y:S01]  /*18ad0*/  FFMA R25, R55.reuse, R32, R64 ;  /* 0x0000002037197223 */ /* 0x048fe20000000040 */
[C---:B------:R-:W-:Y:S01]  /*18ae0*/  FFMA R33, R55.reuse, R33, R44 ;  /* 0x0000002137217223 */ /* 0x040fe2000000002c */
[----:B------:R-:W-:Y:S02]  /*18af0*/  FFMA R34, R55, R34, R45 ;  /* 0x0000002237227223 */ /* 0x000fe4000000002d */
[----:B------:R-:W-:Y:S01]  /*18b00*/  LDS.128 R44, [R0+0x2d0] ;  /* 0x0002d000002c7984 */ /* 0x000fe20000000c00 */
[----:B----4-:R-:W-:Y:S01]  /*18b10*/  FFMA R4, R48, R59, R5 ;  /* 0x0000003b30047223 */ /* 0x010fe20000000005 */
[C---:B------:R-:W-:Y:S01]  /*18b20*/  FFMA R59, R56.reuse, R15, R22 ;  /* 0x0000000f383b7223 */ /* 0x040fe20000000016 */
[C---:B-----5:R-:W-:Y:S01]  /*18b30*/  FFMA R55, R56.reuse, R40, R23 ;  /* 0x0000002838377223 */ /* 0x060fe20000000017 */
[C---:B------:R-:W-:Y:S01]  /*18b40*/  FFMA R25, R56.reuse, R41, R25 ;  /* 0x0000002938197223 */ /* 0x040fe20000000019 */
[C---:B------:R-:W-:Y:S01]  /*18b50*/  FFMA R42, R56.reuse, R42, R33 ;  /* 0x0000002a382a7223 */ /* 0x040fe20000000021 */
[----:B------:R-:W-:Y:S01]  /*18b60*/  FFMA R16, R56, R43, R34 ;  /* 0x0000002b38107223 */ /* 0x000fe20000000022 */
[----:B------:R-:W-:Y:S01]  /*18b70*/  @!P0 IMAD.WIDE.U32 R56, R57, 0x4, R62 ;  /* 0x0000000439388825 */ /* 0x000fe200078e003e */
[----:B------:R-:W-:Y:S03]  /*18b80*/  LDS.128 R32, [R0+0x360] ;  /* 0x0003600000207984 */ /* 0x000fe60000000c00 */
[----:B------:R-:W-:-:S02]  /*18b90*/  FFMA R23, R49, R28, R4 ;  /* 0x0000001c31177223 */ /* 0x000fc40000000004 */
[----:B------:R-:W1:Y:S01]  /*18ba0*/  LDS.64 R4, [R0+0x2e0] ;  /* 0x0002e00000047984 */ /* 0x000e620000000a00 */
[----:B------:R-:W-:-:S03]  /*18bb0*/  FFMA R16, R50, R13, R16 ;  /* 0x0000000d32107223 */ /* 0x000fc60000000010 */
[----:B------:R-:W-:Y:S01]  /*18bc0*/  STG.E desc[UR6][R20.64], R23 ;  /* 0x0000001714007986 */ /* 0x000fe2000c101906 */
[C---:B0-----:R-:W-:Y:S01]  /*18bd0*/  FFMA R28, R50.reuse, R38, R25 ;  /* 0x00000026321c7223 */ /* 0x041fe20000000019 */
[----:B------:R-:W-:Y:S02]  /*18be0*/  FFMA R71, R50, R39, R42 ;  /* 0x0000002732477223 */ /* 0x000fe4000000002a */
[----:B------:R-:W-:Y:S01]  /*18bf0*/  LDS.128 R24, [R0+0x430] ;  /* 0x0004300000187984 */ /* 0x000fe20000000c00 */
[----:B------:R-:W-:-:S03]  /*18c00*/  IADD3 R39, PT, PT, R60, 0x48a0, RZ ;  /* 0x000048a03c277810 */ /* 0x000fc60007ffe0ff */
[----:B------:R-:W0:Y:S04]  /*18c10*/  LDS.128 R40, [R0+0x320] ;  /* 0x0003200000287984 */ /* 0x000e280000000c00 */
[----:B------:R-:W2:Y:S04]  /*18c20*/  LDS.128 R12, [R0+0x3a0] ;  /* 0x0003a000000c7984 */ /* 0x000ea80000000c00 */
[----:B------:R-:W3:Y:S01]  /*18c30*/  LDS.128 R20, [R0+0x3e0] ;  /* 0x0003e00000147984 */ /* 0x000ee20000000c00 */
[----:B------:R-:W-:Y:S01]  /*18c40*/  IMAD.WIDE.U32 R38, R39, 0x4, R62 ;  /* 0x0000000427267825 */ /* 0x000fe200078e003e */
[----:B------:R-:W-:Y:S08]  /*18c50*/  BAR.SYNC.DEFER_BLOCKING 0x0 ;  /* 0x0000000000007b1d */ /* 0x000ff00000010000 */
[----:B------:R-:W-:Y:S06]  /*18c60*/  BAR.SYNC.DEFER_BLOCKING 0x0 ;  /* 0x0000000000007b1d */ /* 0x000fec0000010000 */
[----:B------:R-:W4:Y:S04]  /*18c70*/  @!P0 LDG.E R57, desc[UR6][R56.64] ;  /* 0x0000000638398981 */ /* 0x000f28000c1e1900 */
[----:B------:R-:W5:Y:S01]  /*18c80*/  LDG.E R39, desc[UR6][R38.64] ;  /* 0x0000000626277981 */ /* 0x000f62000c1e1900 */
[C---:B------:R-:W-:Y:S01]  /*18c90*/  FFMA R37, R50.reuse, R37, R55 ;  /* 0x0000002532257223 */ /* 0x040fe20000000037 */
[----:B------:R-:W-:-:S02]  /*18ca0*/  FFMA R36, R50, R36, R59 ;  /* 0x0000002432247223 */ /* 0x000fc4000000003b */
[----:B----4-:R-:W-:Y:S04]  /*18cb0*/  @!P0 STS [R2], R57 ;  /* 0x0000003902008388 */ /* 0x010fe80000000800 */
[----:B-----5:R4:W-:Y:S01]  /*18cc0*/  STS [R2+0x40], R39 ;  /* 0x0000402702007388 */ /* 0x0209e20000000800 */
[----:B------:R-:W-:Y:S06]  /*18cd0*/  BAR.SYNC.DEFER_BLOCKING 0x0 ;  /* 0x0000000000007b1d */ /* 0x000fec0000010000 */
        /* <DEDUP_REMOVED lines=9> */
[C---:B------:R-:W-:Y:S01]  /*18d70*/  FFMA R46, R54.reuse, R46, R37 ;  /* 0x0000002e362e7223 */ /* 0x040fe20000000025 */
[C---:B------:R-:W-:Y:S01]  /*18d80*/  FFMA R45, R54.reuse, R45, R36 ;  /* 0x0000002d362d7223 */ /* 0x040fe20000000024 */
[----:B------:R-:W-:Y:S01]  /*18d90*/  FFMA R47, R54, R47, R28 ;  /* 0x0000002f362f7223 */ /* 0x000fe2000000001c */
[C---:B------:R-:W-:Y:S01]  /*18da0*/  FFMA R5, R53.reuse, R17, R44 ;  /* 0x0000001135057223 */ /* 0x040fe2000000002c */
[C---:B----4-:R-:W-:Y:S01]  /*18db0*/  FFMA R39, R53.reuse, R19, R46 ;  /* 0x0000001335277223 */ /* 0x050fe2000000002e */
        /* <DEDUP_REMOVED lines=10> */
[C---:B------:R-:W-:Y:S01]  /*18e60*/  FFMA R39, R51.reuse, R11, R32 ;  /* 0x0000000b33277223 */ /* 0x040fe20000000020 */
[C---:B--2---:R-:W-:Y:S01]  /*18e70*/  FFMA R11, R51.reuse, R15, R34 ;  /* 0x0000000f330b7223 */ /* 0x044fe20000000022 */
[C---:B------:R-:W-:Y:S01]  /*18e80*/  FFMA R32, R51.reuse, R14, R33 ;  /* 0x0000000e33207223 */ /* 0x040fe20000000021 */
[C---:B------:R-:W-:Y:S01]  /*18e90*/  FFMA R33, R51.reuse, R13, R40 ;  /* 0x0000000d33217223 */ /* 0x040fe20000000028 */
[C---:B------:R-:W-:Y:S01]  /*18ea0*/  FFMA R34, R51.reuse, R12, R41 ;  /* 0x0000000c33227223 */ /* 0x040fe20000000029 */
[C---:B---3--:R-:W-:Y:S01]  /*18eb0*/  FFMA R20, R48.reuse, R20, R39 ;  /* 0x0000001430147223 */ /* 0x048fe20000000027 */
        /* <DEDUP_REMOVED lines=9> */
[----:B------:R-:W-:-:S02]  /*18f50*/  FFMA R32, R49, R24, R32 ;  /* 0x0000001831207223 */ /* 0x000fc40000000020 */
[C---:B------:R-:W-:Y:S01]  /*18f60*/  FFMA R25, R49.reuse, R25, R52 ;  /* 0x0000001931197223 */ /* 0x040fe20000000034 */
[----:B------:R-:W-:Y:S01]  /*18f70*/  FFMA R26, R49, R26, R35 ;  /* 0x0000001a311a7223 */ /* 0x000fe20000000023 */
[----:B-----5:R-:W-:Y:S04]  /*18f80*/  @!P0 STS [R3+0x28], R50 ;  /* 0x0000283203008388 */ /* 0x020fe80000000800 */
[----:B------:R-:W-:Y:S04]  /*18f90*/  @!P0 STS [R3+0x2c], R70 ;  /* 0x00002c4603008388 */ /* 0x000fe80000000800 */
[----:B------:R-:W-:Y:S04]  /*18fa0*/  @!P0 STS [R3+0x30], R64 ;  /* 0x0000304003008388 */ /* 0x000fe80000000800 */
[----:B------:R-:W-:Y:S04]  /*18fb0*/  @!P0 STS [R3+0x34], R58 ;  /* 0x0000343a03008388 */ /* 0x000fe80000000800 */
[----:B------:R-:W-:Y:S04]  /*18fc0*/  @!P0 STS [R3+0x38], R56 ;  /* 0x0000383803008388 */ /* 0x000fe80000000800 */
[----:B------:R-:W-:Y:S01]  /*18fd0*/  @!P0 STS [R3+0x3c], R38 ;  /* 0x00003c2603008388 */ /* 0x000fe20000000800 */
[----:B------:R-:W-:Y:S06]  /*18fe0*/  BAR.SYNC.DEFER_BLOCKING 0x0 ;  /* 0x0000000000007b1d */ /* 0x000fec0000010000 */
[----:B------:R-:W-:Y:S04]  /*18ff0*/  LDS R27, [R2+0x40] ;  /* 0x00004000021b7984 */ /* 0x000fe80000000800 */
[----:B------:R-:W0:Y:S04]  /*19000*/  LDS.64 R36, [R0+0x28] ;  /* 0x0000280000247984 */ /* 0x000e280000000a00 */
[----:B------:R-:W1:Y:S04]  /*19010*/  LDS.128 R16, [R0+0x30] ;  /* 0x0000300000107984 */ /* 0x000e680000000c00 */
[----:B------:R-:W-:Y:S04]  /*19020*/  LDS R43, [R2+0x3c] ;  /* 0x00003c00022b7984 */ /* 0x000fe80000000800 */
[----:B------:R-:W2:Y:S04]  /*19030*/  LDS.128 R4, [R0+0x70] ;  /* 0x0000700000047984 */ /* 0x000ea80000000c00 */
[----:B------:R-:W3:Y:S04]  /*19040*/  LDS R46, [R0+0x6c] ;  /* 0x00006c00002e7984 */ /* 0x000ee80000000800 */
[----:B------:R-:W-:Y:S04]  /*19050*/  LDS R44, [R2+0x38] ;  /* 0x00003800022c7984 */ /* 0x000fe80000000800 */
[----:B------:R-:W4:Y:S04]  /*19060*/  LDS.128 R12, [R0+0xb0] ;  /* 0x0000b000000c7984 */ /* 0x000f280000000c00 */
[----:B------:R-:W5:Y:S04]  /*19070*/  LDS R50, [R0+0x80] ;  /* 0x0000800000327984 */ /* 0x000f680000000800 */
[----:B------:R-:W5:Y:S04]  /*19080*/  LDS.64 R38, [R0+0xc0] ;  /* 0x0000c00000267984 */ /* 0x000f680000000a00 */
[----:B------:R-:W-:Y:S04]  /*19090*/  LDS.128 R20, [R0+0xf0] ;  /* 0x0000f00000147984 */ /* 0x000fe80000000c00 */
[----:B------:R-:W5:Y:S01]  /*190a0*/  LDS R51, [R2+0x34] ;  /* 0x0000340002337984 */ /* 0x000f620000000800 */
[C---:B0-----:R-:W-:Y:S01]  /*190b0*/  FFMA R24, R27.reuse, R37, R54 ;  /* 0x000000251b187223 */ /* 0x041fe20000000036 */
[----:B------:R-:W-:-:S02]  /*190c0*/  FFMA R47, R27, R36, R34 ;  /* 0x000000241b2f7223 */ /* 0x000fc40000000022 */
[----:B------:R-:W0:Y:S01]  /*190d0*/  LDS.128 R28, [R0+0x100] ;  /* 0x00010000001c7984 */ /* 0x000e220000000c00 */
[C---:B-1----:R-:W-:Y:S01]  /*190e0*/  FFMA R16, R27.reuse, R16, R33 ;  /* 0x000000101b107223 */ /* 0x042fe20000000021 */
[C---:B------:R-:W-:Y:S01]  /*190f0*/  FFMA R37, R27.reuse, R17, R32 ;  /* 0x000000111b257223 */ /* 0x040fe20000000020 */
[C---:B------:R-:W-:Y:S01]  /*19100*/  FFMA R18, R27.reuse, R18, R25 ;  /* 0x000000121b127223 */ /* 0x040fe20000000019 */
[----:B------:R-:W-:Y:S01]  /*19110*/  LDS R42, [R2+0x30] ;  /* 0x00003000022a7984 */ /* 0x000fe20000000800 */
[----:B------:R-:W-:-:S03]  /*19120*/  FFMA R19, R27, R19, R26 ;  /* 0x000000131b137223 */ /* 0x000fc6000000001a */
[----:B------:R-:W1:Y:S01]  /*19130*/  LDS.64 R40, [R0+0x138] ;  /* 0x0001380000287984 */ /* 0x000e620000000a00 */
[C---:B--2---:R-:W-:Y:S01]  /*19140*/  FFMA R4, R43.reuse, R4, R24 ;  /* 0x000000042b047223 */ /* 0x044fe20000000018 */
[C---:B------:R-:W-:Y:S01]  /*19150*/  FFMA R5, R43.reuse, R5, R16 ;  /* 0x000000052b057223 */ /* 0x040fe20000000010 */
[C---:B------:R-:W-:Y:S01]  /*19160*/  FFMA R6, R43.reuse, R6, R37 ;  /* 0x000000062b067223 */ /* 0x040fe20000000025 */
[----:B------:R-:W2:Y:S01]  /*19170*/  LDS.128 R8, [R0+0x140] ;  /* 0x0001400000087984 */ /* 0x000ea20000000c00 */
[C---:B---3--:R-:W-:Y:S01]  /*19180*/  FFMA R47, R43.reuse, R46, R47 ;  /* 0x0000002e2b2f7223 */ /* 0x048fe2000000002f */
[C---:B------:R-:W-:Y:S02]  /*19190*/  FFMA R7, R43.reuse, R7, R18 ;  /* 0x000000072b077223 */ /* 0x040fe40000000012 */
[----:B------:R-:W-:Y:S04]  /*191a0*/  LDS R54, [R2+0x2c] ;  /* 0x00002c0002367984 */ /* 0x000fe80000000800 */
[----:B------:R-:W3:Y:S01]  /*191b0*/  LDS R45, [R0+0x17c] ;  /* 0x00017c00002d7984 */ /* 0x000ee20000000800 */
[C---:B----4-:R-:W-:Y:S01]  /*191c0*/  FFMA R12, R44.reuse, R12, R47 ;  /* 0x0000000c2c0c7223 */ /* 0x050fe2000000002f */
[C---:B------:R-:W-:Y:S01]  /*191d0*/  FFMA R13, R44.reuse, R13, R4 ;  /* 0x0000000d2c0d7223 */ /* 0x040fe20000000004 */
[C---:B------:R-:W-:Y:S01]  /*191e0*/  FFMA R14, R44.reuse, R14, R5 ;  /* 0x0000000e2c0e7223 */ /* 0x040fe20000000005 */
[----:B------:R-:W-:Y:S01]  /*191f0*/  LDS R55, [R2+0x28] ;  /* 0x0000280002377984 */ /* 0x000fe20000000800 */
[----:B-----5:R-:W-:Y:S01]  /*19200*/  FFMA R50, R43, R50, R19 ;  /* 0x000000322b327223 */ /* 0x020fe20000000013 */
[----:B------:R-:W-:-:S02]  /*19210*/  FFMA R15, R44, R15, R6 ;  /* 0x0000000f2c0f7223 */ /* 0x000fc40000000006 */
[----:B------:R-:W4:Y:S01]  /*19220*/  LDS.128 R32, [R0+0x1c0] ;  /* 0x0001c00000207984 */ /* 0x000f220000000c00 */
[C---:B------:R-:W-:Y:S01]  /*19230*/  FFMA R38, R44.reuse, R38, R7 ;  /* 0x000000262c267223 */ /* 0x040fe20000000007 */
[----:B------:R-:W-:Y:S02]  /*19240*/  FFMA R39, R44, R39, R50 ;  /* 0x000000272c277223 */ /* 0x000fe40000000032 */
[----:B------:R-:W5:Y:S04]  /*19250*/  LDS.128 R24, [R0+0x200] ;  /* 0x0002000000187984 */ /* 0x000f680000000c00 */
[----:B------:R-:W5:Y:S01]  /*19260*/  LDS R56, [R2+0x24] ;  /* 0x0000240002387984 */ /* 0x000f620000000800 */
[C---:B------:R-:W-:Y:S01]  /*19270*/  FFMA R21, R51.reuse, R21, R12 ;  /* 0x0000001533157223 */ /* 0x040fe2000000000c */
[C---:B------:R-:W-:Y:S01]  /*19280*/  FFMA R22, R51.reuse, R22, R13 ;  /* 0x0000001633167223 */ /* 0x040fe2000000000d */
[C---:B------:R-:W-:Y:S01]  /*19290*/  FFMA R23, R51.reuse, R23, R14 ;  /* 0x0000001733177223 */ /* 0x040fe2000000000e */
[----:B------:R-:W-:Y:S01]  /*192a0*/  LDS R46, [R2+0x20] ;  /* 0x00002000022e7984 */ /* 0x000fe20000000800 */
[C---:B0-----:R-:W-:Y:S01]  /*192b0*/  FFMA R28, R51.reuse, R28, R15 ;  /* 0x0000001c331c7223 */ /* 0x041fe2000000000f */
[C---:B------:R-:W-:Y:S01]  /*192c0*/  FFMA R13, R51.reuse, R29, R38 ;  /* 0x0000001d330d7223 */ /* 0x040fe20000000026 */
[----:B------:R-:W-:Y:S01]  /*192d0*/  FFMA R29, R51, R30, R39 ;  /* 0x0000001e331d7223 */ /* 0x000fe20000000027 */
[----:B------:R-:W0:Y:S04]  /*192e0*/  LDS.64 R16, [R0+0x248] ;  /* 0x0002480000107984 */ /* 0x000e280000000a00 */
[----:B------:R-:W-:Y:S01]  /*192f0*/  LDS R47, [R2+0x1c] ;  /* 0x00001c00022f7984 */ /* 0x000fe20000000800 */
[C---:B-1----:R-:W-:Y:S01]  /*19300*/  FFMA R15, R42.reuse, R40, R21 ;  /* 0x000000282a0f7223 */ /* 0x042fe20000000015 */
[----:B------:R-:W-:-:S02]  /*19310*/  FFMA R57, R42, R41, R22 ;  /* 0x000000292a397223 */ /* 0x000fc40000000016 */
[----:B------:R-:W1:Y:S01]  /*19320*/  LDS R58, [R0+0x28c] ;  /* 0x00028c00003a7984 */ /* 0x000e620000000800 */
[C---:B--2---:R-:W-:Y:S01]  /*19330*/  FFMA R64, R42.reuse, R8, R23 ;  /* 0x000000082a407223 */ /* 0x044fe20000000017 */
[C---:B------:R-:W-:Y:S01]  /*19340*/  FFMA R59, R42.reuse, R9, R28 ;  /* 0x000000092a3b7223 */ /* 0x040fe2000000001c */
[----:B------:R-:W-:Y:S01]  /*19350*/  FFMA R70, R42, R10, R13 ;  /* 0x0000000a2a467223 */ /* 0x000fe2000000000d */
[----:B------:R-:W-:Y:S04]  /*19360*/  LDS R51, [R2+0x18] ;  /* 0x0000180002337984 */ /* 0x000fe80000000800 */
[----:B------:R-:W2:Y:S01]  /*19370*/  LDS.128 R20, [R0+0x2d0] ;  /* 0x0002d00000147984 */ /* 0x000ea20000000c00 */
[----:B---3--:R-:W-:-:S03]  /*19380*/  FFMA R8, R54, R45, R15 ;  /* 0x0000002d36087223 */ /* 0x008fc6000000000f */
[----:B------:R-:W-:Y:S04]  /*19390*/  LDS.128 R4, [R0+0x310] ;  /* 0x0003100000047984 */ /* 0x000fe80000000c00 */
[----:B------:R-:W3:Y:S01]  /*193a0*/  LDS R53, [R2+0x14] ;  /* 0x0000140002357984 */ /* 0x000ee20000000800 */
[----:B----4-:R-:W-:-:S03]  /*193b0*/  FFMA R9, R55, R32, R8 ;  /* 0x0000002037097223 */ /* 0x010fc60000000008 */
[----:B------:R-:W-:Y:S01]  /*193c0*/  LDS R52, [R2+0x10] ;  /* 0x0000100002347984 */ /* 0x000fe20000000800 */
[----:B-----5:R-:W-:-:S03]  /*193d0*/  FFMA R24, R42, R11, R29 ;  /* 0x0000000b2a187223 */ /* 0x020fc6000000001d */
[----:B------:R-:W4:Y:S01]  /*193e0*/  LDS.64 R44, [R0+0x358] ;  /* 0x00035800002c7984 */ /* 0x000f220000000a00 */
[----:B------:R-:W-:Y:S01]  /*193f0*/  FFMA R9, R56, R25, R9 ;  /* 0x0000001938097223 */ /* 0x000fe20000000009 */
[----:B------:R-:W-:Y:S02]  /*19400*/  IADD3 R25, PT, PT, R61, 0x5000, RZ ;  /* 0x000050003d197810 */ /* 0x000fe40007ffe0ff */
[----:B------:R-:W5:Y:S04]  /*19410*/  LDS.128 R36, [R0+0x180] ;  /* 0x0001800000247984 */ /* 0x000f680000000c00 */
[----:B------:R-:W-:Y:S01]  /*19420*/  LDS R50, [R2+0xc] ;  /* 0x00000c0002327984 */ /* 0x000fe20000000800 */
[----:B0-----:R-:W-:-:S03]  /*19430*/  FFMA R16, R46, R16, R9 ;  /* 0x000000102e107223 */ /* 0x001fc60000000009 */
[----:B------:R-:W0:Y:S04]  /*19440*/  LDS R71, [R0+0x39c] ;  /* 0x00039c0000477984 */ /* 0x000e280000000800 */
[----:B------:R-:W0:Y:S01]  /*19450*/  LDS.64 R18, [R0+0x1d0] ;  /* 0x0001d00000127984 */ /* 0x000e220000000a00 */
[----:B-1----:R-:W-:-:S03]  /*19460*/  FFMA R16, R47, R58, R16 ;  /* 0x0000003a2f107223 */ /* 0x002fc60000000010 */
[----:B------:R-:W1:Y:S04]  /*19470*/  LDS R65, [R0+0x190] ;  /* 0x0001900000417984 */ /* 0x000e680000000800 */
[----:B------:R-:W-:Y:S01]  /*19480*/  LDS R49, [R2+0x8] ;  /* 0x0000080002317984 */ /* 0x000fe20000000800 */
[----:B--2---:R-:W-:-:S03]  /*19490*/  FFMA R16, R51, R20, R16 ;  /* 0x0000001433107223 */ /* 0x004fc60000000010 */
[----:B------:R-:W2:Y:S04]  /*194a0*/  LDS.128 R12, [R0+0x3e0] ;  /* 0x0003e000000c7984 */ /* 0x000ea80000000c00 */
[----:B------:R-:W2:Y:S01]  /*194b0*/  LDS.128 R40, [R0+0x210] ;  /* 0x0002100000287984 */ /* 0x000ea20000000c00 */
[----:B---3--:R-:W-:-:S03]  /*194c0*/  FFMA R5, R53, R5, R16 ;  /* 0x0000000535057223 */ /* 0x008fc60000000010 */
[----:B------:R-:W-:Y:S04]  /*194d0*/  LDS.128 R8, [R0+0x420] ;  /* 0x0004200000087984 */ /* 0x000fe80000000c00 */
[----:B------:R-:W3:Y:S01]  /*194e0*/  LDS R48, [R2+0x4] ;  /* 0x0000040002307984 */ /* 0x000ee20000000800 */
[----:B----4-:R-:W-:-:S03]  /*194f0*/  FFMA R5, R52, R44, R5 ;  /* 0x0000002c34057223 */ /* 0x010fc60000000005 */
[----:B------:R-:W4:Y:S01]  /*19500*/  LDS.128 R28, [R0+0x250] ;  /* 0x00025000001c7984 */ /* 0x000f220000000c00 */
[C---:B-----5:R-:W-:Y:S01]  /*19510*/  FFMA R38, R54.reuse, R38, R59 ;  /* 0x0000002636267223 */ /* 0x060fe2000000003b */
[C---:B------:R-:W-:Y:S01]  /*19520*/  FFMA R39, R54.reuse, R39, R70 ;  /* 0x0000002736277223 */ /* 0x040fe20000000046 */
[C---:B------:R-:W-:Y:S01]  /*19530*/  FFMA R36, R54.reuse, R36, R57 ;  /* 0x0000002436247223 */ /* 0x040fe20000000039 */
[----:B------:R-:W-:Y:S01]  /*19540*/  FFMA R37, R54, R37, R64 ;  /* 0x0000002536257223 */ /* 0x000fe20000000040 */
[C---:B------:R-:W-:Y:S01]  /*19550*/  FFMA R35, R55.reuse, R35, R38 ;  /* 0x0000002337237223 */ /* 0x040fe20000000026 */
[----:B------:R-:W5:Y:S01]  /*19560*/  LDS R20, [R0+0x2a0] ;  /* 0x0002a00000147984 */ /* 0x000f620000000800 */
[C---:B------:R-:W-:Y:S01]  /*19570*/  FFMA R33, R55.reuse, R33, R36 ;  /* 0x0000002137217223 */ /* 0x040fe20000000024 */
[----:B0-----:R-:W-:Y:S01]  /*19580*/  FFMA R4, R50, R71, R5 ;  /* 0x0000004732047223 */ /* 0x001fe20000000005 */
[C---:B------:R-:W-:Y:S01]  /*19590*/  FFMA R34, R55.reuse, R34, R37 ;  /* 0x0000002237227223 */ /* 0x040fe20000000025 */
[----:B------:R-:W-:Y:S01]  /*195a0*/  IADD3 R57, PT, PT, R60, 0x50b0, RZ ;  /* 0x000050b03c397810 */ /* 0x000fe20007ffe0ff */
[C---:B------:R-:W-:Y:S01]  /*195b0*/  FFMA R33, R56.reuse, R26, R33 ;  /* 0x0000001a38217223 */ /* 0x040fe20000000021 */
[----:B------:R-:W-:Y:S01]  /*195c0*/  FFMA R18, R55, R18, R39 ;  /* 0x0000001237127223 */ /* 0x000fe20000000027 */
[----:B------:R-:W-:Y:S01]  /*195d0*/  FFMA R59, R56, R27, R34 ;  /* 0x0000001b383b7223 */ /* 0x000fe20000000022 */
[----:B------:R-:W-:Y:S01]  /*195e0*/  LDS.128 R36, [R0+0x360] ;  /* 0x0003600000247984 */ /* 0x000fe20000000c00 */
[----:B------:R-:W-:Y:S01]  /*195f0*/  FFMA R73, R46, R17, R33 ;  /* 0x000000112e497223 */ /* 0x000fe20000000021 */
[----:B-1----:R-:W-:Y:S01]  /*19600*/  FFMA R24, R54, R65, R24 ;  /* 0x0000004136187223 */ /* 0x002fe20000000018 */
[----:B------:R-:W-:-:S03]  /*19610*/  @!P0 IADD3 R65, PT, PT, R60, 0x50a0, RZ ;  /* 0x000050a03c418810 */ /* 0x000fc60007ffe0ff */
[----:B------:R-:W-:Y:S02]  /*19620*/  FFMA R19, R55, R19, R24 ;  /* 0x0000001337137223 */ /* 0x000fe40000000018 */
[----:B------:R-:W-:Y:S01]  /*19630*/  LDS R55, [R0+0x3b0] ;  /* 0x0003b00000377984 */ /* 0x000fe20000000800 */
[----:B------:R-:W-:-:S04]  /*19640*/  @!P0 IMAD.WIDE.U32 R64, R65, 0x4, R62 ;  /* 0x0000000441408825 */ /* 0x000fc800078e003e */
[----:B--2---:R-:W-:Y:S01]  /*19650*/  FFMA R5, R49, R12, R4 ;  /* 0x0000000c31057223 */ /* 0x004fe20000000004 */
[C---:B------:R-:W-:Y:S01]  /*19660*/  FFMA R4, R56.reuse, R40, R35 ;  /* 0x0000002838047223 */ /* 0x040fe20000000023 */
[----:B------:R-:W-:Y:S01]  /*19670*/  FFMA R71, R56, R41, R18 ;  /* 0x0000002938477223 */ /* 0x000fe20000000012 */
[----:B------:R-:W-:-:S04]  /*19680*/  IMAD.WIDE.U32 R40, R25, 0x4, R68 ;  /* 0x0000000419287825 */ /* 0x000fc800078e0044 */
[----:B------:R-:W-:Y:S01]  /*19690*/  FFMA R12, R56, R42, R19 ;  /* 0x0000002a380c7223 */ /* 0x000fe20000000013 */
[----:B------:R-:W-:Y:S01]  /*196a0*/  LDS.128 R32, [R0+0x320] ;  /* 0x0003200000207984 */ /* 0x000fe20000000c00 */
[----:B---3--:R-:W-:-:S03]  /*196b0*/  FFMA R43, R48, R9, R5 ;  /* 0x00000009302b7223 */ /* 0x008fc60000000005 */
[----:B------:R-:W-:Y:S01]  /*196c0*/  LDS.128 R16, [R0+0x430] ;  /* 0x0004300000107984 */ /* 0x000fe20000000c00 */
[----:B----4-:R-:W-:-:S03]  /*196d0*/  FFMA R29, R46, R29, R4 ;  /* 0x0000001d2e1d7223 */ /* 0x010fc60000000004 */
[----:B------:R-:W-:Y:S04]  /*196e0*/  STG.E desc[UR6][R40.64], R43 ;  /* 0x0000002b28007986 */ /* 0x000fe8000c101906 */
[----:B------:R-:W-:Y:S04]  /*196f0*/  LDS.64 R8, [R0+0x2e0] ;  /* 0x0002e00000087984 */ /* 0x000fe80000000a00 */
[----:B------:R-:W-:Y:S04]  /*19700*/  LDS.64 R4, [R0+0x3f0] ;  /* 0x0003f00000047984 */ /* 0x000fe80000000a00 */
[----:B------:R-:W0:Y:S04]  /*19710*/  LDS.128 R24, [R0+0x290] ;  /* 0x0002900000187984 */ /* 0x000e280000000c00 */
[----:B------:R-:W1:Y:S01]  /*19720*/  LDS.128 R40, [R0+0x3a0] ;  /* 0x0003a00000287984 */ /* 0x000e620000000c00 */
[----:B------:R-:W-:Y:S01]  /*19730*/  IMAD.WIDE.U32 R56, R57, 0x4, R62 ;  /* 0x0000000439387825 */ /* 0x000fe200078e003e */
[----:B------:R-:W-:Y:S08]  /*19740*/  BAR.SYNC.DEFER_BLOCKING 0x0 ;  /* 0x0000000000007b1d */ /* 0x000ff00000010000 */
[----:B------:R-:W-:Y:S06]  /*19750*/  BAR.SYNC.DEFER_BLOCKING 0x0 ;  /* 0x0000000000007b1d */ /* 0x000fec0000010000 */
[----:B------:R-:W2:Y:S04]  /*19760*/  @!P0 LDG.E R65, desc[UR6][R64.64] ;  /* 0x0000000640418981 */ /* 0x000ea8000c1e1900 */
[----:B------:R-:W3:Y:S01]  /*19770*/  LDG.E R57, desc[UR6][R56.64] ;  /* 0x0000000638397981 */ /* 0x000ee2000c1e1900 */
[C---:B------:R-:W-:Y:S01]  /*19780*/  FFMA R30, R46.reuse, R30, R71 ;  /* 0x0000001e2e1e7223 */ /* 0x040fe20000000047 */
[----:B------:R-:W-:-:S02]  /*19790*/  FFMA R12, R46, R31, R12 ;  /* 0x0000001f2e0c7223 */ /* 0x000fc4000000000c */
[----:B--2---:R-:W-:Y:S04]  /*197a0*/  @!P0 STS [R2], R65 ;  /* 0x0000004102008388 */ /* 0x004fe80000000800 */
[----:B---3--:R-:W-:Y:S01]  /*197b0*/  STS [R2+0x40], R57 ;  /* 0x0000403902007388 */ /* 0x008fe20000000800 */
[----:B------:R-:W-:Y:S06]  /*197c0*/  BAR.SYNC.DEFER_BLOCKING 0x0 ;  /* 0x0000000000007b1d */ /* 0x000fec0000010000 */
[----:B------:R-:W2:Y:S04]  /*197d0*/  @!P0 LDG.E R44, desc[UR6][R66.64] ;  /* 0x00000006422c8981 */ /* 0x000ea8000c1e1900 */
[----:B------:R-:W3:Y:S04]  /*197e0*/  @!P0 LDG.E R72, desc[UR6][R66.64+0x40] ;  /* 0x0000400642488981 */ /* 0x000ee8000c1e1900 */
[----:B------:R-:W4:Y:S04]  /*197f0*/  @!P0 LDG.E R70, desc[UR6][R66.64+0x80] ;  /* 0x0000800642468981 */ /* 0x000f28000c1e1900 */
[----:B------:R-:W4:Y:S04]  /*19800*/  @!P0 LDG.E R58, desc[UR6][R66.64+0xc0] ;  /* 0x0000c006423a8981 */ /* 0x000f28000c1e1900 */
[----:B------:R-:W4:Y:S01]  /*19810*/  @!P0 LDG.E R54, desc[UR6][R66.64+0x100] ;  /* 0x0001000642368981 */ /* 0x000f22000c1e1900 */
[----:B------:R-:W-:Y:S01]  /*19820*/  FFMA R28, R46, R28, R59 ;  /* 0x0000001c2e1c7223 */ /* 0x000fe2000000003b */
[C---:B-----5:R-:W-:Y:S01]  /*19830*/  FFMA R20, R47.reuse, R20, R12 ;  /* 0x000000142f147223 */ /* 0x060fe2000000000c */
[C---:B0-----:R-:W-:Y:S01]  /*19840*/  FFMA R26, R47.reuse, R26, R29 ;  /* 0x0000001a2f1a7223 */ /* 0x041fe2000000001d */
        /* <DEDUP_REMOVED lines=8> */
[C---:B------:R-:W-:Y:S01]  /*198d0*/  FFMA R33, R53.reuse, R33, R46 ;  /* 0x0000002135217223 */ /* 0x040fe2000000002e */
[----:B------:R-:W-:-:S03]  /*198e0*/  FFMA R21, R53, R6, R21 ;  /* 0x0000000635157223 */ /* 0x000fc60000000015 */
[C---:B------:R-:W-:Y:S01]  /*198f0*/  FFMA R20, R52.reuse, R38, R33 ;  /* 0x0000002634147223 */ /* 0x040fe20000000021 */
[----:B------:R-:W-:-:S03]  /*19900*/  FFMA R21, R52, R45, R21 ;  /* 0x0000002d34157223 */ /* 0x000fc60000000015 */
[C---:B-1----:R-:W-:Y:S01]  /*19910*/  FFMA R20, R50.reuse, R43, R20 ;  /* 0x0000002b32147223 */ /* 0x042fe20000000014 */
[----:B------:R-:W-:-:S03]  /*19920*/  FFMA R6, R50, R40, R21 ;  /* 0x0000002832067223 */ /* 0x000fc60000000015 */
[C---:B------:R-:W-:Y:S01]  /*19930*/  FFMA R4, R49.reuse, R4, R20 ;  /* 0x0000000431047223 */ /* 0x040fe20000000014 */
[----:B------:R-:W-:-:S03]  /*19940*/  FFMA R13, R49, R13, R6 ;  /* 0x0000000d310d7223 */ /* 0x000fc60000000006 */
[C---:B------:R-:W-:Y:S01]  /*19950*/  FFMA R17, R48.reuse, R17, R4 ;  /* 0x0000001130117223 */ /* 0x040fe20000000004 */
[----:B------:R-:W-:Y:S01]  /*19960*/  FFMA R10, R48, R10, R13 ;  /* 0x0000000a300a7223 */ /* 0x000fe2000000000d */
[----:B--2---:R0:W-:Y:S04]  /*19970*/  @!P0 STS [R3+0x2c], R44 ;  /* 0x00002c2c03008388 */ /* 0x0041e80000000800 */
[----:B---3--:R-:W-:Y:S04]  /*19980*/  @!P0 STS [R3+0x30], R72 ;  /* 0x0000304803008388 */ /* 0x008fe80000000800 */
[----:B----4-:R-:W-:Y:S01]  /*19990*/  @!P0 STS [R3+0x34], R70 ;  /* 0x0000344603008388 */ /* 0x010fe20000000800 */
[----:B0-----:R-:W-:-:S03]  /*199a0*/  FFMA R44, R51, R23, R26 ;  /* 0x00000017332c7223 */ /* 0x001fc6000000001a */
[----:B------:R-:W-:Y:S01]  /*199b0*/  @!P0 STS [R3+0x38], R58 ;  /* 0x0000383a03008388 */ /* 0x000fe20000000800 */
[C---:B------:R-:W-:Y:S01]  /*199c0*/  FFMA R32, R53.reuse, R32, R44 ;  /* 0x0000002035207223 */ /* 0x040fe2000000002c */
[----:B------:R-:W-:Y:S02]  /*199d0*/  FFMA R53, R53, R7, R22 ;  /* 0x0000000735357223 */ /* 0x000fe40000000016 */
[----:B------:R-:W-:Y:S01]  /*199e0*/  @!P0 STS [R3+0x3c], R54 ;  /* 0x00003c3603008388 */ /* 0x000fe20000000800 */
[C---:B------:R-:W-:Y:S01]  /*199f0*/  FFMA R7, R52.reuse, R39, R34 ;  /* 0x0000002734077223 */ /* 0x040fe20000000022 */
[C---:B------:R-:W-:Y:S01]  /*19a00*/  FFMA R37, R52.reuse, R37, R32 ;  /* 0x0000002534257223 */ /* 0x040fe20000000020 */
[----:B------:R-:W-:Y:S01]  /*19a10*/  FFMA R36, R52, R36, R53 ;  /* 0x0000002434247223 */ /* 0x000fe20000000035 */
[----:B------:R-:W-:Y:S02]  /*19a20*/  BAR.SYNC.DEFER_BLOCKING 0x0 ;  /* 0x0000000000007b1d */ /* 0x000fe40000010000 */
[C---:B------:R-:W-:Y:S01]  /*19a30*/  FFMA R42, R50.reuse, R42, R37 ;  /* 0x0000002a322a7223 */ /* 0x040fe20000000025 */
[C---:B------:R-:W-:Y:S01]  /*19a40*/  FFMA R73, R50.reuse, R41, R36 ;  /* 0x0000002932497223 */ /* 0x040fe20000000024 */
[----:B------:R-:W-:-:S02]  /*19a50*/  FFMA R50, R50, R55, R7 ;  /* 0x0000003732327223 */ /* 0x000fc40000000007 */
[C---:B------:R-:W-:Y:S01]  /*19a60*/  FFMA R51, R49.reuse, R15, R42 ;  /* 0x0000000f31337223 */ /* 0x040fe2000000002a */
[C---:B------:R-:W-:Y:S01]  /*19a70*/  FFMA R73, R49.reuse, R14, R73 ;  /* 0x0000000e31497223 */ /* 0x040fe20000000049 */
[----:B------:R-:W-:Y:S02]  /*19a80*/  FFMA R5, R49, R5, R50 ;  /* 0x0000000531057223 */ /* 0x000fe40000000032 */
[C---:B------:R-:W-:Y:S02]  /*19a90*/  FFMA R16, R48.reuse, R16, R51 ;  /* 0x0000001030107223 */ /* 0x040fe40000000033 */
[----:B------:R-:W-:Y:S01]  /*19aa0*/  FFMA R4, R48, R18, R5 ;  /* 0x0000001230047223 */ /* 0x000fe20000000005 */
[----:B------:R-:W-:Y:S04]  /*19ab0*/  LDS R19, [R2+0x40] ;  /* 0x0000400002137984 */ /* 0x000fe80000000800 */
[----:B------:R-:W0:Y:S04]  /*19ac0*/  LDS R12, [R0+0x2c] ;  /* 0x00002c00000c7984 */ /* 0x000e280000000800 */
[----:B------:R-:W-:Y:S04]  /*19ad0*/  LDS R8, [R2+0x3c] ;  /* 0x00003c0002087984 */ /* 0x000fe80000000800 */
[----:B------:R-:W1:Y:S04]  /*19ae0*/  LDS.128 R28, [R0+0x70] ;  /* 0x00007000001c7984 */ /* 0x000e680000000c00 */
[----:B------:R-:W2:Y:S04]  /*19af0*/  LDS.128 R24, [R0+0xb0] ;  /* 0x0000b00000187984 */ /* 0x000ea80000000c00 */
[----:B------:R-:W3:Y:S04]  /*19b00*/  LDS R58, [R2+0x38] ;  /* 0x00003800023a7984 */ /* 0x000ee80000000800 */
[----:B------:R-:W-:Y:S04]  /*19b10*/  LDS R59, [R2+0x34] ;  /* 0x00003400023b7984 */ /* 0x000fe80000000800 */
[----:B------:R-:W4:Y:S04]  /*19b20*/  LDS.64 R40, [R0+0xf8] ;  /* 0x0000f80000287984 */ /* 0x000f280000000a00 */
[----:B------:R-:W-:Y:S04]  /*19b30*/  LDS R64, [R2+0x30] ;  /* 0x0000300002407984 */ /* 0x000fe80000000800 */
[----:B------:R-:W5:Y:S04]  /*19b40*/  LDS R9, [R0+0x13c] ;  /* 0x00013c0000097984 */ /* 0x000f680000000800 */
[----:B------:R-:W5:Y:S04]  /*19b50*/  LDS.128 R44, [R0+0x30] ;  /* 0x00003000002c7984 */ /* 0x000f680000000c00 */
[----:B------:R-:W-:Y:S01]  /*19b60*/  LDS R65, [R2+0x2c] ;  /* 0x00002c0002417984 */ /* 0x000fe20000000800 */
[----:B0-----:R-:W-:-:S03]  /*19b70*/  FFMA R13, R19, R12, R10 ;  /* 0x0000000c130d7223 */ /* 0x001fc6000000000a */
[----:B------:R-:W0:Y:S04]  /*19b80*/  LDS.128 R32, [R0+0x180] ;  /* 0x0001800000207984 */ /* 0x000e280000000c00 */
[----:B------:R-:W0:Y:S01]  /*19b90*/  LDS R75, [R0+0x80] ;  /* 0x00008000004b7984 */ /* 0x000e220000000800 */
[----:B-1----:R-:W-:-:S03]  /*19ba0*/  FFMA R13, R8, R28, R13 ;  /* 0x0000001c080d7223 */ /* 0x002fc6000000000d */
[----:B------:R-:W-:Y:S01]  /*19bb0*/  LDS.128 R36, [R0+0x1c0] ;  /* 0x0001c00000247984 */ /* 0x000fe20000000c00 */
[----:B--2---:R-:W-:-:S03]  /*19bc0*/  FFMA R24, R48, R11, R73 ;  /* 0x0000000b30187223 */ /* 0x004fc60000000049 */
[----:B------:R-:W1:Y:S01]  /*19bd0*/  LDS R56, [R2+0x28] ;  /* 0x0000280002387984 */ /* 0x000e620000000800 */
[----:B---3--:R-:W-:-:S03]  /*19be0*/  FFMA R10, R58, R25, R13 ;  /* 0x000000193a0a7223 */ /* 0x008fc6000000000d */
[----:B------:R-:W-:Y:S04]  /*19bf0*/  LDS R57, [R2+0x24] ;  /* 0x0000240002397984 */ /* 0x000fe80000000800 */
[----:B------:R-:W2:Y:S01]  /*19c00*/  LDS.64 R6, [R0+0x208] ;  /* 0x0002080000067984 */ /* 0x000ea20000000a00 */
[----:B----4-:R-:W-:-:S03]  /*19c10*/  FFMA R11, R59, R40, R10 ;  /* 0x000000283b0b7223 */ /* 0x010fc6000000000a */
[----:B------:R-:W-:Y:S04]  /*19c20*/  LDS R54, [R2+0x20] ;  /* 0x0000200002367984 */ /* 0x000fe80000000800 */
[----:B------:R-:W3:Y:S01]  /*19c30*/  LDS R71, [R0+0x24c] ;  /* 0x00024c0000477984 */ /* 0x000ee20000000800 */
[----:B-----5:R-:W-:-:S03]  /*19c40*/  FFMA R10, R64, R9, R11 ;  /* 0x00000009400a7223 */ /* 0x020fc6000000000b */
[----:B------:R-:W-:Y:S01]  /*19c50*/  LDS R53, [R2+0x1c] ;  /* 0x00001c0002357984 */ /* 0x000fe20000000800 */
[C---:B------:R-:W-:Y:S01]  /*19c60*/  FFMA R4, R19.reuse, R47, R4 ;  /* 0x0000002f13047223 */ /* 0x040fe20000000004 */
[C---:B------:R-:W-:Y:S01]  /*19c70*/  FFMA R5, R19.reuse, R44, R24 ;  /* 0x0000002c13057223 */ /* 0x040fe20000000018 */
[C---:B------:R-:W-:Y:S01]  /*19c80*/  FFMA R25, R19.reuse, R45, R16 ;  /* 0x0000002d13197223 */ /* 0x040fe20000000010 */
[----:B------:R-:W4:Y:S01]  /*19c90*/  LDS.128 R20, [R0+0x290] ;  /* 0x0002900000147984 */ /* 0x000f220000000c00 */
[----:B------:R-:W-:Y:S01]  /*19ca0*/  FFMA R46, R19, R46, R17 ;  /* 0x0000002e132e7223 */ /* 0x000fe20000000011 */
[C---:B------:R-:W-:Y:S01]  /*19cb0*/  FFMA R29, R8.reuse, R29, R5 ;  /* 0x0000001d081d7223 */ /* 0x040fe20000000005 */
[C---:B------:R-:W-:Y:S01]  /*19cc0*/  FFMA R25, R8.reuse, R30, R25 ;  /* 0x0000001e08197223 */ /* 0x040fe20000000019 */
[----:B------:R-:W5:Y:S01]  /*19cd0*/  LDS.64 R42, [R0+0xc0] ;  /* 0x0000c000002a7984 */ /* 0x000f620000000a00 */
[----:B0-----:R-:W-:Y:S01]  /*19ce0*/  FFMA R9, R65, R32, R10 ;  /* 0x0000002041097223 */ /* 0x001fe2000000000a */
[----:B------:R-:W-:Y:S01]  /*19cf0*/  FFMA R5, R8, R31, R46 ;  /* 0x0000001f08057223 */ /* 0x000fe2000000002e */
[----:B------:R-:W-:Y:S01]  /*19d00*/  FFMA R32, R58, R26, R29 ;  /* 0x0000001a3a207223 */ /* 0x000fe2000000001d */
[----:B------:R-:W-:Y:S01]  /*19d10*/  LDS.128 R12, [R0+0x2d0] ;  /* 0x0002d000000c7984 */ /* 0x000fe20000000c00 */
[----:B------:R-:W-:-:S02]  /*19d20*/  FFMA R75, R8, R75, R4 ;  /* 0x0000004b084b7223 */ /* 0x000fc40000000004 */
[----:B------:R-:W-:Y:S01]  /*19d30*/  FFMA R41, R59, R41, R32 ;  /* 0x000000293b297223 */ /* 0x000fe20000000020 */
[----:B------:R-:W0:Y:S01]  /*19d40*/  LDS R52, [R2+0x18] ;  /* 0x0000180002347984 */ /* 0x000e220000000800 */
[----:B-1----:R-:W-:-:S03]  /*19d50*/  FFMA R4, R56, R37, R9 ;  /* 0x0000002538047223 */ /* 0x002fc60000000009 */
[----:B------:R-:W-:Y:S01]  /*19d60*/  LDS R55, [R2+0x14] ;  /* 0x0000140002377984 */ /* 0x000fe20000000800 */
[----:B------:R-:W-:-:S03]  /*19d70*/  FFMA R37, R58, R27, R25 ;  /* 0x0000001b3a257223 */ /* 0x000fc60000000019 */
[----:B------:R-:W1:Y:S01]  /*19d80*/  LDS.64 R44, [R0+0x318] ;  /* 0x00031800002c7984 */ /* 0x000e620000000a00 */
[----:B--2---:R-:W-:-:S03]  /*19d90*/  FFMA R17, R57, R6, R4 ;  /* 0x0000000639117223 */ /* 0x004fc60000000004 */
[----:B------:R-:W2:Y:S04]  /*19da0*/  LDS.128 R8, [R0+0x100] ;  /* 0x0001000000087984 */ /* 0x000ea80000000c00 */
[----:B------:R-:W-:Y:S01]  /*19db0*/  LDS R51, [R2+0x10] ;  /* 0x0000100002337984 */ /* 0x000fe20000000800 */
[----:B---3--:R-:W-:-:S03]  /*19dc0*/  FFMA R4, R54, R71, R17 ;  /* 0x0000004736047223 */ /* 0x008fc60000000011 */
[----:B------:R-:W3:Y:S01]  /*19dd0*/  LDS R6, [R0+0x35c] ;  /* 0x00035c0000067984 */ /* 0x000ee20000000800 */
[----:B------:R-:W-:-:S03]  /*19de0*/  @!P0 IADD3 R71, PT, PT, R60, 0x58b0, RZ ;  /* 0x000058b03c478810 */ /* 0x000fc60007ffe0ff */
[----:B------:R-:W-:Y:S02]  /*19df0*/  LDS R48, [R2+0xc] ;  /* 0x00000c0002307984 */ /* 0x000fe40000000800 */
[----:B------:R-:W-:-:S04]  /*19e00*/  @!P0 IMAD.WIDE.U32 R70, R71, 0x4, R62 ;  /* 0x0000000447468825 */ /* 0x000fc800078e003e */
[----:B----4-:R-:W-:Y:S01]  /*19e10*/  FFMA R47, R53, R20, R4 ;  /* 0x00000014352f7223 */ /* 0x010fe20000000004 */
[----:B------:R-:W4:Y:S01]  /*19e20*/  LDS.128 R16, [R0+0x3a0] ;  /* 0x0003a00000107984 */ /* 0x000f220000000c00 */
[----:B-----5:R-:W-:-:S03]  /*19e30*/  FFMA R42, R58, R42, R5 ;  /* 0x0000002a3a2a7223 */ /* 0x020fc60000000005 */
[----:B------:R-:W5:Y:S01]  /*19e40*/  LDS.128 R28, [R0+0x140] ;  /* 0x00014000001c7984 */ /* 0x000f620000000c00 */
[----:B------:R-:W-:-:S03]  /*19e50*/  FFMA R43, R58, R43, R75 ;  /* 0x0000002b3a2b7223 */ /* 0x000fc6000000004b */
[----:B------:R-:W-:Y:S01]  /*19e60*/  LDS.128 R24, [R0+0x3e0] ;  /* 0x0003e00000187984 */ /* 0x000fe20000000c00 */
[----:B0-----:R-:W-:-:S03]  /*19e70*/  FFMA R36, R52, R13, R47 ;  /* 0x0000000d34247223 */ /* 0x001fc6000000002f */
[----:B------:R-:W0:Y:S04]  /*19e80*/  LDS R50, [R2+0x8] ;  /* 0x0000080002327984 */ /* 0x000e280000000800 */
[----:B------:R-:W-:Y:S04]  /*19e90*/  LDS R49, [R2+0x4] ;  /* 0x0000040002317984 */ /* 0x000fe80000000800 */
[----:B------:R-:W0:Y:S01]  /*19ea0*/  LDS.64 R4, [R0+0x428] ;  /* 0x0004280000047984 */ /* 0x000e220000000a00 */
[----:B-1----:R-:W-:-:S03]  /*19eb0*/  FFMA R36, R55, R44, R36 ;  /* 0x0000002c37247223 */ /* 0x002fc60000000024 */
[----:B------:R-:W1:Y:S01]  /*19ec0*/  LDS R20, [R0+0x190] ;  /* 0x0001900000147984 */ /* 0x000e620000000800 */
[C---:B--2---:R-:W-:Y:S01]  /*19ed0*/  FFMA R9, R59.reuse, R9, R42 ;  /* 0x000000093b097223 */ /* 0x044fe2000000002a */
[C---:B------:R-:W-:Y:S01]  /*19ee0*/  FFMA R8, R59.reuse, R8, R37 ;  /* 0x000000083b087223 */ /* 0x040fe20000000025 */
[----:B------:R-:W-:Y:S01]  /*19ef0*/  FFMA R10, R59, R10, R43 ;  /* 0x0000000a3b0a7223 */ /* 0x000fe2000000002b */
[----:B------:R-:W2:Y:S01]  /*19f00*/  LDS.64 R12, [R0+0x1d0] ;  /* 0x0001d000000c7984 */ /* 0x000ea20000000a00 */
[----:B---3--:R-:W-:-:S03]  /*19f10*/  FFMA R11, R51, R6, R36 ;  /* 0x00000006330b7223 */ /* 0x008fc60000000024 */
[----:B------:R-:W-:Y:S04]  /*19f20*/  LDS R59, [R0+0x3b0] ;  /* 0x0003b000003b7984 */ /* 0x000fe80000000800 */
[----:B------:R-:W-:Y:S01]  /*19f30*/  LDS.64 R46, [R0+0x2e0] ;  /* 0x0002e000002e7984 */ /* 0x000fe20000000a00 */
[----:B----4-:R-:W-:Y:S01]  /*19f40*/  FFMA R11, R48, R16, R11 ;  /* 0x00000010300b7223 */ /* 0x010fe2000000000b */
[C---:B-----5:R-:W-:Y:S01]  /*19f50*/  FFMA R30, R64.reuse, R30, R9 ;  /* 0x0000001e401e7223 */ /* 0x060fe20000000009 */
[----:B------:R-:W-:Y:S01]  /*19f60*/  IADD3 R9, PT, PT, R61, 0x5800, RZ ;  /* 0x000058003d097810 */ /* 0x000fe20007ffe0ff */
[C---:B------:R-:W-:Y:S01]  /*19f70*/  FFMA R28, R64.reuse, R28, R41 ;  /* 0x0000001c401c7223 */ /* 0x040fe20000000029 */
[C---:B------:R-:W-:Y:S01]  /*19f80*/  FFMA R29, R64.reuse, R29, R8 ;  /* 0x0000001d401d7223 */ /* 0x040fe20000000008 */
[----:B------:R-:W-:Y:S01]  /*19f90*/  FFMA R31, R64, R31, R10 ;  /* 0x0000001f401f7223 */ /* 0x000fe2000000000a */
[C---:B------:R-:W-:Y:S01]  /*19fa0*/  FFMA R35, R65.reuse, R35, R30 ;  /* 0x0000002341237223 */ /* 0x040fe2000000001e */
[----:B------:R-:W-:Y:S01]  /*19fb0*/  FFMA R33, R65, R33, R28 ;  /* 0x0000002141217223 */ /* 0x000fe2000000001c */
[----:B------:R-:W-:-:S04]  /*19fc0*/  IMAD.WIDE.U32 R8, R9, 0x4, R68 ;  /* 0x0000000409087825 */ /* 0x000fc800078e0044 */
[----:B0-----:R-:W-:Y:S01]  /*19fd0*/  FFMA R6, R50, R25, R11 ;  /* 0x0000001932067223 */ /* 0x001fe2000000000b */
[----:B------:R-:W-:Y:S01]  /*19fe0*/  FFMA R16, R65, R34, R29 ;  /* 0x0000002241107223 */ /* 0x000fe2000000001d */
[----:B------:R-:W-:Y:S03]  /*19ff0*/  LDS.128 R40, [R0+0x320] ;  /* 0x0003200000287984 */ /* 0x000fe60000000c00 */
[C---:B------:R-:W-:Y:S01]  /*1a000*/  FFMA R16, R56.reuse, R39, R16 ;  /* 0x0000002738107223 */ /* 0x040fe20000000010 */
[----:B------:R-:W-:Y:S01]  /*1a010*/  LDS.64 R24, [R0+0x3f0] ;  /* 0x0003f00000187984 */ /* 0x000fe20000000a00 */
[----:B------:R-:W-:Y:S01]  /*1a020*/  FFMA R11, R49, R4, R6 ;  /* 0x00000004310b7223 */ /* 0x000fe20000000006 */
[----:B------:R-:W-:Y:S02]  /*1a030*/  FFMA R6, R56, R38, R33 ;  /* 0x0000002638067223 */ /* 0x000fe40000000021 */
[----:B------:R-:W-:Y:S01]  /*1a040*/  LDS R4, [R0+0x2a0] ;  /* 0x0002a00000047984 */ /* 0x000fe20000000800 */
[----:B-1----:R-:W-:Y:S01]  /*1a050*/  FFMA R73, R65, R20, R31 ;  /* 0x0000001441497223 */ /* 0x002fe2000000001f */
[----:B------:R-:W-:-:S02]  /*1a060*/  IADD3 R65, PT, PT, R60, 0x58c0, RZ ;  /* 0x000058c03c417810 */ /* 0x000fc40007ffe0ff */
[----:B------:R-:W-:Y:S01]  /*1a070*/  STG.E desc[UR6][R8.64], R11 ;  /* 0x0000000b08007986 */ /* 0x000fe2000c101906 */
[----:B--2---:R-:W-:-:S03]  /*1a080*/  FFMA R12, R56, R12, R35 ;  /* 0x0000000c380c7223 */ /* 0x004fc60000000023 */
[----:B------:R-:W0:Y:S04]  /*1a090*/  LDS.128 R36, [R0+0x210] ;  /* 0x0002100000247984 */ /* 0x000e280000000c00 */
        /* <DEDUP_REMOVED lines=8> */
[----:B------:R-:W-:-:S03]  /*1a120*/  FFMA R13, R56, R13, R73 ;  /* 0x0000000d380d7223 */ /* 0x000fc60000000049 */
[----:B----4-:R-:W-:Y:S04]  /*1a130*/  @!P0 STS [R2], R71 ;  /* 0x0000004702008388 */ /* 0x010fe80000000800 */
[----:B-----5:R-:W-:Y:S01]  /*1a140*/  STS [R2+0x40], R65 ;  /* 0x0000404102007388 */ /* 0x020fe20000000800 */
[----:B------:R-:W-:Y:S06]  /*1a150*/  BAR.SYNC.DEFER_BLOCKING 0x0 ;  /* 0x0000000000007b1d */ /* 0x000fec0000010000 */
[----:B------:R-:W4:Y:S04]  /*1a160*/  @!P0 LDG.E R44, desc[UR6][R66.64] ;  /* 0x00000006422c8981 */ /* 0x000f28000c1e1900 */
[----:B------:R-:W5:Y:S04]  /*1a170*/  @!P0 LDG.E R72, desc[UR6][R66.64+0x40] ;  /* 0x0000400642488981 */ /* 0x000f68000c1e1900 */
[----:B------:R-:W5:Y:S04]  /*1a180*/  @!P0 LDG.E R58, desc[UR6][R66.64+0x80] ;  /* 0x00008006423a8981 */ /* 0x000f68000c1e1900 */
[----:B------:R-:W5:Y:S01]  /*1a190*/  @!P0 LDG.E R56, desc[UR6][R66.64+0xc0] ;  /* 0x0000c00642388981 */ /* 0x000f62000c1e1900 */
[C---:B0-----:R-:W-:Y:S01]  /*1a1a0*/  FFMA R37, R57.reuse, R37, R12 ;  /* 0x0000002539257223 */ /* 0x041fe2000000000c */
[C---:B-1----:R-:W-:Y:S01]  /*1a1b0*/  FFMA R35, R57.reuse, R36, R16 ;  /* 0x0000002439237223 */ /* 0x042fe20000000010 */
[C---:B------:R-:W-:Y:S01]  /*1a1c0*/  FFMA R13, R57.reuse, R38, R13 ;  /* 0x00000026390d7223 */ /* 0x040fe2000000000d */
[----:B------:R-:W-:Y:S01]  /*1a1d0*/  FFMA R7, R57, R7, R6 ;  /* 0x0000000739077223 */ /* 0x000fe20000000006 */
[C---:B--2---:R-:W-:Y:S01]  /*1a1e0*/  FFMA R20, R54.reuse, R30, R37 ;  /* 0x0000001e36147223 */ /* 0x044fe20000000025 */
[C---:B------:R-:W-:Y:S01]  /*1a1f0*/  FFMA R12, R54.reuse, R29, R35 ;  /* 0x0000001d360c7223 */ /* 0x040fe20000000023 */
[C---:B------:R-:W-:Y:S01]  /*1a200*/  FFMA R13, R54.reuse, R31, R13 ;  /* 0x0000001f360d7223 */ /* 0x040fe2000000000d */
[----:B------:R-:W-:Y:S01]  /*1a210*/  FFMA R54, R54, R28, R7 ;  /* 0x0000001c36367223 */ /* 0x000fe20000000007 */
[----:B------:R-:W-:Y:S01]  /*1a220*/  FFMA R23, R53, R23, R20 ;  /* 0x0000001735177223 */ /* 0x000fe20000000014 */
[----:B------:R-:W-:Y:S01]  /*1a230*/  IADD3 R79, PT, PT, R61, 0x6000, RZ ;  /* 0x000060003d4f7810 */ /* 0x000fe20007ffe0ff */
[C---:B------:R-:W-:Y:S01]  /*1a240*/  FFMA R4, R53.reuse, R4, R13 ;  /* 0x0000000435047223 */ /* 0x040fe2000000000d */
[----:B------:R-:W-:Y:S01]  /*1a250*/  FFMA R21, R53, R21, R54 ;  /* 0x0000001535157223 */ /* 0x000fe20000000036 */
[----:B------:R-:W-:-:S02]  /*1a260*/  FFMA R46, R52, R46, R23 ;  /* 0x0000002e342e7223 */ /* 0x000fc40000000017 */
[C---:B------:R-:W-:Y:S01]  /*1a270*/  FFMA R4, R52.reuse, R47, R4 ;  /* 0x0000002f34047223 */ /* 0x040fe20000000004 */
[----:B------:R-:W-:Y:S01]  /*1a280*/  FFMA R14, R52, R14, R21 ;  /* 0x0000000e340e7223 */ /* 0x000fe20000000015 */
[----:B------:R-:W-:Y:S01]  /*1a290*/  FFMA R21, R53, R22, R12 ;  /* 0x0000001635157223 */ /* 0x000fe2000000000c */
[----:B------:R-:W-:Y:S01]  /*1a2a0*/  FFMA R46, R55, R41, R46 ;  /* 0x00000029372e7223 */ /* 0x000fe2000000002e */
[----:B------:R-:W-:-:S04]  /*1a2b0*/  IMAD.WIDE.U32 R78, R79, 0x4, R68 ;  /* 0x000000044f4e7825 */ /* 0x000fc800078e0044 */
[----:B------:R-:W-:Y:S01]  /*1a2c0*/  FFMA R14, R55, R45, R14 ;  /* 0x0000002d370e7223 */ /* 0x000fe2000000000e */
[----:B------:R-:W-:-:S03]  /*1a2d0*/  FFMA R12, R52, R15, R21 ;  /* 0x0000000f340c7223 */ /* 0x000fc60000000015 */
[----:B---3--:R-:W-:Y:S01]  /*1a2e0*/  FFMA R13, R51, R8, R14 ;  /* 0x00000008330d7223 */ /* 0x008fe2000000000e */
[C---:B------:R-:W-:Y:S01]  /*1a2f0*/  FFMA R8, R55.reuse, R40, R12 ;  /* 0x0000002837087223 */ /* 0x040fe2000000000c */
[----:B------:R-:W-:Y:S02]  /*1a300*/  FFMA R40, R55, R42, R4 ;  /* 0x0000002a37287223 */ /* 0x000fe40000000004 */
[----:B------:R-:W-:Y:S01]  /*1a310*/  FFMA R13, R48, R17, R13 ;  /* 0x00000011300d7223 */ /* 0x000fe2000000000d */
[C---:B------:R-:W-:Y:S01]  /*1a320*/  FFMA R17, R51.reuse, R9, R8 ;  /* 0x0000000933117223 */ /* 0x040fe20000000008 */
[----:B------:R-:W-:Y:S02]  /*1a330*/  FFMA R40, R51, R11, R40 ;  /* 0x0000000b33287223 */ /* 0x000fe40000000028 */
[----:B------:R-:W-:Y:S01]  /*1a340*/  FFMA R26, R50, R26, R13 ;  /* 0x0000001a321a7223 */ /* 0x000fe2000000000d */
[C---:B------:R-:W-:Y:S01]  /*1a350*/  FFMA R17, R48.reuse, R18, R17 ;  /* 0x0000001230117223 */ /* 0x040fe20000000011 */
[----:B------:R-:W-:-:S02]  /*1a360*/  FFMA R40, R48, R59, R40 ;  /* 0x0000003b30287223 */ /* 0x000fc40000000028 */
[----:B------:R-:W-:Y:S02]  /*1a370*/  FFMA R26, R49, R5, R26 ;  /* 0x00000005311a7223 */ /* 0x000fe4000000001a */
[----:B------:R-:W-:Y:S01]  /*1a380*/  FFMA R25, R50, R25, R40 ;  /* 0x0000001932197223 */ /* 0x000fe20000000028 */
[----:B----4-:R-:W-:Y:S04]  /*1a390*/  @!P0 STS [R3+0x30], R44 ;  /* 0x0000302c03008388 */ /* 0x010fe80000000800 */
[----:B-----5:R-:W-:Y:S04]  /*1a3a0*/  @!P0 STS [R3+0x34], R72 ;  /* 0x0000344803008388 */ /* 0x020fe80000000800 */
[----:B------:R-:W-:Y:S04]  /*1a3b0*/  @!P0 STS [R3+0x38], R58 ;  /* 0x0000383a03008388 */ /* 0x000fe80000000800 */
[----:B------:R-:W-:Y:S01]  /*1a3c0*/  @!P0 STS [R3+0x3c], R56 ;  /* 0x00003c3803008388 */ /* 0x000fe20000000800 */
[----:B------:R-:W-:Y:S06]  /*1a3d0*/  BAR.SYNC.DEFER_BLOCKING 0x0 ;  /* 0x0000000000007b1d */ /* 0x000fec0000010000 */
[----:B------:R-:W-:Y:S04]  /*1a3e0*/  LDS R43, [R2+0x40] ;  /* 0x00004000022b7984 */ /* 0x000fe80000000800 */
[----:B------:R-:W0:Y:S04]  /*1a3f0*/  LDS.128 R36, [R0+0x30] ;  /* 0x0000300000247984 */ /* 0x000e280000000c00 */
[----:B------:R-:W-:Y:S04]  /*1a400*/  LDS.128 R28, [R0+0x70] ;  /* 0x00007000001c7984 */ /* 0x000fe80000000c00 */
[----:B------:R-:W1:Y:S04]  /*1a410*/  LDS R74, [R2+0x3c] ;  /* 0x00003c00024a7984 */ /* 0x000e680000000800 */
[----:B------:R-:W-:Y:S04]  /*1a420*/  LDS R72, [R2+0x38] ;  /* 0x0000380002487984 */ /* 0x000fe80000000800 */
[----:B------:R-:W2:Y:S04]  /*1a430*/  LDS.64 R6, [R0+0xb8] ;  /* 0x0000b80000067984 */ /* 0x000ea80000000a00 */
[----:B------:R-:W-:Y:S04]  /*1a440*/  LDS R73, [R2+0x34] ;  /* 0x0000340002497984 */ /* 0x000fe80000000800 */
[----:B------:R-:W3:Y:S04]  /*1a450*/  LDS R16, [R0+0xfc] ;  /* 0x0000fc0000107984 */ /* 0x000ee80000000800 */
[----:B------:R-:W-:Y:S04]  /*1a460*/  LDS R57, [R2+0x30] ;  /* 0x0000300002397984 */ /* 0x000fe80000000800 */
[----:B------:R-:W4:Y:S04]  /*1a470*/  LDS.128 R20, [R0+0x140] ;  /* 0x0001400000147984 */ /* 0x000f280000000c00 */
[----:B------:R-:W-:Y:S04]  /*1a480*/  LDS.128 R12, [R0+0x180] ;  /* 0x00018000000c7984 */ /* 0x000fe80000000c00 */
[----:B------:R-:W5:Y:S01]  /*1a490*/  LDS R70, [R2+0x2c] ;  /* 0x00002c0002467984 */ /* 0x000f620000000800 */
[----:B0-----:R-:W-:Y:S01]  /*1a4a0*/  FFMA R9, R43, R36, R26 ;  /* 0x000000242b097223 */ /* 0x001fe2000000001a */
[----:B------:R-:W-:-:S02]  /*1a4b0*/  FFMA R36, R51, R10, R46 ;  /* 0x0000000a33247223 */ /* 0x000fc4000000002e */
[----:B------:R-:W-:Y:S02]  /*1a4c0*/  LDS R71, [R2+0x28] ;  /* 0x0000280002477984 */ /* 0x000fe40000000800 */
[----:B------:R-:W-:Y:S02]  /*1a4d0*/  FFMA R19, R48, R19, R36 ;  /* 0x0000001330137223 */ /* 0x000fe40000000024 */
[----:B------:R-:W0:Y:S01]  /*1a4e0*/  LDS.64 R4, [R0+0x1c8] ;  /* 0x0001c80000047984 */ /* 0x000e220000000a00 */
[----:B-1----:R-:W-:Y:S01]  /*1a4f0*/  FFMA R9, R74, R29, R9 ;  /* 0x0000001d4a097223 */ /* 0x002fe20000000009 */
[----:B------:R-:W-:Y:S02]  /*1a500*/  FFMA R24, R50, R24, R19 ;  /* 0x0000001832187223 */ /* 0x000fe40000000013 */
[----:B------:R-:W-:Y:S04]  /*1a510*/  LDS R55, [R2+0x24] ;  /* 0x0000240002377984 */ /* 0x000fe80000000800 */
[----:B------:R-:W1:Y:S01]  /*1a520*/  LDS R26, [R0+0x20c] ;  /* 0x00020c00001a7984 */ /* 0x000e620000000800 */
[----:B--2---:R-:W-:-:S03]  /*1a530*/  FFMA R6, R72, R6, R9 ;  /* 0x0000000648067223 */ /* 0x004fc60000000009 */
[----:B------:R-:W-:Y:S04]  /*1a540*/  LDS R54, [R2+0x20] ;  /* 0x0000200002367984 */ /* 0x000fe80000000800 */
[----:B------:R-:W2:Y:S01]  /*1a550*/  LDS.128 R44, [R0+0x250] ;  /* 0x00025000002c7984 */ /* 0x000ea20000000c00 */
[----:B---3--:R-:W-:-:S03]  /*1a560*/  FFMA R16, R73, R16, R6 ;  /* 0x0000001049107223 */ /* 0x008fc60000000006 */
[----:B------:R-:W-:Y:S04]  /*1a570*/  LDS.128 R8, [R0+0x290] ;  /* 0x0002900000087984 */ /* 0x000fe80000000c00 */
[----:B------:R-:W3:Y:S01]  /*1a580*/  LDS R56, [R2+0x1c] ;  /* 0x00001c0002387984 */ /* 0x000ee20000000800 */
[----:B----4-:R-:W-:Y:S01]  /*1a590*/  FFMA R35, R57, R20, R16 ;  /* 0x0000001439237223 */ /* 0x010fe20000000010 */
[----:B------:R-:W-:Y:S02]  /*1a5a0*/  FFMA R20, R49, R34, R25 ;  /* 0x0000002231147223 */ /* 0x000fe40000000019 */
[----:B------:R-:W-:Y:S04]  /*1a5b0*/  LDS R52, [R2+0x18] ;  /* 0x0000180002347984 */ /* 0x000fe80000000800 */
[----:B------:R-:W4:Y:S01]  /*1a5c0*/  LDS.64 R28, [R0+0x2d8] ;  /* 0x0002d800001c7984 */ /* 0x000f220000000a00 */
[----:B-----5:R-:W-:-:S03]  /*1a5d0*/  FFMA R12, R70, R13, R35 ;  /* 0x0000000d460c7223 */ /* 0x020fc60000000023 */
[----:B------:R-:W-:Y:S04]  /*1a5e0*/  LDS R53, [R2+0x14] ;  /* 0x0000140002357984 */ /* 0x000fe80000000800 */
[----:B------:R-:W5:Y:S01]  /*1a5f0*/  LDS R6, [R0+0x31c] ;  /* 0x00031c0000067984 */ /* 0x000f620000000800 */
[----:B0-----:R-:W-:Y:S01]  /*1a600*/  FFMA R12, R71, R4, R12 ;  /* 0x00000004470c7223 */ /* 0x001fe2000000000c */
[----:B------:R-:W-:Y:S02]  /*1a610*/  FFMA R4, R50, R27, R17 ;  /* 0x0000001b32047223 */ /* 0x000fe40000000011 */
[----:B------:R-:W-:Y:S02]  /*1a620*/  LDS R58, [R2+0x10] ;  /* 0x00001000023a7984 */ /* 0x000fe40000000800 */
[C---:B------:R-:W-:Y:S01]  /*1a630*/  FFMA R32, R49.reuse, R32, R4 ;  /* 0x0000002031207223 */ /* 0x040fe20000000004 */
[----:B------:R-:W-:Y:S01]  /*1a640*/  FFMA R4, R49, R33, R24 ;  /* 0x0000002131047223 */ /* 0x000fe20000000018 */
[----:B-1----:R-:W-:Y:S01]  /*1a650*/  FFMA R13, R55, R26, R12 ;  /* 0x0000001a370d7223 */ /* 0x002fe2000000000c */
[----:B------:R-:W-:Y:S01]  /*1a660*/  LDS.128 R16, [R0+0x3a0] ;  /* 0x0003a00000107984 */ /* 0x000fe20000000c00 */
[----:B------:R-:W-:-:S03]  /*1a670*/  FFMA R37, R43, R37, R32 ;  /* 0x000000252b257223 */ /* 0x000fc60000000020 */
[----:B------:R-:W0:Y:S01]  /*1a680*/  LDS.128 R32, [R0+0x360] ;  /* 0x0003600000207984 */ /* 0x000e220000000c00 */
[----:B------:R-:W-:Y:S01]  /*1a690*/  FFMA R37, R74, R30, R37 ;  /* 0x0000001e4a257223 */ /* 0x000fe20000000025 */
[----:B--2---:R-:W-:Y:S02]  /*1a6a0*/  FFMA R13, R54, R44, R13 ;  /* 0x0000002c360d7223 */ /* 0x004fe4000000000d */
[----:B------:R-:W1:Y:S04]  /*1a6b0*/  LDS.128 R24, [R0+0x100] ;  /* 0x0001000000187984 */ /* 0x000e680000000c00 */
[----:B------:R-:W2:Y:S01]  /*1a6c0*/  LDS R64, [R2+0xc] ;  /* 0x00000c0002407984 */ /* 0x000ea20000000800 */
[----:B---3--:R-:W-:-:S03]  /*1a6d0*/  FFMA R9, R56, R9, R13 ;  /* 0x0000000938097223 */ /* 0x008fc6000000000d */
[----:B------:R-:W-:Y:S04]  /*1a6e0*/  LDS R59, [R2+0x8] ;  /* 0x00000800023b7984 */ /* 0x000fe80000000800 */
[----:B------:R-:W3:Y:S01]  /*1a6f0*/  LDS.64 R12, [R0+0x3e8] ;  /* 0x0003e800000c7984 */ /* 0x000ee20000000a00 */
[----:B----4-:R-:W-:Y:S01]  /*1a700*/  FFMA R8, R52, R28, R9 ;  /* 0x0000001c34087223 */ /* 0x010fe20000000009 */
[----:B------:R-:W-:Y:S02]  /*1a710*/  FFMA R28, R72, R7, R37 ;  /* 0x00000007481c7223 */ /* 0x000fe40000000025 */
[----:B------:R-:W-:Y:S04]  /*1a720*/  LDS R65, [R2+0x4] ;  /* 0x0000040002417984 */ /* 0x000fe80000000800 */
[----:B------:R-:W4:Y:S01]  /*1a730*/  LDS R7, [R0+0x80] ;  /* 0x0000800000077984 */ /* 0x000f220000000800 */
[----:B-----5:R-:W-:-:S03]  /*1a740*/  FFMA R37, R53, R6, R8 ;  /* 0x0000000635257223 */ /* 0x020fc60000000008 */
[----:B------:R-:W5:Y:S04]  /*1a750*/  LDS R6, [R0+0x42c] ;  /* 0x00042c0000067984 */ /* 0x000f680000000800 */
[----:B------:R-:W5:Y:S04]  /*1a760*/  LDS.64 R8, [R0+0xc0] ;  /* 0x0000c00000087984 */ /* 0x000f680000000a00 */
[----:B------:R-:W5:Y:S01]  /*1a770*/  LDS.128 R48, [R0+0x210] ;  /* 0x0002100000307984 */ /* 0x000f620000000c00 */
[----:B0-----:R-:W-:-:S03]  /*1a780*/  FFMA R37, R58, R32, R37 ;  /* 0x000000203a257223 */ /* 0x001fc60000000025 */
[----:B------:R-:W-:Y:S01]  /*1a790*/  LDS R51, [R0+0x2a0] ;  /* 0x0002a00000337984 */ /* 0x000fe20000000800 */
[----:B-1----:R-:W-:Y:S01]  /*1a7a0*/  FFMA R27, R43, R38, R4 ;  /* 0x000000262b1b7223 */ /* 0x002fe20000000004 */
[----:B------:R-:W-:Y:S02]  /*1a7b0*/  FFMA R24, R73, R24, R28 ;  /* 0x0000001849187223 */ /* 0x000fe4000000001c */
[----:B------:R-:W-:Y:S01]  /*1a7c0*/  LDS R75, [R0+0x3b0] ;  /* 0x0003b000004b7984 */ /* 0x000fe20000000800 */
[----:B--2---:R-:W-:Y:S01]  /*1a7d0*/  FFMA R4, R64, R17, R37 ;  /* 0x0000001140047223 */ /* 0x004fe20000000025 */
[----:B------:R-:W-:Y:S01]  /*1a7e0*/  FFMA R21, R57, R21, R24 ;  /* 0x0000001539157223 */ /* 0x000fe20000000018 */
[----:B------:R-:W-:Y:S01]  /*1a7f0*/  FFMA R31, R74, R31, R27 ;  /* 0x0000001f4a1f7223 */ /* 0x000fe2000000001b */
[----:B------:R-:W-:Y:S01]  /*1a800*/  FFMA R27, R43, R39, R20 ;  /* 0x000000272b1b7223 */ /* 0x000fe20000000014 */
[----:B------:R-:W-:Y:S01]  /*1a810*/  LDS.64 R16, [R0+0x1d0] ;  /* 0x0001d00000107984 */ /* 0x000fe20000000a00 */
[----:B------:R-:W-:Y:S01]  /*1a820*/  FFMA R14, R70, R14, R21 ;  /* 0x0000000e460e7223 */ /* 0x000fe20000000015 */
[----:B---3--:R-:W-:-:S03]  /*1a830*/  FFMA R4, R59, R12, R4 ;  /* 0x0000000c3b047223 */ /* 0x008fc60000000004 */
[----:B------:R-:W-:Y:S01]  /*1a840*/  FFMA R14, R71, R5, R14 ;  /* 0x00000005470e7223 */ /* 0x000fe2000000000e */
[----:B------:R-:W0:Y:S04]  /*1a850*/  LDS.128 R36, [R0+0x320] ;  /* 0x0003200000247984 */ /* 0x000e280000000c00 */
[----:B------:R-:W-:Y:S01]  /*1a860*/  LDS.128 R40, [R0+0x430] ;  /* 0x0004300000287984 */ /* 0x000fe20000000c00 */
[----:B----4-:R-:W-:-:S03]  /*1a870*/  FFMA R27, R74, R7, R27 ;  /* 0x000000074a1b7223 */ /* 0x010fc6000000001b */
[----:B------:R-:W-:Y:S01]  /*1a880*/  LDS R21, [R0+0x190] ;  /* 0x0001900000157984 */ /* 0x000fe20000000800 */
[----:B-----5:R-:W-:-:S03]  /*1a890*/  FFMA R81, R65, R6, R4 ;  /* 0x0000000641517223 */ /* 0x020fc60000000004 */
[----:B------:R-:W1:Y:S01]  /*1a8a0*/  LDS.64 R4, [R0+0x2e0] ;  /* 0x0002e00000047984 */ /* 0x000e620000000a00 */
[----:B------:R-:W-:Y:S01]  /*1a8b0*/  FFMA R8, R72, R8, R31 ;  /* 0x0000000848087223 */ /* 0x000fe2000000001f */
[C---:B------:R-:W-:Y:S02]  /*1a8c0*/  @!P0 IADD3 R31, PT, PT, R60.reuse, 0x60c0, RZ ;  /* 0x000060c03c1f8810 */ /* 0x040fe40007ffe0ff */
[----:B------:R-:W-:Y:S01]  /*1a8d0*/  STG.E desc[UR6][R78.64], R81 ;  /* 0x000000514e007986 */ /* 0x000fe2000c101906 */
[----:B------:R-:W-:Y:S01]  /*1a8e0*/  FFMA R8, R73, R25, R8 ;  /* 0x0000001949087223 */ /* 0x000fe20000000008 */
[----:B------:R-:W-:Y:S02]  /*1a8f0*/  IADD3 R25, PT, PT, R60, 0x60d0, RZ ;  /* 0x000060d03c197810 */ /* 0x000fe40007ffe0ff */
[----:B------:R-:W-:Y:S01]  /*1a900*/  LDS.64 R6, [R0+0x3f0] ;  /* 0x0003f00000067984 */ /* 0x000fe20000000a00 */
[----:B------:R-:W-:-:S04]  /*1a910*/  @!P0 IMAD.WIDE.U32 R30, R31, 0x4, R62 ;  /* 0x000000041f1e8825 */ /* 0x000fc800078e003e */
[----:B------:R-:W-:Y:S01]  /*1a920*/  FFMA R77, R55, R48, R14 ;  /* 0x00000030374d7223 */ /* 0x000fe2000000000e */
[----:B------:R-:W-:Y:S01]  /*1a930*/  BAR.SYNC.DEFER_BLOCKING 0x0 ;  /* 0x0000000000007b1d */ /* 0x000fe20000010000 */
[----:B------:R-:W-:-:S07]  /*1a940*/  IMAD.WIDE.U32 R24, R25, 0x4, R62 ;  /* 0x0000000419187825 */ /* 0x000fce00078e003e */
[----:B------:R-:W-:Y:S06]  /*1a950*/  BAR.SYNC.DEFER_BLOCKING 0x0 ;  /* 0x0000000000007b1d */ /* 0x000fec0000010000 */
[----:B------:R-:W2:Y:S04]  /*1a960*/  @!P0 LDG.E R31, desc[UR6][R30.64] ;  /* 0x000000061e1f8981 */ /* 0x000ea8000c1e1900 */
[----:B------:R-:W3:Y:S04]  /*1a970*/  LDG.E R25, desc[UR6][R24.64] ;  /* 0x0000000618197981 */ /* 0x000ee8000c1e1900 */
[----:B--2---:R-:W-:Y:S04]  /*1a980*/  @!P0 STS [R2], R31 ;  /* 0x0000001f02008388 */ /* 0x004fe80000000800 */
[----:B---3--:R-:W-:Y:S01]  /*1a990*/  STS [R2+0x40], R25 ;  /* 0x0000401902007388 */ /* 0x008fe20000000800 */
[----:B------:R-:W-:Y:S06]  /*1a9a0*/  BAR.SYNC.DEFER_BLOCKING 0x0 ;  /* 0x0000000000007b1d */ /* 0x000fec0000010000 */
[----:B------:R-:W2:Y:S04]  /*1a9b0*/  @!P0 LDG.E R12, desc[UR6][R66.64] ;  /* 0x00000006420c8981 */ /* 0x000ea8000c1e1900 */
[----:B------:R-:W3:Y:S04]  /*1a9c0*/  @!P0 LDG.E R20, desc[UR6][R66.64+0x40] ;  /* 0x0000400642148981 */ /* 0x000ee8000c1e1900 */
[----:B------:R-:W4:Y:S01]  /*1a9d0*/  @!P0 LDG.E R14, desc[UR6][R66.64+0x80] ;  /* 0x00008006420e8981 */ /* 0x000f22000c1e1900 */
[----:B------:R-:W-:Y:S01]  /*1a9e0*/  FFMA R45, R54, R45, R77 ;  /* 0x0000002d362d7223 */ /* 0x000fe2000000004d */
[----:B0-----:R-:W-:Y:S01]  /*1a9f0*/  FFMA R39, R57, R22, R8 ;  /* 0x0000001639277223 */ /* 0x001fe20000000008 */
[----:B------:R-:W-:-:S02]  /*1aa00*/  FFMA R72, R72, R9, R27 ;  /* 0x0000000948487223 */ /* 0x000fc4000000001b */
[----:B------:R-:W-:Y:S01]  /*1aa10*/  FFMA R45, R56, R10, R45 ;  /* 0x0000000a382d7223 */ /* 0x000fe2000000002d */
[----:B------:R-:W-:Y:S01]  /*1aa20*/  FFMA R8, R70, R15, R39 ;  /* 0x0000000f46087223 */ /* 0x000fe20000000027 */
[----:B------:R-:W-:Y:S02]  /*1aa30*/  FFMA R26, R73, R26, R72 ;  /* 0x0000001a491a7223 */ /* 0x000fe40000000048 */
[----:B------:R-:W-:Y:S01]  /*1aa40*/  FFMA R10, R52, R29, R45 ;  /* 0x0000001d340a7223 */ /* 0x000fe2000000002d */
[----:B------:R-:W-:Y:S01]  /*1aa50*/  FFMA R8, R71, R16, R8 ;  /* 0x0000001047087223 */ /* 0x000fe20000000008 */
[----:B------:R-:W-:Y:S02]  /*1aa60*/  FFMA R23, R57, R23, R26 ;  /* 0x0000001739177223 */ /* 0x000fe4000000001a */
[----:B------:R-:W-:Y:S01]  /*1aa70*/  FFMA R9, R53, R36, R10 ;  /* 0x0000002435097223 */ /* 0x000fe2000000000a */
[----:B------:R-:W-:-:S03]  /*1aa80*/  FFMA R49, R55, R49, R8 ;  /* 0x0000003137317223 */ /* 0x000fc60000000008 */
[----:B------:R-:W-:Y:S01]  /*1aa90*/  FFMA R9, R58, R33, R9 ;  /* 0x000000213a097223 */ /* 0x000fe20000000009 */
[----:B------:R-:W-:-:S03]  /*1aaa0*/  FFMA R49, R54, R46, R49 ;  /* 0x0000002e36317223 */ /* 0x000fc60000000031 */
[----:B------:R-:W-:Y:S01]  /*1aab0*/  FFMA R18, R64, R18, R9 ;  /* 0x0000001240127223 */ /* 0x000fe20000000009 */
[----:B------:R-:W-:-:S03]  /*1aac0*/  FFMA R49, R56, R11, R49 ;  /* 0x0000000b38317223 */ /* 0x000fc60000000031 */
[----:B------:R-:W-:Y:S01]  /*1aad0*/  FFMA R18, R59, R13, R18 ;  /* 0x0000000d3b127223 */ /* 0x000fe20000000012 */
[----:B-1----:R-:W-:-:S03]  /*1aae0*/  FFMA R4, R52, R4, R49 ;  /* 0x0000000434047223 */ /* 0x002fc60000000031 */
[----:B------:R-:W-:Y:S01]  /*1aaf0*/  FFMA R27, R65, R40, R18 ;  /* 0x00000028411b7223 */ /* 0x000fe20000000012 */
[----:B------:R-:W-:Y:S01]  /*1ab00*/  FFMA R37, R53, R37, R4 ;  /* 0x0000002535257223 */ /* 0x000fe20000000004 */
[----:B------:R-:W-:-:S03]  /*1ab10*/  FFMA R4, R70, R21, R23 ;  /* 0x0000001546047223 */ /* 0x000fc60000000017 */
[----:B------:R-:W-:Y:S01]  /*1ab20*/  FFMA R37, R58, R34, R37 ;  /* 0x000000223a257223 */ /* 0x000fe20000000025 */
[----:B------:R-:W-:-:S04]  /*1ab30*/  FFMA R4, R71, R17, R4 ;  /* 0x0000001147047223 */ /* 0x000fc80000000004 */
[----:B------:R-:W-:-:S04]  /*1ab40*/  FFMA R55, R55, R50, R4 ;  /* 0x0000003237377223 */ /* 0x000fc80000000004 */
[----:B------:R-:W-:-:S04]  /*1ab50*/  FFMA R55, R54, R47, R55 ;  /* 0x0000002f36377223 */ /* 0x000fc80000000037 */
[----:B------:R-:W-:-:S04]  /*1ab60*/  FFMA R55, R56, R51, R55 ;  /* 0x0000003338377223 */ /* 0x000fc80000000037 */
[----:B------:R-:W-:Y:S01]  /*1ab70*/  FFMA R52, R52, R5, R55 ;  /* 0x0000000534347223 */ /* 0x000fe20000000037 */
[----:B------:R-:W-:-:S05]  /*1ab80*/  @!P0 IADD3 R55, PT, PT, R60, 0x68d0, RZ ;  /* 0x000068d03c378810 */ /* 0x000fca0007ffe0ff */
[----:B------:R-:W-:Y:S01]  /*1ab90*/  @!P0 IMAD.WIDE.U32 R54, R55, 0x4, R62 ;  /* 0x0000000437368825 */ /* 0x000fe200078e003e */
[----:B--2---:R-:W-:Y:S04]  /*1aba0*/  @!P0 STS [R3+0x34], R12 ;  /* 0x0000340c03008388 */ /* 0x004fe80000000800 */
[----:B---3--:R-:W-:Y:S04]  /*1abb0*/  @!P0 STS [R3+0x38], R20 ;  /* 0x0000381403008388 */ /* 0x008fe80000000800 */
[----:B----4-:R-:W-:Y:S01]  /*1abc0*/  @!P0 STS [R3+0x3c], R14 ;  /* 0x00003c0e03008388 */ /* 0x010fe20000000800 */
[----:B------:R-:W-:Y:S06]  /*1abd0*/  BAR.SYNC.DEFER_BLOCKING 0x0 ;  /* 0x0000000000007b1d */ /* 0x000fec0000010000 */
[----:B------:R-:W-:Y:S04]  /*1abe0*/  LDS.128 R28, [R0+0x30] ;  /* 0x00003000001c7984 */ /* 0x000fe80000000c00 */
[----:B------:R-:W0:Y:S04]  /*1abf0*/  LDS R72, [R2+0x40] ;  /* 0x0000400002487984 */ /* 0x000e280000000800 */
[----:B------:R-:W-:Y:S04]  /*1ac00*/  LDS R36, [R2+0x3c] ;  /* 0x00003c0002247984 */ /* 0x000fe80000000800 */
[----:B------:R-:W1:Y:S04]  /*1ac10*/  LDS.64 R44, [R0+0x78] ;  /* 0x00007800002c7984 */ /* 0x000e680000000a00 */
[----:B------:R-:W-:Y:S04]  /*1ac20*/  LDS R39, [R2+0x38] ;  /* 0x0000380002277984 */ /* 0x000fe80000000800 */
[----:B------:R-:W2:Y:S04]  /*1ac30*/  LDS R16, [R0+0xbc] ;  /* 0x0000bc0000107984 */ /* 0x000ea80000000800 */
[----:B------:R-:W-:Y:S04]  /*1ac40*/  LDS.128 R8, [R0+0x100] ;  /* 0x0001000000087984 */ /* 0x000fe80000000c00 */
[----:B------:R-:W3:Y:S04]  /*1ac50*/  LDS R43, [R2+0x34] ;  /* 0x00003400022b7984 */ /* 0x000ee80000000800 */
[----:B------:R-:W-:Y:S04]  /*1ac60*/  LDS.128 R12, [R0+0x140] ;  /* 0x00014000000c7984 */ /* 0x000fe80000000c00 */
[----:B------:R-:W4:Y:S04]  /*1ac70*/  LDS R74, [R2+0x30] ;  /* 0x00003000024a7984 */ /* 0x000f280000000800 */
[----:B------:R-:W-:Y:S04]  /*1ac80*/  LDS R73, [R2+0x2c] ;  /* 0x00002c0002497984 */ /* 0x000fe80000000800 */
[----:B------:R-:W5:Y:S01]  /*1ac90*/  LDS.64 R32, [R0+0x188] ;  /* 0x0001880000207984 */ /* 0x000f620000000a00 */
[----:B0-----:R-:W-:-:S03]  /*1aca0*/  FFMA R29, R72, R29, R27 ;  /* 0x0000001d481d7223 */ /* 0x001fc6000000001b */
[----:B------:R-:W-:Y:S04]  /*1acb0*/  LDS R40, [R2+0x28] ;  /* 0x0000280002287984 */ /* 0x000fe80000000800 */
[----:B------:R-:W0:Y:S01]  /*1acc0*/  LDS R25, [R0+0x1cc] ;  /* 0x0001cc0000197984 */ /* 0x000e220000000800 */
[----:B-1----:R-:W-:-:S03]  /*1acd0*/  FFMA R44, R36, R44, R29 ;  /* 0x0000002c242c7223 */ /* 0x002fc6000000001d */
[----:B------:R-:W-:Y:S01]  /*1ace0*/  LDS.128 R20, [R0+0x250] ;  /* 0x0002500000147984 */ /* 0x000fe20000000c00 */
[----:B--2---:R-:W-:Y:S01]  /*1acf0*/  FFMA R44, R39, R16, R44 ;  /* 0x00000010272c7223 */ /* 0x004fe2000000002c */
[----:B------:R-:W-:Y:S02]  /*1ad00*/  FFMA R16, R64, R19, R37 ;  /* 0x0000001340107223 */ /* 0x000fe40000000025 */
[----:B------:R-:W-:Y:S02]  /*1ad10*/  LDS.64 R28, [R0+0x298] ;  /* 0x00029800001c7984 */ /* 0x000fe40000000a00 */
[----:B------:R-:W-:Y:S02]  /*1ad20*/  FFMA R6, R59, R6, R16 ;  /* 0x000000063b067223 */ /* 0x000fe40000000010 */
[----:B------:R-:W-:Y:S01]  /*1ad30*/  LDS R49, [R0+0x2dc] ;  /* 0x0002dc0000317984 */ /* 0x000fe20000000800 */
[----:B---3--:R-:W-:Y:S01]  /*1ad40*/  FFMA R11, R43, R8, R44 ;  /* 0x000000082b0b7223 */ /* 0x008fe2000000002c */
[----:B------:R-:W-:-:S02]  /*1ad50*/  FFMA R41, R65, R41, R6 ;  /* 0x0000002941297223 */ /* 0x000fc40000000006 */
[----:B------:R-:W-:Y:S02]  /*1ad60*/  LDS.128 R16, [R0+0x210] ;  /* 0x0002100000107984 */ /* 0x000fe40000000c00 */
[----:B------:R-:W-:Y:S02]  /*1ad70*/  FFMA R57, R72, R30, R41 ;  /* 0x0000001e48397223 */ /* 0x000fe40000000029 */
[----:B------:R-:W-:Y:S01]  /*1ad80*/  LDS R6, [R2+0x20] ;  /* 0x0000200002067984 */ /* 0x000fe20000000800 */
[----:B----4-:R-:W-:-:S03]  /*1ad90*/  FFMA R8, R74, R13, R11 ;  /* 0x0000000d4a087223 */ /* 0x010fc6000000000b */
[----:B------:R-:W1:Y:S04]  /*1ada0*/  LDS R11, [R2+0x24] ;  /* 0x00002400020b7984 */ /* 0x000e680000000800 */
[----:B------:R-:W2:Y:S01]  /*1adb0*/  LDS R41, [R2+0x1c] ;  /* 0x00001c0002297984 */ /* 0x000ea20000000800 */
[----:B-----5:R-:W-:-:S03]  /*1adc0*/  FFMA R13, R73, R32, R8 ;  /* 0x00000020490d7223 */ /* 0x020fc60000000008 */
[----:B------:R-:W-:Y:S04]  /*1add0*/  LDS R30, [R2+0x18] ;  /* 0x00001800021e7984 */ /* 0x000fe80000000800 */
[----:B------:R-:W-:Y:S01]  /*1ade0*/  LDS R37, [R2+0x14] ;  /* 0x0000140002257984 */ /* 0x000fe20000000800 */
[----:B0-----:R-:W-:-:S03]  /*1adf0*/  FFMA R8, R40, R25, R13 ;  /* 0x0000001928087223 */ /* 0x001fc6000000000d */
[----:B------:R-:W0:Y:S04]  /*1ae00*/  LDS.64 R12, [R0+0xc0] ;  /* 0x0000c000000c7984 */ /* 0x000e280000000a00 */
[----:B------:R-:W3:Y:S04]  /*1ae10*/  LDS.128 R24, [R0+0x320] ;  /* 0x0003200000187984 */ /* 0x000ee80000000c00 */
[----:B------:R-:W-:Y:S01]  /*1ae20*/  LDS R27, [R2+0xc] ;  /* 0x00000c00021b7984 */ /* 0x000fe20000000800 */
[----:B-1----:R-:W-:Y:S01]  /*1ae30*/  FFMA R19, R11, R16, R8 ;  /* 0x000000100b137223 */ /* 0x002fe20000000008 */
[----:B------:R-:W-:-:S02]  /*1ae40*/  FFMA R8, R36, R45, R57 ;  /* 0x0000002d24087223 */ /* 0x000fc40000000039 */
[----:B------:R-:W-:Y:S01]  /*1ae50*/  LDS.128 R44, [R0+0x360] ;  /* 0x00036000002c7984 */ /* 0x000fe20000000c00 */
[----:B------:R-:W-:-:S03]  /*1ae60*/  FFMA R4, R6, R21, R19 ;  /* 0x0000001506047223 */ /* 0x000fc60000000013 */
[----:B------:R-:W1:Y:S01]  /*1ae70*/  LDS.64 R20, [R0+0x1d0] ;  /* 0x0001d00000147984 */ /* 0x000e620000000a00 */
[----:B--2---:R-:W-:Y:S01]  /*1ae80*/  FFMA R19, R41, R28, R4 ;  /* 0x0000001c29137223 */ /* 0x004fe20000000004 */
[----:B0-----:R-:W-:Y:S02]  /*1ae90*/  FFMA R8, R39, R12, R8 ;  /* 0x0000000c27087223 */ /* 0x001fe40000000008 */
[----:B------:R-:W0:Y:S02]  /*1aea0*/  LDS R12, [R2+0x10] ;  /* 0x00001000020c7984 */ /* 0x000e240000000800 */
[----:B------:R-:W-:Y:S01]  /*1aeb0*/  FFMA R9, R43, R9, R8 ;  /* 0x000000092b097223 */ /* 0x000fe20000000008 */
[----:B------:R-:W-:Y:S02]  /*1aec0*/  FFMA R8, R30, R49, R19 ;  /* 0x000000311e087223 */ /* 0x000fe40000000013 */
[----:B------:R-:W-:Y:S01]  /*1aed0*/  LDS.128 R48, [R0+0x430] ;  /* 0x0004300000307984 */ /* 0x000fe20000000c00 */
[----:B------:R-:W-:Y:S01]  /*1aee0*/  FFMA R4, R74, R14, R9 ;  /* 0x0000000e4a047223 */ /* 0x000fe20000000009 */
[----:B---3--:R-:W-:-:S02]  /*1aef0*/  FFMA R57, R37, R24, R8 ;  /* 0x0000001825397223 */ /* 0x008fc40000000008 */
[----:B------:R-:W2:Y:S01]  /*1af00*/  LDS.64 R8, [R0+0x3a8] ;  /* 0x0003a80000087984 */ /* 0x000ea20000000a00 */
[----:B------:R-:W-:-:S03]  /*1af10*/  FFMA R33, R73, R33, R4 ;  /* 0x0000002149217223 */ /* 0x000fc60000000004 */
[----:B------:R-:W-:Y:S04]  /*1af20*/  LDS R14, [R2+0x8] ;  /* 0x00000800020e7984 */ /* 0x000fe80000000800 */
[----:B------:R-:W3:Y:S04]  /*1af30*/  LDS R24, [R0+0x3ec] ;  /* 0x0003ec0000187984 */ /* 0x000ee80000000800 */
[----:B------:R-:W4:Y:S04]  /*1af40*/  LDS R19, [R2+0x4] ;  /* 0x0000040002137984 */ /* 0x000f280000000800 */
[----:B------:R-:W5:Y:S01]  /*1af50*/  LDS.64 R4, [R0+0x2e0] ;  /* 0x0002e00000047984 */ /* 0x000f620000000a00 */
[----:B-1----:R-:W-:Y:S01]  /*1af60*/  FFMA R20, R40, R20, R33 ;  /* 0x0000001428147223 */ /* 0x002fe20000000021 */
[----:B------:R-:W-:-:S03]  /*1af70*/  IADD3 R33, PT, PT, R61, 0x6800, RZ ;  /* 0x000068003d217810 */ /* 0x000fc60007ffe0ff */
[----:B------:R-:W-:Y:S02]  /*1af80*/  FFMA R17, R11, R17, R20 ;  /* 0x000000110b117223 */ /* 0x000fe40000000014 */
[----:B------:R-:W-:Y:S01]  /*1af90*/  IMAD.WIDE.U32 R32, R33, 0x4, R68 ;  /* 0x0000000421207825 */ /* 0x000fe200078e0044 */
[----:B------:R-:W-:Y:S03]  /*1afa0*/  LDS R20, [R0+0x3b0] ;  /* 0x0003b00000147984 */ /* 0x000fe60000000800 */
[----:B0-----:R-:W-:Y:S01]  /*1afb0*/  FFMA R16, R12, R45, R57 ;  /* 0x0000002d0c107223 */ /* 0x001fe20000000039 */
[----:B------:R-:W-:-:S03]  /*1afc0*/  IADD3 R57, PT, PT, R60, 0x68e0, RZ ;  /* 0x000068e03c397810 */ /* 0x000fc60007ffe0ff */
[----:B--2---:R-:W-:Y:S01]  /*1afd0*/  FFMA R45, R27, R8, R16 ;  /* 0x000000081b2d7223 */ /* 0x004fe20000000010 */
[----:B------:R-:W-:Y:S02]  /*1afe0*/  FFMA R8, R6, R22, R17 ;  /* 0x0000001606087223 */ /* 0x000fe40000000011 */
[----:B------:R-:W-:Y:S04]  /*1aff0*/  LDS R22, [R0+0x2a0] ;  /* 0x0002a00000167984 */ /* 0x000fe80000000800 */
[----:B------:R-:W-:Y:S01]  /*1b000*/  LDS.64 R16, [R0+0x3f0] ;  /* 0x0003f00000107984 */ /* 0x000fe20000000a00 */
[----:B---3--:R-:W-:-:S03]  /*1b010*/  FFMA R24, R14, R24, R45 ;  /* 0x000000180e187223 */ /* 0x008fc6000000002d */
[----:B------:R-:W0:Y:S01]  /*1b020*/  LDS R45, [R0+0x80] ;  /* 0x00008000002d7984 */ /* 0x000e220000000800 */
[----:B----4-:R-:W-:-:S03]  /*1b030*/  FFMA R51, R19, R48, R24 ;  /* 0x0000003013337223 */ /* 0x010fc60000000018 */
[----:B------:R-:W-:Y:S04]  /*1b040*/  LDS R48, [R0+0x190] ;  /* 0x0001900000307984 */ /* 0x000fe80000000800 */
[----:B------:R1:W-:Y:S01]  /*1b050*/  STG.E desc[UR6][R32.64], R51 ;  /* 0x0000003320007986 */ /* 0x0003e2000c101906 */
[----:B------:R-:W-:Y:S08]  /*1b060*/  BAR.SYNC.DEFER_BLOCKING 0x0 ;  /* 0x0000000000007b1d */ /* 0x000ff00000010000 */
[----:B------:R-:W-:Y:S01]  /*1b070*/  BAR.SYNC.DEFER_BLOCKING 0x0 ;  /* 0x0000000000007b1d */ /* 0x000fe20000010000 */
[----:B-1----:R-:W-:-:S05]  /*1b080*/  IMAD.WIDE.U32 R32, R57, 0x4, R62 ;  /* 0x0000000439207825 */ /* 0x002fca00078e003e */
[----:B------:R-:W2:Y:S04]  /*1b090*/  @!P0 LDG.E R55, desc[UR6][R54.64] ;  /* 0x0000000636378981 */ /* 0x000ea8000c1e1900 */
[----:B------:R-:W3:Y:S04]  /*1b0a0*/  LDG.E R33, desc[UR6][R32.64] ;  /* 0x0000000620217981 */ /* 0x000ee8000c1e1900 */
[----:B--2---:R-:W-:Y:S04]  /*1b0b0*/  @!P0 STS [R2], R55 ;  /* 0x0000003702008388 */ /* 0x004fe80000000800 */
[----:B---3--:R-:W-:Y:S01]  /*1b0c0*/  STS [R2+0x40], R33 ;  /* 0x0000402102007388 */ /* 0x008fe20000000800 */
[----:B------:R-:W-:Y:S06]  /*1b0d0*/  BAR.SYNC.DEFER_BLOCKING 0x0 ;  /* 0x0000000000007b1d */ /* 0x000fec0000010000 */
[----:B------:R-:W2:Y:S04]  /*1b0e0*/  @!P0 LDG.E R24, desc[UR6][R66.64] ;  /* 0x0000000642188981 */ /* 0x000ea8000c1e1900 */
[----:B------:R-:W3:Y:S01]  /*1b0f0*/  @!P0 LDG.E R34, desc[UR6][R66.64+0x40] ;  /* 0x0000400642228981 */ /* 0x000ee2000c1e1900 */
[----:B------:R-:W-:Y:S01]  /*1b100*/  FFMA R29, R41, R29, R8 ;  /* 0x0000001d291d7223 */ /* 0x000fe20000000008 */
[----:B------:R-:W-:-:S03]  /*1b110*/  FFMA R53, R53, R38, R52 ;  /* 0x0000002635357223 */ /* 0x000fc60000000034 */
[----:B-----5:R-:W-:Y:S01]  /*1b120*/  FFMA R8, R30, R4, R29 ;  /* 0x000000041e087223 */ /* 0x020fe2000000001d */
[----:B------:R-:W-:-:S03]  /*1b130*/  FFMA R35, R58, R35, R53 ;  /* 0x000000233a237223 */ /* 0x000fc60000000035 */
[----:B------:R-:W-:Y:S01]  /*1b140*/  FFMA R25, R37, R25, R8 ;  /* 0x0000001925197223 */ /* 0x000fe20000000008 */
[----:B------:R-:W-:-:S03]  /*1b150*/  FFMA R64, R64, R75, R35 ;  /* 0x0000004b40407223 */ /* 0x000fc60000000023 */
[----:B------:R-:W-:Y:S01]  /*1b160*/  FFMA R8, R12, R46, R25 ;  /* 0x0000002e0c087223 */ /* 0x000fe20000000019 */
[----:B------:R-:W-:-:S03]  /*1b170*/  FFMA R64, R59, R7, R64 ;  /* 0x000000073b407223 */ /* 0x000fc60000000040 */
[----:B------:R-:W-:Y:S01]  /*1b180*/  FFMA R9, R27, R9, R8 ;  /* 0x000000091b097223 */ /* 0x000fe20000000008 */
[----:B------:R-:W-:-:S04]  /*1b190*/  FFMA R65, R65, R42, R64 ;  /* 0x0000002a41417223 */ /* 0x000fc80000000040 */
[----:B------:R-:W-:-:S04]  /*1b1a0*/  FFMA R31, R72, R31, R65 ;  /* 0x0000001f481f7223 */ /* 0x000fc80000000041 */
[----:B0-----:R-:W-:-:S04]  /*1b1b0*/  FFMA R38, R36, R45, R31 ;  /* 0x0000002d24267223 */ /* 0x001fc8000000001f */
[----:B------:R-:W-:Y:S01]  /*1b1c0*/  FFMA R38, R39, R13, R38 ;  /* 0x0000000d27267223 */ /* 0x000fe20000000026 */
[----:B--2---:R-:W-:Y:S04]  /*1b1d0*/  @!P0 STS [R3+0x38], R24 ;  /* 0x0000381803008388 */ /* 0x004fe80000000800 */
[----:B---3--:R0:W-:Y:S01]  /*1b1e0*/  @!P0 STS [R3+0x3c], R34 ;  /* 0x00003c2203008388 */ /* 0x0081e20000000800 */
[----:B------:R-:W-:Y:S01]  /*1b1f0*/  BAR.SYNC.DEFER_BLOCKING 0x0 ;  /* 0x0000000000007b1d */ /* 0x000fe20000010000 */
[----:B0-----:R-:W-:-:S04]  /*1b200*/  FFMA R34, R14, R16, R9 ;  /* 0x000000100e227223 */ /* 0x001fc80000000009 */
[----:B------:R-:W-:Y:S01]  /*1b210*/  FFMA R49, R19, R49, R34 ;  /* 0x0000003113317223 */ /* 0x000fe20000000022 */
[----:B------:R-:W-:Y:S04]  /*1b220*/  LDS R4, [R2+0x40] ;  /* 0x0000400002047984 */ /* 0x000fe80000000800 */
[----:B------:R-:W0:Y:S04]  /*1b230*/  LDS.64 R28, [R0+0x38] ;  /* 0x00003800001c7984 */ /* 0x000e280000000a00 */
[----:B------:R-:W-:Y:S04]  /*1b240*/  LDS R51, [R2+0x3c] ;  /* 0x00003c0002337984 */ /* 0x000fe80000000800 */
[----:B------:R-:W1:Y:S04]  /*1b250*/  LDS R32, [R0+0x7c] ;  /* 0x00007c0000207984 */ /* 0x000e680000000800 */
[----:B------:R-:W-:Y:S04]  /*1b260*/  LDS R46, [R2+0x38] ;  /* 0x00003800022e7984 */ /* 0x000fe80000000800 */
[----:B------:R-:W2:Y:S04]  /*1b270*/  LDS.64 R24, [R0+0xc0] ;  /* 0x0000c00000187984 */ /* 0x000ea80000000a00 */
[----:B------:R-:W-:Y:S04]  /*1b280*/  LDS R52, [R2+0x34] ;  /* 0x0000340002347984 */ /* 0x000fe80000000800 */
[----:B------:R-:W3:Y:S04]  /*1b290*/  LDS R35, [R0+0x104] ;  /* 0x0001040000237984 */ /* 0x000ee80000000800 */
[----:B------:R-:W-:Y:S04]  /*1b2a0*/  LDS R53, [R2+0x30] ;  /* 0x0000300002357984 */ /* 0x000fe80000000800 */
[----:B------:R-:W4:Y:S04]  /*1b2b0*/  LDS.64 R8, [R0+0x148] ;  /* 0x0001480000087984 */ /* 0x000f280000000a00 */
[----:B------:R-:W-:Y:S04]  /*1b2c0*/  LDS R16, [R2+0x2c] ;  /* 0x00002c0002107984 */ /* 0x000fe80000000800 */
[----:B------:R-:W5:Y:S01]  /*1b2d0*/  LDS R55, [R0+0x18c] ;  /* 0x00018c0000377984 */ /* 0x000f620000000800 */
[----:B0-----:R-:W-:-:S03]  /*1b2e0*/  FFMA R28, R4, R28, R49 ;  /* 0x0000001c041c7223 */ /* 0x001fc60000000031 */
[----:B------:R-:W-:Y:S01]  /*1b2f0*/  LDS R7, [R2+0x28] ;  /* 0x0000280002077984 */ /* 0x000fe20000000800 */
[----:B-1----:R-:W-:-:S03]  /*1b300*/  FFMA R49, R51, R32, R28 ;  /* 0x0000002033317223 */ /* 0x002fc6000000001c */
[----:B------:R-:W-:Y:S04]  /*1b310*/  LDS.64 R44, [R0+0x2e0] ;  /* 0x0002e000002c7984 */ /* 0x000fe80000000a00 */
[----:B------:R-:W0:Y:S01]  /*1b320*/  LDS.64 R32, [R0+0x1d0] ;  /* 0x0001d00000207984 */ /* 0x000e220000000a00 */
[----:B--2---:R-:W-:-:S03]  /*1b330*/  FFMA R57, R46, R24, R49 ;  /* 0x000000182e397223 */ /* 0x004fc60000000031 */
[----:B------:R-:W-:Y:S04]  /*1b340*/  LDS R28, [R2+0x20] ;  /* 0x00002000021c7984 */ /* 0x000fe80000000800 */
[----:B------:R-:W-:Y:S01]  /*1b350*/  LDS R24, [R2+0x24] ;  /* 0x0000240002187984 */ /* 0x000fe20000000800 */
[----:B---3--:R-:W-:-:S03]  /*1b360*/  FFMA R36, R52, R35, R57 ;  /* 0x0000002334247223 */ /* 0x008fc60000000039 */
[----:B------:R-:W1:Y:S04]  /*1b370*/  LDS R49, [R0+0x214] ;  /* 0x0002140000317984 */ /* 0x000e680000000800 */
[----:B------:R-:W2:Y:S01]  /*1b380*/  LDS.64 R34, [R0+0x258] ;  /* 0x0002580000227984 */ /* 0x000ea20000000a00 */
[----:B----4-:R-:W-:-:S03]  /*1b390*/  FFMA R31, R53, R8, R36 ;  /* 0x00000008351f7223 */ /* 0x010fc60000000024 */
[----:B------:R-:W-:Y:S04]  /*1b3a0*/  LDS R57, [R0+0x29c] ;  /* 0x00029c0000397984 */ /* 0x000fe80000000800 */
[----:B------:R-:W3:Y:S01]  /*1b3b0*/  LDS R36, [R2+0x1c] ;  /* 0x00001c0002247984 */ /* 0x000ee20000000800 */
[----:B-----5:R-:W-:-:S03]  /*1b3c0*/  FFMA R42, R16, R55, R31 ;  /* 0x00000037102a7223 */ /* 0x020fc6000000001f */
[----:B------:R-:W-:Y:S04]  /*1b3d0*/  LDS R8, [R2+0x14] ;  /* 0x0000140002087984 */ /* 0x000fe80000000800 */
[----:B------:R-:W4:Y:S04]  /*1b3e0*/  LDS R31, [R2+0x18] ;  /* 0x00001800021f7984 */ /* 0x000f280000000800 */
[----:B------:R-:W5:Y:S01]  /*1b3f0*/  LDS R55, [R0+0x324] ;  /* 0x0003240000377984 */ /* 0x000f620000000800 */
[----:B0-----:R-:W-:-:S03]  /*1b400*/  FFMA R59, R7, R32, R42 ;  /* 0x00000020073b7223 */ /* 0x001fc6000000002a */
[----:B------:R-:W-:Y:S04]  /*1b410*/  LDS R71, [R0+0x108] ;  /* 0x0001080000477984 */ /* 0x000fe80000000800 */
[----:B------:R-:W-:Y:S01]  /*1b420*/  LDS R65, [R0+0x190] ;  /* 0x0001900000417984 */ /* 0x000fe20000000800 */
[----:B-1----:R-:W-:Y:S01]  /*1b430*/  FFMA R49, R24, R49, R59 ;  /* 0x0000003118317223 */ /* 0x002fe2000000003b */
[----:B------:R-:W-:-:S03]  /*1b440*/  IADD3 R59, PT, PT, R60, 0x70f0, RZ ;  /* 0x000070f03c3b7810 */ /* 0x000fc60007ffe0ff */
[----:B--2---:R-:W-:Y:S01]  /*1b450*/  FFMA R13, R28, R34, R49 ;  /* 0x000000221c0d7223 */ /* 0x004fe20000000031 */
[----:B------:R-:W-:Y:S01]  /*1b460*/  FFMA R49, R43, R10, R38 ;  /* 0x0000000a2b317223 */ /* 0x000fe20000000026 */
[----:B------:R-:W-:Y:S03]  /*1b470*/  LDS R34, [R2+0x8] ;  /* 0x0000080002227984 */ /* 0x000fe60000000800 */
[----:B------:R-:W-:Y:S01]  /*1b480*/  FFMA R74, R74, R15, R49 ;  /* 0x0000000f4a4a7223 */ /* 0x000fe20000000031 */
[----:B------:R-:W-:Y:S01]  /*1b490*/  LDS R10, [R2+0x10] ;  /* 0x00001000020a7984 */ /* 0x000fe20000000800 */
[----:B------:R-:W-:Y:S01]  /*1b4a0*/  IADD3 R49, PT, PT, R61, 0x7000, RZ ;  /* 0x000070003d317810 */ /* 0x000fe20007ffe0ff */
[----:B---3--:R-:W-:Y:S01]  /*1b4b0*/  FFMA R32, R36, R57, R13 ;  /* 0x0000003924207223 */ /* 0x008fe2000000000d */
[----:B------:R-:W-:Y:S01]  /*1b4c0*/  FFMA R73, R73, R48, R74 ;  /* 0x0000003049497223 */ /* 0x000fe2000000004a */
[----:B------:R-:W0:Y:S04]  /*1b4d0*/  LDS.64 R38, [R0+0x368] ;  /* 0x0003680000267984 */ /* 0x000e280000000a00 */
[----:B------:R-:W-:Y:S01]  /*1b4e0*/  LDS R13, [R2+0xc] ;  /* 0x00000c00020d7984 */ /* 0x000fe20000000800 */
[----:B----4-:R-:W-:-:S03]  /*1b4f0*/  FFMA R43, R31, R44, R32 ;  /* 0x0000002c1f2b7223 */ /* 0x010fc60000000020 */
[----:B------:R-:W1:Y:S01]  /*1b500*/  LDS R44, [R0+0x3ac] ;  /* 0x0003ac00002c7984 */ /* 0x000e620000000800 */
[----:B-----5:R-:W-:-:S03]  /*1b510*/  FFMA R57, R8, R55, R43 ;  /* 0x0000003708397223 */ /* 0x020fc6000000002b */
[----:B------:R-:W2:Y:S04]  /*1b520*/  LDS.64 R42, [R0+0x3f0] ;  /* 0x0003f000002a7984 */ /* 0x000ea80000000a00 */
[----:B------:R-:W-:Y:S04]  /*1b530*/  LDS R32, [R2+0x4] ;  /* 0x0000040002207984 */ /* 0x000fe80000000800 */
[----:B------:R-:W3:Y:S01]  /*1b540*/  LDS R55, [R0+0x434] ;  /* 0x0004340000377984 */ /* 0x000ee20000000800 */
[----:B0-----:R-:W-:Y:S01]  /*1b550*/  FFMA R38, R10, R38, R57 ;  /* 0x000000260a267223 */ /* 0x001fe20000000039 */
[----:B------:R-:W-:-:S03]  /*1b560*/  @!P0 IADD3 R57, PT, PT, R60, 0x70e0, RZ ;  /* 0x000070e03c398810 */ /* 0x000fc60007ffe0ff */
[----:B-1----:R-:W-:Y:S02]  /*1b570*/  FFMA R15, R13, R44, R38 ;  /* 0x0000002c0d0f7223 */ /* 0x002fe40000000026 */
[----:B------:R-:W-:Y:S02]  /*1b580*/  LDS R38, [R0+0x3b0] ;  /* 0x0003b00000267984 */ /* 0x000fe40000000800 */
[----:B--2---:R-:W-:Y:S01]  /*1b590*/  FFMA R15, R34, R42, R15 ;  /* 0x0000002a220f7223 */ /* 0x004fe2000000000f */
[----:B------:R-:W-:Y:S02]  /*1b5a0*/  FFMA R42, R40, R21, R73 ;  /* 0x00000015282a7223 */ /* 0x000fe40000000049 */
[----:B------:R-:W0:Y:S04]  /*1b5b0*/  LDS R40, [R0+0x80] ;  /* 0x0000800000287984 */ /* 0x000e280000000800 */
[----:B------:R-:W-:Y:S01]  /*1b5c0*/  LDS R21, [R0+0x2a0] ;  /* 0x0002a00000157984 */ /* 0x000fe20000000800 */
[----:B---3--:R-:W-:Y:S01]  /*1b5d0*/  FFMA R75, R32, R55, R15 ;  /* 0x00000037204b7223 */ /* 0x008fe2000000000f */
[----:B------:R-:W-:-:S02]  /*1b5e0*/  IMAD.WIDE.U32 R54, R49, 0x4, R68 ;  /* 0x0000000431367825 */ /* 0x000fc400078e0044 */
[----:B------:R-:W-:Y:S02]  /*1b5f0*/  LDS R15, [R0+0x328] ;  /* 0x00032800000f7984 */ /* 0x000fe40000000800 */
[--C-:B------:R-:W-:Y:S02]  /*1b600*/  @!P0 IMAD.WIDE.U32 R48, R57, 0x4, R62.reuse ;  /* 0x0000000439308825 */ /* 0x100fe400078e003e */
[----:B------:R-:W-:Y:S02]  /*1b610*/  STG.E desc[UR6][R54.64], R75 ;  /* 0x0000004b36007986 */ /* 0x000fe4000c101906 */
[----:B------:R-:W-:Y:S02]  /*1b620*/  IMAD.WIDE.U32 R62, R59, 0x4, R62 ;  /* 0x000000043b3e7825 */ /* 0x000fe400078e003e */
[----:B------:R-:W1:Y:S04]  /*1b630*/  LDS R57, [R0+0x218] ;  /* 0x0002180000397984 */ /* 0x000e680000000800 */
[----:B------:R-:W2:Y:S01]  /*1b640*/  LDS R59, [R0+0x438] ;  /* 0x00043800003b7984 */ /* 0x000ea20000000800 */
[----:B------:R-:W-:Y:S08]  /*1b650*/  BAR.SYNC.DEFER_BLOCKING 0x0 ;  /* 0x0000000000007b1d */ /* 0x000ff00000010000 */
[----:B------:R-:W-:Y:S06]  /*1b660*/  BAR.SYNC.DEFER_BLOCKING 0x0 ;  /* 0x0000000000007b1d */ /* 0x000fec0000010000 */
[----:B------:R-:W3:Y:S04]  /*1b670*/  @!P0 LDG.E R49, desc[UR6][R48.64] ;  /* 0x0000000630318981 */ /* 0x000ee8000c1e1900 */
[----:B------:R-:W4:Y:S01]  /*1b680*/  LDG.E R63, desc[UR6][R62.64] ;  /* 0x000000063e3f7981 */ /* 0x000f22000c1e1900 */
[----:B------:R-:W-:-:S03]  /*1b690*/  FFMA R11, R11, R18, R42 ;  /* 0x000000120b0b7223 */ /* 0x000fc6000000002a */
[----:B---3--:R-:W-:Y:S04]  /*1b6a0*/  @!P0 STS [R2], R49 ;  /* 0x0000003102008388 */ /* 0x008fe80000000800 */
[----:B----4-:R-:W-:Y:S01]  /*1b6b0*/  STS [R2+0x40], R63 ;  /* 0x0000403f02007388 */ /* 0x010fe20000000800 */
[----:B------:R-:W-:Y:S06]  /*1b6c0*/  BAR.SYNC.DEFER_BLOCKING 0x0 ;  /* 0x0000000000007b1d */ /* 0x000fec0000010000 */
[----:B------:R-:W3:Y:S01]  /*1b6d0*/  @!P0 LDG.E R66, desc[UR6][R66.64] ;  /* 0x0000000642428981 */ /* 0x000ee2000c1e1900 */
[----:B------:R-:W-:Y:S01]  /*1b6e0*/  FFMA R6, R6, R23, R11 ;  /* 0x0000001706067223 */ /* 0x000fe2000000000b */
[----:B------:R-:W-:-:S03]  /*1b6f0*/  IADD3 R61, PT, PT, R61, 0x7800, RZ ;  /* 0x000078003d3d7810 */ /* 0x000fc60007ffe0ff */
[----:B------:R-:W-:Y:S02]  /*1b700*/  FFMA R41, R41, R22, R6 ;  /* 0x0000001629297223 */ /* 0x000fe40000000006 */
[----:B------:R-:W-:-:S04]  /*1b710*/  IMAD.WIDE.U32 R68, R61, 0x4, R68 ;  /* 0x000000043d447825 */ /* 0x000fc800078e0044 */
[----:B------:R-:W-:-:S04]  /*1b720*/  FFMA R30, R30, R5, R41 ;  /* 0x000000051e1e7223 */ /* 0x000fc80000000029 */
[----:B------:R-:W-:-:S04]  /*1b730*/  FFMA R37, R37, R26, R30 ;  /* 0x0000001a25257223 */ /* 0x000fc8000000001e */
[----:B------:R-:W-:-:S04]  /*1b740*/  FFMA R12, R12, R47, R37 ;  /* 0x0000002f0c0c7223 */ /* 0x000fc80000000025 */
[----:B------:R-:W-:-:S04]  /*1b750*/  FFMA R27, R27, R20, R12 ;  /* 0x000000141b1b7223 */ /* 0x000fc8000000000c */
[----:B------:R-:W-:-:S04]  /*1b760*/  FFMA R14, R14, R17, R27 ;  /* 0x000000110e0e7223 */ /* 0x000fc8000000001b */
[----:B------:R-:W-:-:S04]  /*1b770*/  FFMA R19, R19, R50, R14 ;  /* 0x0000003213137223 */ /* 0x000fc8000000000e */
[----:B------:R-:W-:-:S04]  /*1b780*/  FFMA R4, R4, R29, R19 ;  /* 0x0000001d04047223 */ /* 0x000fc80000000013 */
[----:B0-----:R-:W-:-:S04]  /*1b790*/  FFMA R51, R51, R40, R4 ;  /* 0x0000002833337223 */ /* 0x001fc80000000004 */
[----:B------:R-:W-:-:S04]  /*1b7a0*/  FFMA R25, R46, R25, R51 ;  /* 0x000000192e197223 */ /* 0x000fc80000000033 */
[----:B------:R-:W-:-:S04]  /*1b7b0*/  FFMA R52, R52, R71, R25 ;  /* 0x0000004734347223 */ /* 0x000fc80000000019 */
[----:B------:R-:W-:-:S04]  /*1b7c0*/  FFMA R9, R53, R9, R52 ;  /* 0x0000000935097223 */ /* 0x000fc80000000034 */
[----:B------:R-:W-:-:S04]  /*1b7d0*/  FFMA R16, R16, R65, R9 ;  /* 0x0000004110107223 */ /* 0x000fc80000000009 */
[----:B------:R-:W-:-:S04]  /*1b7e0*/  FFMA R33, R7, R33, R16 ;  /* 0x0000002107217223 */ /* 0x000fc80000000010 */
[----:B-1----:R-:W-:-:S04]  /*1b7f0*/  FFMA R33, R24, R57, R33 ;  /* 0x0000003918217223 */ /* 0x002fc80000000021 */
[----:B------:R-:W-:-:S04]  /*1b800*/  FFMA R33, R28, R35, R33 ;  /* 0x000000231c217223 */ /* 0x000fc80000000021 */
[----:B------:R-:W-:-:S04]  /*1b810*/  FFMA R36, R36, R21, R33 ;  /* 0x0000001524247223 */ /* 0x000fc80000000021 */
[----:B------:R-:W-:-:S04]  /*1b820*/  FFMA R45, R31, R45, R36 ;  /* 0x0000002d1f2d7223 */ /* 0x000fc80000000024 */
[----:B------:R-:W-:-:S04]  /*1b830*/  FFMA R15, R8, R15, R45 ;  /* 0x0000000f080f7223 */ /* 0x000fc8000000002d */
[----:B------:R-:W-:-:S04]  /*1b840*/  FFMA R10, R10, R39, R15 ;  /* 0x000000270a0a7223 */ /* 0x000fc8000000000f */
[----:B------:R-:W-:-:S04]  /*1b850*/  FFMA R13, R13, R38, R10 ;  /* 0x000000260d0d7223 */ /* 0x000fc8000000000a */
[----:B------:R-:W-:-:S04]  /*1b860*/  FFMA R13, R34, R43, R13 ;  /* 0x0000002b220d7223 */ /* 0x000fc8000000000d */
[----:B--2---:R-:W-:Y:S01]  /*1b870*/  FFMA R59, R32, R59, R13 ;  /* 0x0000003b203b7223 */ /* 0x004fe2000000000d */
[----:B---3--:R-:W-:Y:S01]  /*1b880*/  @!P0 STS [R3+0x3c], R66 ;  /* 0x00003c4203008388 */ /* 0x008fe20000000800 */
[----:B------:R-:W-:Y:S06]  /*1b890*/  BAR.SYNC.DEFER_BLOCKING 0x0 ;  /* 0x0000000000007b1d */ /* 0x000fec0000010000 */
[----:B------:R-:W-:Y:S04]  /*1b8a0*/  LDS R4, [R2+0x40] ;  /* 0x0000400002047984 */ /* 0x000fe80000000800 */
[----:B------:R-:W0:Y:S04]  /*1b8b0*/  LDS R5, [R0+0x3c] ;  /* 0x00003c0000057984 */ /* 0x000e280000000800 */
        /* <DEDUP_REMOVED lines=8> */
[----:B------:R-:W-:Y:S04]  /*1b940*/  LDS R8, [R2+0x2c] ;  /* 0x00002c0002087984 */ /* 0x000fe80000000800 */
[----:B------:R-:W5:Y:S01]  /*1b950*/  LDS R17, [R0+0x190] ;  /* 0x0001900000117984 */ /* 0x000f620000000800 */
[----:B0-----:R-:W-:-:S03]  /*1b960*/  FFMA R4, R4, R5, R59 ;  /* 0x0000000504047223 */ /* 0x001fc6000000003b */
[----:B------:R-:W-:Y:S04]  /*1b970*/  LDS R18, [R2+0x28] ;  /* 0x0000280002127984 */ /* 0x000fe80000000800 */
[----:B------:R-:W0:Y:S01]  /*1b980*/  LDS R15, [R0+0x1d4] ;  /* 0x0001d400000f7984 */ /* 0x000e220000000800 */
[----:B-1----:R-:W-:-:S03]  /*1b990*/  FFMA R4, R7, R6, R4 ;  /* 0x0000000607047223 */ /* 0x002fc60000000004 */
[----:B------:R-:W-:Y:S04]  /*1b9a0*/  LDS R10, [R2+0x24] ;  /* 0x00002400020a7984 */ /* 0x000fe80000000800 */
[----:B------:R-:W1:Y:S01]  /*1b9b0*/  LDS R19, [R0+0x218] ;  /* 0x0002180000137984 */ /* 0x000e620000000800 */
[----:B--2---:R-:W-:-:S03]  /*1b9c0*/  FFMA R4, R9, R11, R4 ;  /* 0x0000000b09047223 */ /* 0x004fc60000000004 */
[----:B------:R-:W-:Y:S04]  /*1b9d0*/  LDS R20, [R2+0x20] ;  /* 0x0000200002147984 */ /* 0x000fe80000000800 */
[----:B------:R-:W2:Y:S01]  /*1b9e0*/  LDS R21, [R0+0x25c] ;  /* 0x00025c0000157984 */ /* 0x000ea20000000800 */
[----:B---3--:R-:W-:-:S03]  /*1b9f0*/  FFMA R3, R3, R12, R4 ;  /* 0x0000000c03037223 */ /* 0x008fc60000000004 */
[----:B------:R-:W-:Y:S04]  /*1ba00*/  LDS R22, [R2+0x1c] ;  /* 0x00001c0002167984 */ /* 0x000fe80000000800 */
[----:B------:R-:W3:Y:S01]  /*1ba10*/  LDS R13, [R0+0x2a0] ;  /* 0x0002a000000d7984 */ /* 0x000ee20000000800 */
[----:B----4-:R-:W-:-:S03]  /*1ba20*/  FFMA R3, R14, R16, R3 ;  /* 0x000000100e037223 */ /* 0x010fc60000000003 */
[----:B------:R-:W-:Y:S04]  /*1ba30*/  LDS R24, [R2+0x18] ;  /* 0x0000180002187984 */ /* 0x000fe80000000800 */
[----:B------:R-:W4:Y:S01]  /*1ba40*/  LDS R5, [R0+0x2e4] ;  /* 0x0002e40000057984 */ /* 0x000f220000000800 */
[----:B-----5:R-:W-:-:S03]  /*1ba50*/  FFMA R3, R8, R17, R3 ;  /* 0x0000001108037223 */ /* 0x020fc60000000003 */
        /* <DEDUP_REMOVED lines=14> */
[----:B----4-:R-:W-:-:S04]  /*1bb40*/  FFMA R3, R24, R5, R3 ;  /* 0x0000000518037223 */ /* 0x010fc80000000003 */
[----:B-----5:R-:W-:-:S04]  /*1bb50*/  FFMA R3, R6, R7, R3 ;  /* 0x0000000706037223 */ /* 0x020fc80000000003 */
[----:B0-----:R-:W-:-:S04]  /*1bb60*/  FFMA R3, R26, R9, R3 ;  /* 0x000000091a037223 */ /* 0x001fc80000000003 */
[----:B-1----:R-:W-:-:S04]  /*1bb70*/  FFMA R3, R4, R11, R3 ;  /* 0x0000000b04037223 */ /* 0x002fc80000000003 */
[----:B--2---:R-:W-:-:S04]  /*1bb80*/  FFMA R3, R12, R14, R3 ;  /* 0x0000000e0c037223 */ /* 0x004fc80000000003 */
[----:B---3--:R-:W-:-:S05]  /*1bb90*/  FFMA R3, R8, R16, R3 ;  /* 0x0000001008037223 */ /* 0x008fca0000000003 */
[----:B------:R-:W-:Y:S01]  /*1bba0*/  STG.E desc[UR6][R68.64], R3 ;  /* 0x0000000344007986 */ /* 0x000fe2000c101906 */
[----:B------:R-:W-:Y:S08]  /*1bbb0*/  BAR.SYNC.DEFER_BLOCKING 0x0 ;  /* 0x0000000000007b1d */ /* 0x000ff00000010000 */
[----:B------:R-:W-:Y:S06]  /*1bbc0*/  BAR.SYNC.DEFER_BLOCKING 0x0 ;  /* 0x0000000000007b1d */ /* 0x000fec0000010000 */
[----:B------:R-:W-:Y:S05]  /*1bbd0*/  EXIT ;  /* 0x000000000000794d */ /* 0x000fea0003800000 */
.L_x_24:
[----:B------:R-:W-:-:S00]  /*1bbe0*/  BRA `(.L_x_24) ;  /* 0xfffffffc00fc7947 */ /* 0x000fc0000383ffff */
[----:B------:R-:W-:-:S00]  /*1bbf0*/  NOP ;  /* 0x0000000000007918 */ /* 0x000fc00000000000 */
        /* <DEDUP_REMOVED lines=8> */
.L_x_25:


//--------------------- .nv.shared._Z4convPfS_S_iiii --------------------------
	.section	.nv.shared._Z4convPfS_S_iiii,"aw",@nobits
	.sectionflags	@""
	.align	4
.nv.shared._Z4convPfS_S_iiii:
	.zero		3200


//--------------------- .nv.shared.reserved.0     --------------------------
	.section	.nv.shared.reserved.0,"aw",@nobits
	.weak		__nv_reservedSMEM_offset_0_alias
	.size		__nv_reservedSMEM_offset_0_alias, 0, 64
	.other		__nv_reservedSMEM_offset_0_alias,@"STO_CUDA_RESERVED_SHARED STV_DEFAULT"
__nv_reservedSMEM_offset_0_alias:
	.zero		0
	.zero		64


//--------------------- .nv.constant0._Z4convPfS_S_iiii --------------------------
	.section	.nv.constant0._Z4convPfS_S_iiii,"a",@progbits
	.sectionflags	@""
	.align	4
.nv.constant0._Z4convPfS_S_iiii:
	.zero		936


//--------------------- SYMBOLS --------------------------

	.type		.nv.reservedSmem.offset0,@object
	.size		.nv.reservedSmem.offset0,0x4
	.type		.nv.reservedSmem.cap,@object
	.size		.nv.reservedSmem.cap,0x4
